# CuTe-DSL kernel — source=fa4 family=fa4_bwd_sm100
# config = {"dtype": "BFloat16", "causal": false, "use_2cta": true, "head_dim": 128}


// ===== COMPILED SASS (sm_100a) =====

	.target	sm_100a

	.elftype	@"ET_EXEC"


//--------------------- .note.nv.tkinfo           --------------------------
	.section	.note.nv.tkinfo,"",@"SHT_NOTE"
	.sectionflags	@"SHF_NOTE_NV_TKINFO"
	.tkinfo
        /*0018*/ 	.word	0x00000081
        /*0030*/ 	.string	""
        /*0030*/ 	.string	"ptxas"
        /*0030*/ 	.string	"Cuda compilation tools, release 12.9, V12.9.83"
        /*0030*/ 	.string	"Build system must define TOOLS_VERSION_EXTENDED"
        /*0030*/ 	.string	"-O 3 -arch sm_100a "



//--------------------- .note.nv.cuver            --------------------------
	.section	.note.nv.cuver,"",@"SHT_NOTE"
	.sectionflags	@"SHF_NOTE_NV_CUVER"
        /*0018*/ 	.short	0x0001
        /*001a*/ 	.short	0x0064
        /*001c*/ 	.short	0x0001
        /*001e*/ 	.short	0x0000
        /*0020*/ 	.short	0x0001
        /*0022*/ 	.short	0x0000


//--------------------- .nv.info                  --------------------------
	.section	.nv.info,"",@"SHT_CUDA_INFO"
	.align	4


	//----- nvinfo : EIATTR_REGCOUNT
	.align		4
        /*0000*/ 	.byte	0x04, 0x2f
        /*0002*/ 	.short	(.L_6 - .L_5)
	.align		4
.L_5:
        /*0004*/ 	.word	index@(kernel_cutlass_kernel_flash_attncuteflash_bwd_sm100FlashAttentionBackwardSm100_object_at__tensor0000o12811101213_tensor0000_o_12810111213_tensor0000o12811101213_tensor0000_o_12810111213_t_0)
        /*0008*/ 	.word	0x00000080


	//----- nvinfo : EIATTR_FRAME_SIZE
	.align		4
.L_6:
        /*000c*/ 	.byte	0x04, 0x11
        /*000e*/ 	.short	(.L_8 - .L_7)
	.align		4
.L_7:
        /*0010*/ 	.word	index@($__internal_2_$__cuda_sm10x_tcgen05_guardrail_trap_unallocated_columns_being_dealloced)
        /*0014*/ 	.word	0x00000008


	//----- nvinfo : EIATTR_FRAME_SIZE
	.align		4
.L_8:
        /*0018*/ 	.byte	0x04, 0x11
        /*001a*/ 	.short	(.L_10 - .L_9)
	.align		4
.L_9:
        /*001c*/ 	.word	index@($__internal_1_$__cuda_sm10x_tcgen05_guardrail_trap_phase_invalid_during_alloc)
        /*0020*/ 	.word	0x00000008


	//----- nvinfo : EIATTR_FRAME_SIZE
	.align		4
.L_10:
        /*0024*/ 	.byte	0x04, 0x11
        /*0026*/ 	.short	(.L_12 - .L_11)
	.align		4
.L_11:
        /*0028*/ 	.word	index@($__internal_0_$__cuda_sm10x_tcgen05_guardrail_trap_col_being_dealloced_not_returned_by_alloc)
        /*002c*/ 	.word	0x00000008


	//----- nvinfo : EIATTR_FRAME_SIZE
	.align		4
.L_12:
        /*0030*/ 	.byte	0x04, 0x11
        /*0032*/ 	.short	(.L_14 - .L_13)
	.align		4
.L_13:
        /*0034*/ 	.word	index@(kernel_cutlass_kernel_flash_attncuteflash_bwd_sm100FlashAttentionBackwardSm100_object_at__tensor0000o12811101213_tensor0000_o_12810111213_tensor0000o12811101213_tensor0000_o_12810111213_t_0)
        /*0038*/ 	.word	0x00000008


	//----- nvinfo : EIATTR_MIN_STACK_SIZE
	.align		4
.L_14:
        /*003c*/ 	.byte	0x04, 0x12
        /*003e*/ 	.short	(.L_16 - .L_15)
	.align		4
.L_15:
        /*0040*/ 	.word	index@(kernel_cutlass_kernel_flash_attncuteflash_bwd_sm100FlashAttentionBackwardSm100_object_at__tensor0000o12811101213_tensor0000_o_12810111213_tensor0000o12811101213_tensor0000_o_12810111213_t_0)
        /*0044*/ 	.word	0x00000008
.L_16:


//--------------------- .nv.info.kernel_cutlass_kernel_flash_attncuteflash_bwd_sm100FlashAttentionBackwardSm100_object_at__tensor0000o12811101213_tensor0000_o_12810111213_tensor0000o12811101213_tensor0000_o_12810111213_t_0 --------------------------
	.section	.nv.info.kernel_cutlass_kernel_flash_attncuteflash_bwd_sm100FlashAttentionBackwardSm100_object_at__tensor0000o12811101213_tensor0000_o_12810111213_tensor0000o12811101213_tensor0000_o_12810111213_t_0,"",@"SHT_CUDA_INFO"
	.sectionflags	@""
	.align	4


	//----- nvinfo : EIATTR_CUDA_API_VERSION
	.align		4
        /*0000*/ 	.byte	0x04, 0x37
        /*0002*/ 	.short	(.L_18 - .L_17)
.L_17:
        /*0004*/ 	.word	0x00000081


	//----- nvinfo : EIATTR_KPARAM_INFO
	.align		4
.L_18:
        /*0008*/ 	.byte	0x04, 0x17
        /*000a*/ 	.short	(.L_20 - .L_19)
.L_19:
        /*000c*/ 	.word	0x00000000
        /*0010*/ 	.short	0x0021
        /*0012*/ 	.short	0x0624
        /*0014*/ 	.byte	0x00, 0xf0, 0x31, 0x00


	//----- nvinfo : EIATTR_KPARAM_INFO
	.align		4
.L_20:
        /*0018*/ 	.byte	0x04, 0x17
        /*001a*/ 	.short	(.L_22 - .L_21)
.L_21:
        /*001c*/ 	.word	0x00000000
        /*0020*/ 	.short	0x0020
        /*0022*/ 	.short	0x0620
        /*0024*/ 	.byte	0x00, 0xf0, 0x11, 0x00


	//----- nvinfo : EIATTR_KPARAM_INFO
	.align		4
.L_22:
        /*0028*/ 	.byte	0x04, 0x17
        /*002a*/ 	.short	(.L_24 - .L_23)
.L_23:
        /*002c*/ 	.word	0x00000000
        /*0030*/ 	.short	0x001f
        /*0032*/ 	.short	0x061c
        /*0034*/ 	.byte	0x00, 0xf0, 0x11, 0x00


	//----- nvinfo : EIATTR_KPARAM_INFO
	.align		4
.L_24:
        /*0038*/ 	.byte	0x04, 0x17
        /*003a*/ 	.short	(.L_26 - .L_25)
.L_25:
        /*003c*/ 	.word	0x00000000
        /*0040*/ 	.short	0x001e
        /*0042*/ 	.short	0x0618
        /*0044*/ 	.byte	0x00, 0xf0, 0x11, 0x00


	//----- nvinfo : EIATTR_KPARAM_INFO
	.align		4
.L_26:
        /*0048*/ 	.byte	0x04, 0x17
        /*004a*/ 	.short	(.L_28 - .L_27)
.L_27:
        /*004c*/ 	.word	0x00000000
        /*0050*/ 	.short	0x001d
        /*0052*/ 	.short	0x0614
        /*0054*/ 	.byte	0x00, 0xf0, 0x11, 0x00


	//----- nvinfo : EIATTR_KPARAM_INFO
	.align		4
.L_28:
        /*0058*/ 	.byte	0x04, 0x17
        /*005a*/ 	.short	(.L_30 - .L_29)
.L_29:
        /*005c*/ 	.word	0x00000000
        /*0060*/ 	.short	0x001c
        /*0062*/ 	.short	0x0610
        /*0064*/ 	.byte	0x00, 0xf0, 0x11, 0x00


	//----- nvinfo : EIATTR_KPARAM_INFO
	.align		4
.L_30:
        /*0068*/ 	.byte	0x04, 0x17
        /*006a*/ 	.short	(.L_32 - .L_31)
.L_31:
        /*006c*/ 	.word	0x00000000
        /*0070*/ 	.short	0x001b
        /*0072*/ 	.short	0x060c
        /*0074*/ 	.byte	0x00, 0xf0, 0x0d, 0x00


	//----- nvinfo : EIATTR_KPARAM_INFO
	.align		4
.L_32:
        /*0078*/ 	.byte	0x04, 0x17
        /*007a*/ 	.short	(.L_34 - .L_33)
.L_33:
        /*007c*/ 	.word	0x00000000
        /*0080*/ 	.short	0x001a
        /*0082*/ 	.short	0x0609
        /*0084*/ 	.byte	0x00, 0xf0, 0x0d, 0x00


	//----- nvinfo : EIATTR_KPARAM_INFO
	.align		4
.L_34:
        /*0088*/ 	.byte	0x04, 0x17
        /*008a*/ 	.short	(.L_36 - .L_35)
.L_35:
        /*008c*/ 	.word	0x00000000
        /*0090*/ 	.short	0x0019
        /*0092*/ 	.short	0x0606
        /*0094*/ 	.byte	0x00, 0xf0, 0x0d, 0x00


	//----- nvinfo : EIATTR_KPARAM_INFO
	.align		4
.L_36:
        /*0098*/ 	.byte	0x04, 0x17
        /*009a*/ 	.short	(.L_38 - .L_37)
.L_37:
        /*009c*/ 	.word	0x00000000
        /*00a0*/ 	.short	0x0018
        /*00a2*/ 	.short	0x0603
        /*00a4*/ 	.byte	0x00, 0xf0, 0x0d, 0x00


	//----- nvinfo : EIATTR_KPARAM_INFO
	.align		4
.L_38:
        /*00a8*/ 	.byte	0x04, 0x17
        /*00aa*/ 	.short	(.L_40 - .L_39)
.L_39:
        /*00ac*/ 	.word	0x00000000
        /*00b0*/ 	.short	0x0017
        /*00b2*/ 	.short	0x0600
        /*00b4*/ 	.byte	0x00, 0xf0, 0x0d, 0x00


	//----- nvinfo : EIATTR_KPARAM_INFO
	.align		4
.L_40:
        /*00b8*/ 	.byte	0x04, 0x17
        /*00ba*/ 	.short	(.L_42 - .L_41)
.L_41:
        /*00bc*/ 	.word	0x00000000
        /*00c0*/ 	.short	0x0016
        /*00c2*/ 	.short	0x0580
        /*00c4*/ 	.byte	0x00, 0xf0, 0x01, 0x02


	//----- nvinfo : EIATTR_KPARAM_INFO
	.align		4
.L_42:
        /*00c8*/ 	.byte	0x04, 0x17
        /*00ca*/ 	.short	(.L_44 - .L_43)
.L_43:
        /*00cc*/ 	.word	0x00000000
        /*00d0*/ 	.short	0x0015
        /*00d2*/ 	.short	0x0500
        /*00d4*/ 	.byte	0x00, 0xf0, 0x01, 0x02


	//----- nvinfo : EIATTR_KPARAM_INFO
	.align		4
.L_44:
        /*00d8*/ 	.byte	0x04, 0x17
        /*00da*/ 	.short	(.L_46 - .L_45)
.L_45:
        /*00dc*/ 	.word	0x00000000
        /*00e0*/ 	.short	0x0014
        /*00e2*/ 	.short	0x0480
        /*00e4*/ 	.byte	0x00, 0xf0, 0x01, 0x02


	//----- nvinfo : EIATTR_KPARAM_INFO
	.align		4
.L_46:
        /*00e8*/ 	.byte	0x04, 0x17
        /*00ea*/ 	.short	(.L_48 - .L_47)
.L_47:
        /*00ec*/ 	.word	0x00000000
        /*00f0*/ 	.short	0x0013
        /*00f2*/ 	.short	0x0400
        /*00f4*/ 	.byte	0x00, 0xf0, 0x01, 0x02


	//----- nvinfo : EIATTR_KPARAM_INFO
	.align		4
.L_48:
        /*00f8*/ 	.byte	0x04, 0x17
        /*00fa*/ 	.short	(.L_50 - .L_49)
.L_49:
        /*00fc*/ 	.word	0x00000000
        /*0100*/ 	.short	0x0012
        /*0102*/ 	.short	0x0380
        /*0104*/ 	.byte	0x00, 0xf0, 0x01, 0x02


	//----- nvinfo : EIATTR_KPARAM_INFO
	.align		4
.L_50:
        /*0108*/ 	.byte	0x04, 0x17
        /*010a*/ 	.short	(.L_52 - .L_51)
.L_51:
        /*010c*/ 	.word	0x00000000
        /*0110*/ 	.short	0x0011
        /*0112*/ 	.short	0x0300
        /*0114*/ 	.byte	0x00, 0xf0, 0x01, 0x02


	//----- nvinfo : EIATTR_KPARAM_INFO
	.align		4
.L_52:
        /*0118*/ 	.byte	0x04, 0x17
        /*011a*/ 	.short	(.L_54 - .L_53)
.L_53:
        /*011c*/ 	.word	0x00000000
        /*0120*/ 	.short	0x0010
        /*0122*/ 	.short	0x0280
        /*0124*/ 	.byte	0x00, 0xf0, 0x01, 0x02


	//----- nvinfo : EIATTR_KPARAM_INFO
	.align		4
.L_54:
        /*0128*/ 	.byte	0x04, 0x17
        /*012a*/ 	.short	(.L_56 - .L_55)
.L_55:
        /*012c*/ 	.word	0x00000000
        /*0130*/ 	.short	0x000f
        /*0132*/ 	.short	0x0200
        /*0134*/ 	.byte	0x00, 0xf0, 0x01, 0x02


	//----- nvinfo : EIATTR_KPARAM_INFO
	.align		4
.L_56:
        /*0138*/ 	.byte	0x04, 0x17
        /*013a*/ 	.short	(.L_58 - .L_57)
.L_57:
        /*013c*/ 	.word	0x00000000
        /*0140*/ 	.short	0x000e
        /*0142*/ 	.short	0x0180
        /*0144*/ 	.byte	0x00, 0xf0, 0x01, 0x02


	//----- nvinfo : EIATTR_KPARAM_INFO
	.align		4
.L_58:
        /*0148*/ 	.byte	0x04, 0x17
        /*014a*/ 	.short	(.L_60 - .L_59)
.L_59:
        /*014c*/ 	.word	0x00000000
        /*0150*/ 	.short	0x000d
        /*0152*/ 	.short	0x013c
        /*0154*/ 	.byte	0x00, 0xf0, 0x31, 0x00


	//----- nvinfo : EIATTR_KPARAM_INFO
	.align		4
.L_60:
        /*0158*/ 	.byte	0x04, 0x17
        /*015a*/ 	.short	(.L_62 - .L_61)
.L_61:
        /*015c*/ 	.word	0x00000000
        /*0160*/ 	.short	0x000c
        /*0162*/ 	.short	0x0130
        /*0164*/ 	.byte	0x00, 0xf0, 0x31, 0x00


	//----- nvinfo : EIATTR_KPARAM_INFO
	.align		4
.L_62:
        /*0168*/ 	.byte	0x04, 0x17
        /*016a*/ 	.short	(.L_64 - .L_63)
.L_63:
        /*016c*/ 	.word	0x00000000
        /*0170*/ 	.short	0x000b
        /*0172*/ 	.short	0x0108
        /*0174*/ 	.byte	0x00, 0xf0, 0xa1, 0x00


	//----- nvinfo : EIATTR_KPARAM_INFO
	.align		4
.L_64:
        /*0178*/ 	.byte	0x04, 0x17
        /*017a*/ 	.short	(.L_66 - .L_65)
.L_65:
        /*017c*/ 	.word	0x00000000
        /*0180*/ 	.short	0x000a
        /*0182*/ 	.short	0x00d8
        /*0184*/ 	.byte	0x00, 0xf0, 0xc1, 0x00


	//----- nvinfo : EIATTR_KPARAM_INFO
	.align		4
.L_66:
        /*0188*/ 	.byte	0x04, 0x17
        /*018a*/ 	.short	(.L_68 - .L_67)
.L_67:
        /*018c*/ 	.word	0x00000000
        /*0190*/ 	.short	0x0009
        /*0192*/ 	.short	0x00a8
        /*0194*/ 	.byte	0x00, 0xf0, 0xc1, 0x00


	//----- nvinfo : EIATTR_KPARAM_INFO
	.align		4
.L_68:
        /*0198*/ 	.byte	0x04, 0x17
        /*019a*/ 	.short	(.L_70 - .L_69)
.L_69:
        /*019c*/ 	.word	0x00000000
        /*01a0*/ 	.short	0x0008
        /*01a2*/ 	.short	0x009c
        /*01a4*/ 	.byte	0x00, 0xf0, 0x31, 0x00


	//----- nvinfo : EIATTR_KPARAM_INFO
	.align		4
.L_70:
        /*01a8*/ 	.byte	0x04, 0x17
        /*01aa*/ 	.short	(.L_72 - .L_71)
.L_71:
        /*01ac*/ 	.word	0x00000000
        /*01b0*/ 	.short	0x0007
        /*01b2*/ 	.short	0x0090
        /*01b4*/ 	.byte	0x00, 0xf0, 0x31, 0x00


	//----- nvinfo : EIATTR_KPARAM_INFO
	.align		4
.L_72:
        /*01b8*/ 	.byte	0x04, 0x17
        /*01ba*/ 	.short	(.L_74 - .L_73)
.L_73:
        /*01bc*/ 	.word	0x00000000
        /*01c0*/ 	.short	0x0006
        /*01c2*/ 	.short	0x0068
        /*01c4*/ 	.byte	0x00, 0xf0, 0xa1, 0x00


	//----- nvinfo : EIATTR_KPARAM_INFO
	.align		4
.L_74:
        /*01c8*/ 	.byte	0x04, 0x17
        /*01ca*/ 	.short	(.L_76 - .L_75)
.L_75:
        /*01cc*/ 	.word	0x00000000
        /*01d0*/ 	.short	0x0005
        /*01d2*/ 	.short	0x0040
        /*01d4*/ 	.byte	0x00, 0xf0, 0xa1, 0x00


	//----- nvinfo : EIATTR_KPARAM_INFO
	.align		4
.L_76:
        /*01d8*/ 	.byte	0x04, 0x17
        /*01da*/ 	.short	(.L_78 - .L_77)
.L_77:
        /*01dc*/ 	.word	0x00000000
        /*01e0*/ 	.short	0x0004
        /*01e2*/ 	.short	0x0030
        /*01e4*/ 	.byte	0x00, 0xf0, 0x31, 0x00


	//----- nvinfo : EIATTR_KPARAM_INFO
	.align		4
.L_78:
        /*01e8*/ 	.byte	0x04, 0x17
        /*01ea*/ 	.short	(.L_80 - .L_79)
.L_79:
        /*01ec*/ 	.word	0x00000000
        /*01f0*/ 	.short	0x0003
        /*01f2*/ 	.short	0x0024
        /*01f4*/ 	.byte	0x00, 0xf0, 0x31, 0x00


	//----- nvinfo : EIATTR_KPARAM_INFO
	.align		4
.L_80:
        /*01f8*/ 	.byte	0x04, 0x17
        /*01fa*/ 	.short	(.L_82 - .L_81)
.L_81:
        /*01fc*/ 	.word	0x00000000
        /*0200*/ 	.short	0x0002
        /*0202*/ 	.short	0x0018
        /*0204*/ 	.byte	0x00, 0xf0, 0x31, 0x00


	//----- nvinfo : EIATTR_KPARAM_INFO
	.align		4
.L_82:
        /*0208*/ 	.byte	0x04, 0x17
        /*020a*/ 	.short	(.L_84 - .L_83)
.L_83:
        /*020c*/ 	.word	0x00000000
        /*0210*/ 	.short	0x0001
        /*0212*/ 	.short	0x000c
        /*0214*/ 	.byte	0x00, 0xf0, 0x31, 0x00


	//----- nvinfo : EIATTR_KPARAM_INFO
	.align		4
.L_84:
        /*0218*/ 	.byte	0x04, 0x17
        /*021a*/ 	.short	(.L_86 - .L_85)
.L_85:
        /*021c*/ 	.word	0x00000000
        /*0220*/ 	.short	0x0000
        /*0222*/ 	.short	0x0000
        /*0224*/ 	.byte	0x00, 0xf0, 0x31, 0x00


	//----- nvinfo : EIATTR_AT_ENTRY_FRAGMENTS
	.align		4
.L_86:
        /*0228*/ 	.byte	0x04, 0x4f
        /*022a*/ 	.short	(.L_88 - .L_87)


	//   ....[0]....
.L_87:
        /*022c*/ 	.word	0x00000004


	//   ....[1]....
        /*0230*/ 	.word	0x00000005


	//----- nvinfo : EIATTR_RESERVED_SMEM_USED
	.align		4
.L_88:
        /*0234*/ 	.byte	0x01, 0x41
	.zero		2


	//----- nvinfo : EIATTR_SPARSE_MMA_MASK
	.align		4
        /*0238*/ 	.byte	0x03, 0x50
        /*023a*/ 	.short	0x0000


	//----- nvinfo : EIATTR_TCGEN05_2CTA_USED
	.align		4
        /*023c*/ 	.byte	0x01, 0x52
	.zero		2


	//----- nvinfo : EIATTR_MAXREG_COUNT
	.align		4
        /*0240*/ 	.byte	0x03, 0x1b
        /*0242*/ 	.short	0x0080


	//----- nvinfo : EIATTR_NUM_BARRIERS
	.align		4
        /*0244*/ 	.byte	0x02, 0x4c
        /*0246*/ 	.byte	0x10
	.zero		1


	//----- nvinfo : EIATTR_ANNOTATIONS
	.align		4
        /*0248*/ 	.byte	0x04, 0x55
        /*024a*/ 	.short	(.L_90 - .L_89)


	//   ....[0]....
.L_89:
        /*024c*/ 	.word	0x00000001
        /*0250*/ 	.byte	0x70, 0x05, 0x00, 0x00, 0x01, 0x00, 0x00, 0x00, 0xf0, 0x17, 0x00, 0x00, 0x01, 0x00, 0x00, 0x00
        /*0260*/ 	.byte	0x20, 0x1b, 0x00, 0x00, 0x01, 0x00, 0x00, 0x00, 0x20, 0x20, 0x00, 0x00, 0x01, 0x00, 0x00, 0x00
        /*0270*/ 	.byte	0x70, 0x23, 0x00, 0x00, 0x01, 0x00, 0x00, 0x00, 0xc0, 0x7a, 0x00, 0x00, 0x01, 0x00, 0x00, 0x00
        /*0280*/ 	.byte	0xf0, 0x7a, 0x00, 0x00, 0x01, 0x00, 0x00, 0x00, 0xd0, 0x7f, 0x00, 0x00, 0x01, 0x00, 0x00, 0x00
        /*0290*/ 	.byte	0xd0, 0xa4, 0x00, 0x00, 0x01, 0x00, 0x00, 0x00, 0x50, 0xb5, 0x00, 0x00, 0x01, 0x00, 0x00, 0x00
        /*02a0*/ 	.byte	0xb0, 0xb5, 0x00, 0x00, 0x01, 0x00, 0x00, 0x00, 0x70, 0xb6, 0x00, 0x00, 0x01, 0x00, 0x00, 0x00
        /*02b0*/ 	.byte	0xd0, 0xb6, 0x00, 0x00, 0x01, 0x00, 0x00, 0x00, 0x90, 0xb9, 0x00, 0x00


	//----- nvinfo : EIATTR_INT_WARP_WIDE_INSTR_OFFSETS
	.align		4
.L_90:
        /*02bc*/ 	.byte	0x04, 0x31
        /*02be*/ 	.short	(.L_92 - .L_91)


	//   ....[0]....
.L_91:
        /*02c0*/ 	.word	0x00007c70


	//   ....[1]....
        /*02c4*/ 	.word	0x00007ca0


	//----- nvinfo : EIATTR_COOP_GROUP_MASK_REGIDS
	.align		4
.L_92:
        /*02c8*/ 	.byte	0x04, 0x29
        /*02ca*/ 	.short	(.L_94 - .L_93)


	//   ....[0]....
.L_93:
        /*02cc*/ 	.word	0xffffffff


	//   ....[1]....
        /*02d0*/ 	.word	0xffffffff


	//   ....[2]....
        /*02d4*/ 	.word	0xffffffff


	//   ....[3]....
        /*02d8*/ 	.word	0xffffffff


	//   ....[4]....
        /*02dc*/ 	.word	0xffffffff


	//   ....[5]....
        /*02e0*/ 	.word	0xffffffff


	//   ....[6]....
        /*02e4*/ 	.word	0xffffffff


	//   ....[7]....
        /*02e8*/ 	.word	0xffffffff


	//   ....[8]....
        /*02ec*/ 	.word	0xffffffff


	//   ....[9]....
        /*02f0*/ 	.word	0xffffffff


	//   ....[10]....
        /*02f4*/ 	.word	0xffffffff


	//   ....[11]....
        /*02f8*/ 	.word	0xffffffff


	//   ....[12]....
        /*02fc*/ 	.word	0xffffffff


	//   ....[13]....
        /*0300*/ 	.word	0xffffffff


	//----- nvinfo : EIATTR_COOP_GROUP_INSTR_OFFSETS
	.align		4
.L_94:
        /*0304*/ 	.byte	0x04, 0x28
        /*0306*/ 	.short	(.L_96 - .L_95)


	//   ....[0]....
.L_95:
        /*0308*/ 	.word	0x00000760


	//   ....[1]....
        /*030c*/ 	.word	0x000008f0


	//   ....[2]....
        /*0310*/ 	.word	0x00000ab0


	//   ....[3]....
        /*0314*/ 	.word	0x00000c40


	//   ....[4]....
        /*0318*/ 	.word	0x00000dd0


	//   ....[5]....
        /*031c*/ 	.word	0x000011b0


	//   ....[6]....
        /*0320*/ 	.word	0x00002ef0


	//   ....[7]....
        /*0324*/ 	.word	0x00003500


	//   ....[8]....
        /*0328*/ 	.word	0x00007b00


	//   ....[9]....
        /*032c*/ 	.word	0x00007d60


	//   ....[10]....
        /*0330*/ 	.word	0x0000aca0


	//   ....[11]....
        /*0334*/ 	.word	0x0000b500


	//   ....[12]....
        /*0338*/ 	.word	0x0000b8b0


	//   ....[13]....
        /*033c*/ 	.word	0x0000bbc0


	//----- nvinfo : EIATTR_REG_RECONFIG
	.align		4
.L_96:
        /*0340*/ 	.byte	0x01, 0x54
	.zero		2


	//----- nvinfo : EIATTR_VRC_CTA_INIT_COUNT
	.align		4
        /*0344*/ 	.byte	0x02, 0x4a
        /*0346*/ 	.byte	0x80
	.zero		1


	//----- nvinfo : EIATTR_MBARRIER_INSTR_OFFSETS
	.align		4
        /*0348*/ 	.byte	0x04, 0x39
        /*034a*/ 	.short	(.L_98 - .L_97)


	//   ....[0]....
.L_97:
        /*034c*/ 	.word	0x000003e0
        /*0350*/ 	.word	0x000000ff
        /*0354*/ 	.word	0x00000158
        /*0358*/ 	.short	0x0100
        /*035a*/ 	.byte	0x04
	.zero		1


	//   ....[1]....
        /*035c*/ 	.word	0x000003f0
        /*0360*/ 	.word	0x000000ff
        /*0364*/ 	.word	0x00000150
        /*0368*/ 	.short	0x0100
        /*036a*/ 	.byte	0x04
	.zero		1


	//   ....[2]....
        /*036c*/ 	.word	0x00000400
        /*0370*/ 	.word	0x000000ff
        /*0374*/ 	.word	0x00000160
        /*0378*/ 	.short	0x0100
        /*037a*/ 	.byte	0x04
	.zero		1


	//   ....[3]....
        /*037c*/ 	.word	0x000004c0
        /*0380*/ 	.word	0x000000ff
        /*0384*/ 	.word	0x00000128
        /*0388*/ 	.short	0x0100
        /*038a*/ 	.byte	0x06
	.zero		1


	//   ....[4]....
        /*038c*/ 	.word	0x000006f0
        /*0390*/ 	.word	0x000000ff
        /*0394*/ 	.word	0x00000040
        /*0398*/ 	.short	0x0100
        /*039a*/ 	.byte	0x04
	.zero		1


	//   ....[5]....
        /*039c*/ 	.word	0x00000700
        /*03a0*/ 	.word	0x000000ff
        /*03a4*/ 	.word	0x00000048
        /*03a8*/ 	.short	0x0100
        /*03aa*/ 	.byte	0x04
	.zero		1


	//   ....[6]....
        /*03ac*/ 	.word	0x00000890
        /*03b0*/ 	.word	0x000000ff
        /*03b4*/ 	.word	0x00000050
        /*03b8*/ 	.short	0x0100
        /*03ba*/ 	.byte	0x06
	.zero		1


	//   ....[7]....
        /*03bc*/ 	.word	0x000008a0
        /*03c0*/ 	.word	0x000000ff
        /*03c4*/ 	.word	0x00000058
        /*03c8*/ 	.short	0x0100
        /*03ca*/ 	.byte	0x06
	.zero		1


	//   ....[8]....
        /*03cc*/ 	.word	0x00000a20
        /*03d0*/ 	.word	0x000000ff
        /*03d4*/ 	.word	0x00000070
        /*03d8*/ 	.short	0x0100
        /*03da*/ 	.byte	0x04
	.zero		1


	//   ....[9]....
        /*03dc*/ 	.word	0x00000a30
        /*03e0*/ 	.word	0x000000ff
        /*03e4*/ 	.word	0x00000078
        /*03e8*/ 	.short	0x0100
        /*03ea*/ 	.byte	0x04
	.zero		1


	//   ....[10]....
        /*03ec*/ 	.word	0x00000a40
        /*03f0*/ 	.word	0x000000ff
        /*03f4*/ 	.word	0x00000080
        /*03f8*/ 	.short	0x0100
        /*03fa*/ 	.byte	0x04
	.zero		1


	//   ....[11]....
        /*03fc*/ 	.word	0x00000a50
        /*0400*/ 	.word	0x000000ff
        /*0404*/ 	.word	0x00000088
        /*0408*/ 	.short	0x0100
        /*040a*/ 	.byte	0x04
	.zero		1


	//   ....[12]....
        /*040c*/ 	.word	0x00000be0
        /*0410*/ 	.word	0x000000ff
        /*0414*/ 	.word	0x00000090
        /*0418*/ 	.short	0x0100
        /*041a*/ 	.byte	0x06
	.zero		1


	//   ....[13]....
        /*041c*/ 	.word	0x00000bf0
        /*0420*/ 	.word	0x000000ff
        /*0424*/ 	.word	0x00000098
        /*0428*/ 	.short	0x0100
        /*042a*/ 	.byte	0x06
	.zero		1


	//   ....[14]....
        /*042c*/ 	.word	0x00000d70
        /*0430*/ 	.word	0x000000ff
        /*0434*/ 	.word	0x00000060
        /*0438*/ 	.short	0x0100
        /*043a*/ 	.byte	0x06
	.zero		1


	//   ....[15]....
        /*043c*/ 	.word	0x00000d80
        /*0440*/ 	.word	0x000000ff
        /*0444*/ 	.word	0x00000068
        /*0448*/ 	.short	0x0100
        /*044a*/ 	.byte	0x06
	.zero		1


	//   ....[16]....
        /*044c*/ 	.word	0x00001000
        /*0450*/ 	.word	0x000000ff
        /*0454*/ 	.word	0x00000020
        /*0458*/ 	.short	0x0100
        /*045a*/ 	.byte	0x05
	.zero		1


	//   ....[17]....
        /*045c*/ 	.word	0x00001010
        /*0460*/ 	.word	0x000000ff
        /*0464*/ 	.word	0x00000028
        /*0468*/ 	.short	0x0100
        /*046a*/ 	.byte	0x05
	.zero		1


	//   ....[18]....
        /*046c*/ 	.word	0x00001020
        /*0470*/ 	.word	0x000000ff
        /*0474*/ 	.word	0x00000030
        /*0478*/ 	.short	0x0100
        /*047a*/ 	.byte	0x04
	.zero		1


	//   ....[19]....
        /*047c*/ 	.word	0x00001030
        /*0480*/ 	.word	0x000000ff
        /*0484*/ 	.word	0x00000038
        /*0488*/ 	.short	0x0100
        /*048a*/ 	.byte	0x04
	.zero		1


	//   ....[20]....
        /*048c*/ 	.word	0x00001040
        /*0490*/ 	.word	0x000000ff
        /*0494*/ 	.word	0x00000000
        /*0498*/ 	.short	0x0100
        /*049a*/ 	.byte	0x04
	.zero		1


	//   ....[21]....
        /*049c*/ 	.word	0x00001050
        /*04a0*/ 	.word	0x000000ff
        /*04a4*/ 	.word	0x00000008
        /*04a8*/ 	.short	0x0100
        /*04aa*/ 	.byte	0x04
	.zero		1


	//   ....[22]....
        /*04ac*/ 	.word	0x00001100
        /*04b0*/ 	.word	0x000000ff
        /*04b4*/ 	.word	0x00000130
        /*04b8*/ 	.short	0x0100
        /*04ba*/ 	.byte	0x04
	.zero		1


	//   ....[23]....
        /*04bc*/ 	.word	0x00001110
        /*04c0*/ 	.word	0x000000ff
        /*04c4*/ 	.word	0x00000138
        /*04c8*/ 	.short	0x0100
        /*04ca*/ 	.byte	0x04
	.zero		1


	//   ....[24]....
        /*04cc*/ 	.word	0x00001120
        /*04d0*/ 	.word	0x000000ff
        /*04d4*/ 	.word	0x00000140
        /*04d8*/ 	.short	0x0100
        /*04da*/ 	.byte	0x04
	.zero		1


	//   ....[25]....
        /*04dc*/ 	.word	0x00001130
        /*04e0*/ 	.word	0x000000ff
        /*04e4*/ 	.word	0x00000148
        /*04e8*/ 	.short	0x0100
        /*04ea*/ 	.byte	0x04
	.zero		1


	//   ....[26]....
        /*04ec*/ 	.word	0x00001140
        /*04f0*/ 	.word	0x000000ff
        /*04f4*/ 	.word	0x00000010
        /*04f8*/ 	.short	0x0100
        /*04fa*/ 	.byte	0x04
	.zero		1


	//   ....[27]....
        /*04fc*/ 	.word	0x00001150
        /*0500*/ 	.word	0x000000ff
        /*0504*/ 	.word	0x00000018
        /*0508*/ 	.short	0x0100
        /*050a*/ 	.byte	0x04
	.zero		1


	//   ....[28]....
        /*050c*/ 	.word	0x00001440
        /*0510*/ 	.word	0x00000006
        /*0514*/ 	.word	0x00000158
        /*0518*/ 	.short	0x010a
        /*051a*/ 	.byte	0xff
	.zero		1


	//   ....[29]....
        /*051c*/ 	.word	0x00001490
        /*0520*/ 	.word	0x00000008
        /*0524*/ 	.word	0x00000000
        /*0528*/ 	.short	0x0101
        /*052a*/ 	.byte	0xff
	.zero		1


	//   ....[30]....
        /*052c*/ 	.word	0x000014a0
        /*0530*/ 	.word	0x00000006
        /*0534*/ 	.word	0x00000158
        /*0538*/ 	.short	0x010a
        /*053a*/ 	.byte	0xff
	.zero		1


	//   ....[31]....
        /*053c*/ 	.word	0x000014e0
        /*0540*/ 	.word	0x00000008
        /*0544*/ 	.word	0x00000000
        /*0548*/ 	.short	0x0101
        /*054a*/ 	.byte	0xff
	.zero		1


	//   ....[32]....
        /*054c*/ 	.word	0x000014f0
        /*0550*/ 	.word	0x00000006
        /*0554*/ 	.word	0x00000158
        /*0558*/ 	.short	0x010a
        /*055a*/ 	.byte	0xff
	.zero		1


	//   ....[33]....
        /*055c*/ 	.word	0x00001530
        /*0560*/ 	.word	0x00000008
        /*0564*/ 	.word	0x00000000
        /*0568*/ 	.short	0x0101
        /*056a*/ 	.byte	0xff
	.zero		1


	//   ....[34]....
        /*056c*/ 	.word	0x00001540
        /*0570*/ 	.word	0x00000006
        /*0574*/ 	.word	0x00000158
        /*0578*/ 	.short	0x010a
        /*057a*/ 	.byte	0xff
	.zero		1


	//   ....[35]....
        /*057c*/ 	.word	0x00001590
        /*0580*/ 	.word	0x00000008
        /*0584*/ 	.word	0x00000000
        /*0588*/ 	.short	0x0101
        /*058a*/ 	.byte	0xff
	.zero		1


	//   ....[36]....
        /*058c*/ 	.word	0x00001610
        /*0590*/ 	.word	0x00000006
        /*0594*/ 	.word	0x00000158
        /*0598*/ 	.short	0x010a
        /*059a*/ 	.byte	0xff
	.zero		1


	//   ....[37]....
        /*059c*/ 	.word	0x00001670
        /*05a0*/ 	.word	0x00000008
        /*05a4*/ 	.word	0x00000000
        /*05a8*/ 	.short	0x0101
        /*05aa*/ 	.byte	0xff
	.zero		1


	//   ....[38]....
        /*05ac*/ 	.word	0x00001940
        /*05b0*/ 	.word	0x000000ff
        /*05b4*/ 	.word	0x00000008
        /*05b8*/ 	.short	0x010a
        /*05ba*/ 	.byte	0x04
	.zero		1


	//   ....[39]....
        /*05bc*/ 	.word	0x00001ae0
        /*05c0*/ 	.word	0x000000ff
        /*05c4*/ 	.word	0x00000028
        /*05c8*/ 	.short	0x010a
        /*05ca*/ 	.byte	0x04
	.zero		1


	//   ....[40]....
        /*05cc*/ 	.word	0x00001de0
        /*05d0*/ 	.word	0x000000ff
        /*05d4*/ 	.word	0x00000018
        /*05d8*/ 	.short	0x010a
        /*05da*/ 	.byte	0x04
	.zero		1


	//   ....[41]....
        /*05dc*/ 	.word	0x00001ff0
        /*05e0*/ 	.word	0x000000ff
        /*05e4*/ 	.word	0x00000038
        /*05e8*/ 	.short	0x010a
        /*05ea*/ 	.byte	0x04
	.zero		1


	//   ....[42]....
        /*05ec*/ 	.word	0x000021e0
        /*05f0*/ 	.word	0x000000ff
        /*05f4*/ 	.word	0x00000148
        /*05f8*/ 	.short	0x010a
        /*05fa*/ 	.byte	0x04
	.zero		1


	//   ....[43]....
        /*05fc*/ 	.word	0x00002610
        /*0600*/ 	.word	0x000000ff
        /*0604*/ 	.word	0x00000138
        /*0608*/ 	.short	0x010a
        /*060a*/ 	.byte	0x04
	.zero		1


	//   ....[44]....
        /*060c*/ 	.word	0x00002680
        /*0610*/ 	.word	0x000000ff
        /*0614*/ 	.word	0x00000008
        /*0618*/ 	.short	0x010a
        /*061a*/ 	.byte	0x04
	.zero		1


	//   ....[45]....
        /*061c*/ 	.word	0x00002790
        /*0620*/ 	.word	0x000000ff
        /*0624*/ 	.word	0x00000028
        /*0628*/ 	.short	0x010a
        /*062a*/ 	.byte	0x04
	.zero		1


	//   ....[46]....
        /*062c*/ 	.word	0x000028c0
        /*0630*/ 	.word	0x000000ff
        /*0634*/ 	.word	0x00000018
        /*0638*/ 	.short	0x010a
        /*063a*/ 	.byte	0x04
	.zero		1


	//   ....[47]....
        /*063c*/ 	.word	0x00002970
        /*0640*/ 	.word	0x000000ff
        /*0644*/ 	.word	0x00000038
        /*0648*/ 	.short	0x010a
        /*064a*/ 	.byte	0x04
	.zero		1


	//   ....[48]....
        /*064c*/ 	.word	0x00002a50
        /*0650*/ 	.word	0x000000ff
        /*0654*/ 	.word	0x00000138
        /*0658*/ 	.short	0x010a
        /*065a*/ 	.byte	0x04
	.zero		1


	//   ....[49]....
        /*065c*/ 	.word	0x00002b90
        /*0660*/ 	.word	0x000000ff
        /*0664*/ 	.word	0x00000008
        /*0668*/ 	.short	0x010a
        /*066a*/ 	.byte	0x04
	.zero		1


	//   ....[50]....
        /*066c*/ 	.word	0x00002bf0
        /*0670*/ 	.word	0x000000ff
        /*0674*/ 	.word	0x00000028
        /*0678*/ 	.short	0x010a
        /*067a*/ 	.byte	0x04
	.zero		1


	//   ....[51]....
        /*067c*/ 	.word	0x00002c60
        /*0680*/ 	.word	0x000000ff
        /*0684*/ 	.word	0x00000138
        /*0688*/ 	.short	0x010a
        /*068a*/ 	.byte	0x04
	.zero		1


	//   ....[52]....
        /*068c*/ 	.word	0x00002ce0
        /*0690*/ 	.word	0x000000ff
        /*0694*/ 	.word	0x00000018
        /*0698*/ 	.short	0x010a
        /*069a*/ 	.byte	0x04
	.zero		1


	//   ....[53]....
        /*069c*/ 	.word	0x00002d60
        /*06a0*/ 	.word	0x000000ff
        /*06a4*/ 	.word	0x00000018
        /*06a8*/ 	.short	0x010a
        /*06aa*/ 	.byte	0x04
	.zero		1


	//   ....[54]....
        /*06ac*/ 	.word	0x00002d90
        /*06b0*/ 	.word	0x000000ff
        /*06b4*/ 	.word	0x00000038
        /*06b8*/ 	.short	0x010a
        /*06ba*/ 	.byte	0x04
	.zero		1


	//   ....[55]....
        /*06bc*/ 	.word	0x00002eb0
        /*06c0*/ 	.word	0x000000ff
        /*06c4*/ 	.word	0x00000128
        /*06c8*/ 	.short	0x0100
        /*06ca*/ 	.byte	0x06
	.zero		1


	//   ....[56]....
        /*06cc*/ 	.word	0x00003170
        /*06d0*/ 	.word	0x0000000e
        /*06d4*/ 	.word	0x00000000
        /*06d8*/ 	.short	0x010a
        /*06da*/ 	.byte	0xff
	.zero		1


	//   ....[57]....
        /*06dc*/ 	.word	0x00003190
        /*06e0*/ 	.word	0x0000000e
        /*06e4*/ 	.word	0x00000000
        /*06e8*/ 	.short	0x010a
        /*06ea*/ 	.byte	0xff
	.zero		1


	//   ....[58]....
        /*06ec*/ 	.word	0x00003370
        /*06f0*/ 	.word	0x0000000a
        /*06f4*/ 	.word	0x00000000
        /*06f8*/ 	.short	0x010a
        /*06fa*/ 	.byte	0xff
	.zero		1


	//   ....[59]....
        /*06fc*/ 	.word	0x00003390
        /*0700*/ 	.word	0x0000000a
        /*0704*/ 	.word	0x00000000
        /*0708*/ 	.short	0x010a
        /*070a*/ 	.byte	0xff
	.zero		1


	//   ....[60]....
        /*070c*/ 	.word	0x00003480
        /*0710*/ 	.word	0x0000000a
        /*0714*/ 	.word	0x00000000
        /*0718*/ 	.short	0x0101
        /*071a*/ 	.byte	0xff
	.zero		1


	//   ....[61]....
        /*071c*/ 	.word	0x000035a0
        /*0720*/ 	.word	0x000000ff
        /*0724*/ 	.word	0x00000000
        /*0728*/ 	.short	0x010a
        /*072a*/ 	.byte	0x22
	.zero		1


	//   ....[62]....
        /*072c*/ 	.word	0x000035d0
        /*0730*/ 	.word	0x000000ff
        /*0734*/ 	.word	0x00000048
        /*0738*/ 	.short	0x010a
        /*073a*/ 	.byte	0x22
	.zero		1


	//   ....[63]....
        /*073c*/ 	.word	0x00003ae0
        /*0740*/ 	.word	0x000000ff
        /*0744*/ 	.word	0x00000010
        /*0748*/ 	.short	0x010a
        /*074a*/ 	.byte	0x22
	.zero		1


	//   ....[64]....
        /*074c*/ 	.word	0x00003b00
        /*0750*/ 	.word	0x000000ff
        /*0754*/ 	.word	0x00000058
        /*0758*/ 	.short	0x010a
        /*075a*/ 	.byte	0x22
	.zero		1


	//   ....[65]....
        /*075c*/ 	.word	0x00003fd0
        /*0760*/ 	.word	0x000000ff
        /*0764*/ 	.word	0x00000048
        /*0768*/ 	.short	0x010a
        /*076a*/ 	.byte	0x22
	.zero		1


	//   ....[66]....
        /*076c*/ 	.word	0x00004470
        /*0770*/ 	.word	0x000000ff
        /*0774*/ 	.word	0x00000140
        /*0778*/ 	.short	0x010a
        /*077a*/ 	.byte	0x22
	.zero		1


	//   ....[67]....
        /*077c*/ 	.word	0x000058e0
        /*0780*/ 	.word	0x000000ff
        /*0784*/ 	.word	0x00000000
        /*0788*/ 	.short	0x010a
        /*078a*/ 	.byte	0x22
	.zero		1


	//   ....[68]....
        /*078c*/ 	.word	0x00005900
        /*0790*/ 	.word	0x000000ff
        /*0794*/ 	.word	0x00000098
        /*0798*/ 	.short	0x010a
        /*079a*/ 	.byte	0x22
	.zero		1


	//   ....[69]....
        /*079c*/ 	.word	0x00005eb0
        /*07a0*/ 	.word	0x000000ff
        /*07a4*/ 	.word	0x00000130
        /*07a8*/ 	.short	0x010a
        /*07aa*/ 	.byte	0x22
	.zero		1


	//   ....[70]....
        /*07ac*/ 	.word	0x00005ee0
        /*07b0*/ 	.word	0x000000ff
        /*07b4*/ 	.word	0x00000058
        /*07b8*/ 	.short	0x010a
        /*07ba*/ 	.byte	0x22
	.zero		1


	//   ....[71]....
        /*07bc*/ 	.word	0x00006310
        /*07c0*/ 	.word	0x000000ff
        /*07c4*/ 	.word	0x00000010
        /*07c8*/ 	.short	0x010a
        /*07ca*/ 	.byte	0x22
	.zero		1


	//   ....[72]....
        /*07cc*/ 	.word	0x00006580
        /*07d0*/ 	.word	0x000000ff
        /*07d4*/ 	.word	0x00000060
        /*07d8*/ 	.short	0x010a
        /*07da*/ 	.byte	0x22
	.zero		1


	//   ....[73]....
        /*07dc*/ 	.word	0x000065a0
        /*07e0*/ 	.word	0x000000ff
        /*07e4*/ 	.word	0x00000160
        /*07e8*/ 	.short	0x010a
        /*07ea*/ 	.byte	0x22
	.zero		1


	//   ....[74]....
        /*07ec*/ 	.word	0x00006a00
        /*07f0*/ 	.word	0x000000ff
        /*07f4*/ 	.word	0x00000048
        /*07f8*/ 	.short	0x010a
        /*07fa*/ 	.byte	0x22
	.zero		1


	//   ....[75]....
        /*07fc*/ 	.word	0x00006d60
        /*0800*/ 	.word	0x000000ff
        /*0804*/ 	.word	0x00000080
        /*0808*/ 	.short	0x010a
        /*080a*/ 	.byte	0x22
	.zero		1


	//   ....[76]....
        /*080c*/ 	.word	0x00006d90
        /*0810*/ 	.word	0x000000ff
        /*0814*/ 	.word	0x00000088
        /*0818*/ 	.short	0x010a
        /*081a*/ 	.byte	0x22
	.zero		1


	//   ....[77]....
        /*081c*/ 	.word	0x00006dc0
        /*0820*/ 	.word	0x000000ff
        /*0824*/ 	.word	0x00000130
        /*0828*/ 	.short	0x010a
        /*082a*/ 	.byte	0x22
	.zero		1


	//   ....[78]....
        /*082c*/ 	.word	0x00006df0
        /*0830*/ 	.word	0x000000ff
        /*0834*/ 	.word	0x00000058
        /*0838*/ 	.short	0x010a
        /*083a*/ 	.byte	0x22
	.zero		1


	//   ....[79]....
        /*083c*/ 	.word	0x00007340
        /*0840*/ 	.word	0x000000ff
        /*0844*/ 	.word	0x00000060
        /*0848*/ 	.short	0x010a
        /*084a*/ 	.byte	0x22
	.zero		1


	//   ....[80]....
        /*084c*/ 	.word	0x00007370
        /*0850*/ 	.word	0x000000ff
        /*0854*/ 	.word	0x00000160
        /*0858*/ 	.short	0x010a
        /*085a*/ 	.byte	0x22
	.zero		1


	//   ....[81]....
        /*085c*/ 	.word	0x000073a0
        /*0860*/ 	.word	0x000000ff
        /*0864*/ 	.word	0x00000098
        /*0868*/ 	.short	0x010a
        /*086a*/ 	.byte	0x22
	.zero		1


	//   ....[82]....
        /*086c*/ 	.word	0x00007ab0
        /*0870*/ 	.word	0x00000007
        /*0874*/ 	.word	0x00000000
        /*0878*/ 	.short	0x0101
        /*087a*/ 	.byte	0xff
	.zero		1


	//   ....[83]....
        /*087c*/ 	.word	0x00007ad0
        /*0880*/ 	.word	0x000000ff
        /*0884*/ 	.word	0x00000128
        /*0888*/ 	.short	0x010a
        /*088a*/ 	.byte	0x22
	.zero		1


	//   ....[84]....
        /*088c*/ 	.word	0x00007de0
        /*0890*/ 	.word	0x000000ff
        /*0894*/ 	.word	0x00000128
        /*0898*/ 	.short	0x0100
        /*089a*/ 	.byte	0x22
	.zero		1


	//   ....[85]....
        /*089c*/ 	.word	0x00008290
        /*08a0*/ 	.word	0x000000ff
        /*08a4*/ 	.word	0x00000020
        /*08a8*/ 	.short	0x010a
        /*08aa*/ 	.byte	0x04
	.zero		1


	//   ....[86]....
        /*08ac*/ 	.word	0x000082c0
        /*08b0*/ 	.word	0x000000ff
        /*08b4*/ 	.word	0x00000040
        /*08b8*/ 	.short	0x010a
        /*08ba*/ 	.byte	0x04
	.zero		1


	//   ....[87]....
        /*08bc*/ 	.word	0x000083b0
        /*08c0*/ 	.word	0x000000ff
        /*08c4*/ 	.word	0x00000000
        /*08c8*/ 	.short	0x0101
        /*08ca*/ 	.byte	0x15
	.zero		1


	//   ....[88]....
        /*08cc*/ 	.word	0x00009360
        /*08d0*/ 	.word	0x000000ff
        /*08d4*/ 	.word	0x00000000
        /*08d8*/ 	.short	0x0101
        /*08da*/ 	.byte	0x14
	.zero		1


	//   ....[89]....
        /*08dc*/ 	.word	0x00009370
        /*08e0*/ 	.word	0x000000ff
        /*08e4*/ 	.word	0x00000028
        /*08e8*/ 	.short	0x0101
        /*08ea*/ 	.byte	0x04
	.zero		1


	//   ....[90]....
        /*08ec*/ 	.word	0x00009380
        /*08f0*/ 	.word	0x000000ff
        /*08f4*/ 	.word	0x00000030
        /*08f8*/ 	.short	0x010a
        /*08fa*/ 	.byte	0x04
	.zero		1


	//   ....[91]....
        /*08fc*/ 	.word	0x000093b0
        /*0900*/ 	.word	0x000000ff
        /*0904*/ 	.word	0x00000050
        /*0908*/ 	.short	0x010a
        /*090a*/ 	.byte	0x04
	.zero		1


	//   ....[92]....
        /*090c*/ 	.word	0x00009620
        /*0910*/ 	.word	0x000000ff
        /*0914*/ 	.word	0x00000068
        /*0918*/ 	.short	0x010a
        /*091a*/ 	.byte	0x04
	.zero		1


	//   ....[93]....
        /*091c*/ 	.word	0x0000a1e0
        /*0920*/ 	.word	0x000000ff
        /*0924*/ 	.word	0x00000000
        /*0928*/ 	.short	0x0101
        /*092a*/ 	.byte	0x13
	.zero		1


	//   ....[94]....
        /*092c*/ 	.word	0x0000a2a0
        /*0930*/ 	.word	0x000000ff
        /*0934*/ 	.word	0x00000038
        /*0938*/ 	.short	0x0101
        /*093a*/ 	.byte	0x04
	.zero		1


	//   ....[95]....
        /*093c*/ 	.word	0x0000a590
        /*0940*/ 	.word	0x000000ff
        /*0944*/ 	.word	0x00000000
        /*0948*/ 	.short	0x0101
        /*094a*/ 	.byte	0x04
	.zero		1


	//   ....[96]....
        /*094c*/ 	.word	0x0000a5c0
        /*0950*/ 	.word	0x000000ff
        /*0954*/ 	.word	0x00000070
        /*0958*/ 	.short	0x010a
        /*095a*/ 	.byte	0x06
	.zero		1


	//   ....[97]....
        /*095c*/ 	.word	0x0000acb0
        /*0960*/ 	.word	0x000000ff
        /*0964*/ 	.word	0x00000000
        /*0968*/ 	.short	0x0101
        /*096a*/ 	.byte	0x04
	.zero		1


	//   ....[98]....
        /*096c*/ 	.word	0x0000acd0
        /*0970*/ 	.word	0x000000ff
        /*0974*/ 	.word	0x00000078
        /*0978*/ 	.short	0x010a
        /*097a*/ 	.byte	0x06
	.zero		1


	//   ....[99]....
        /*097c*/ 	.word	0x0000b510
        /*0980*/ 	.word	0x000000ff
        /*0984*/ 	.word	0x00000000
        /*0988*/ 	.short	0x0101
        /*098a*/ 	.byte	0x04
	.zero		1


	//   ....[100]....
        /*098c*/ 	.word	0x0000b600
        /*0990*/ 	.word	0x00000005
        /*0994*/ 	.word	0x00000128
        /*0998*/ 	.short	0x0100
        /*099a*/ 	.byte	0xff
	.zero		1


	//   ....[101]....
        /*099c*/ 	.word	0x0000b720
        /*09a0*/ 	.word	0x00000005
        /*09a4*/ 	.word	0x00000128
        /*09a8*/ 	.short	0x0100
        /*09aa*/ 	.byte	0xff
	.zero		1


	//   ....[102]....
        /*09ac*/ 	.word	0x0000bb20
        /*09b0*/ 	.word	0x000000ff
        /*09b4*/ 	.word	0x00000090
        /*09b8*/ 	.short	0x010a
        /*09ba*/ 	.byte	0x07
	.zero		1


	//   ....[103]....
        /*09bc*/ 	.word	0x0000bbd0
        /*09c0*/ 	.word	0x000000ff
        /*09c4*/ 	.word	0x00000000
        /*09c8*/ 	.short	0x0101
        /*09ca*/ 	.byte	0x0d
	.zero		1


	//   ....[104]....
        /*09cc*/ 	.word	0x0000c920
        /*09d0*/ 	.word	0x000000ff
        /*09d4*/ 	.word	0x00000128
        /*09d8*/ 	.short	0x0100
        /*09da*/ 	.byte	0x06
	.zero		1


	//   ....[105]....
        /*09dc*/ 	.word	0x0000c9f0
        /*09e0*/ 	.word	0x000000ff
        /*09e4*/ 	.word	0x00000128
        /*09e8*/ 	.short	0x0100
        /*09ea*/ 	.byte	0x06
	.zero		1


	//   ....[106]....
        /*09ec*/ 	.word	0x0000ca30
        /*09f0*/ 	.word	0x00000006
        /*09f4*/ 	.word	0x00000158
        /*09f8*/ 	.short	0x010a
        /*09fa*/ 	.byte	0xff
	.zero		1


	//   ....[107]....
        /*09fc*/ 	.word	0x0000caa0
        /*0a00*/ 	.word	0x00000006
        /*0a04*/ 	.word	0x00000158
        /*0a08*/ 	.short	0x010a
        /*0a0a*/ 	.byte	0xff
	.zero		1


	//   ....[108]....
        /*0a0c*/ 	.word	0x0000caf0
        /*0a10*/ 	.word	0x00000006
        /*0a14*/ 	.word	0x00000158
        /*0a18*/ 	.short	0x010a
        /*0a1a*/ 	.byte	0xff
	.zero		1


	//   ....[109]....
        /*0a1c*/ 	.word	0x0000cb60
        /*0a20*/ 	.word	0x00000006
        /*0a24*/ 	.word	0x00000158
        /*0a28*/ 	.short	0x010a
        /*0a2a*/ 	.byte	0xff
	.zero		1


	//   ....[110]....
        /*0a2c*/ 	.word	0x0000cbc0
        /*0a30*/ 	.word	0x00000006
        /*0a34*/ 	.word	0x00000158
        /*0a38*/ 	.short	0x010a
        /*0a3a*/ 	.byte	0xff
	.zero		1


	//   ....[111]....
        /*0a3c*/ 	.word	0x0000cc40
        /*0a40*/ 	.word	0x00000005
        /*0a44*/ 	.word	0x00000008
        /*0a48*/ 	.short	0x010a
        /*0a4a*/ 	.byte	0xff
	.zero		1


	//   ....[112]....
        /*0a4c*/ 	.word	0x0000ccc0
        /*0a50*/ 	.word	0x00000005
        /*0a54*/ 	.word	0x00000028
        /*0a58*/ 	.short	0x010a
        /*0a5a*/ 	.byte	0xff
	.zero		1


	//   ....[113]....
        /*0a5c*/ 	.word	0x0000cd40
        /*0a60*/ 	.word	0x00000005
        /*0a64*/ 	.word	0x00000018
        /*0a68*/ 	.short	0x010a
        /*0a6a*/ 	.byte	0xff
	.zero		1


	//   ....[114]....
        /*0a6c*/ 	.word	0x0000cdc0
        /*0a70*/ 	.word	0x00000005
        /*0a74*/ 	.word	0x00000038
        /*0a78*/ 	.short	0x010a
        /*0a7a*/ 	.byte	0xff
	.zero		1


	//   ....[115]....
        /*0a7c*/ 	.word	0x0000ce40
        /*0a80*/ 	.word	0x00000005
        /*0a84*/ 	.word	0x00000148
        /*0a88*/ 	.short	0x010a
        /*0a8a*/ 	.byte	0xff
	.zero		1


	//   ....[116]....
        /*0a8c*/ 	.word	0x0000ceb0
        /*0a90*/ 	.word	0x00000005
        /*0a94*/ 	.word	0x00000138
        /*0a98*/ 	.short	0x010a
        /*0a9a*/ 	.byte	0xff
	.zero		1


	//   ....[117]....
        /*0a9c*/ 	.word	0x0000cf30
        /*0aa0*/ 	.word	0x00000005
        /*0aa4*/ 	.word	0x00000008
        /*0aa8*/ 	.short	0x010a
        /*0aaa*/ 	.byte	0xff
	.zero		1


	//   ....[118]....
        /*0aac*/ 	.word	0x0000cfb0
        /*0ab0*/ 	.word	0x00000005
        /*0ab4*/ 	.word	0x00000028
        /*0ab8*/ 	.short	0x010a
        /*0aba*/ 	.byte	0xff
	.zero		1


	//   ....[119]....
        /*0abc*/ 	.word	0x0000d030
        /*0ac0*/ 	.word	0x00000005
        /*0ac4*/ 	.word	0x00000018
        /*0ac8*/ 	.short	0x010a
        /*0aca*/ 	.byte	0xff
	.zero		1


	//   ....[120]....
        /*0acc*/ 	.word	0x0000d0b0
        /*0ad0*/ 	.word	0x00000005
        /*0ad4*/ 	.word	0x00000038
        /*0ad8*/ 	.short	0x010a
        /*0ada*/ 	.byte	0xff
	.zero		1


	//   ....[121]....
        /*0adc*/ 	.word	0x0000d120
        /*0ae0*/ 	.word	0x00000005
        /*0ae4*/ 	.word	0x00000138
        /*0ae8*/ 	.short	0x010a
        /*0aea*/ 	.byte	0xff
	.zero		1


	//   ....[122]....
        /*0aec*/ 	.word	0x0000d190
        /*0af0*/ 	.word	0x00000005
        /*0af4*/ 	.word	0x00000008
        /*0af8*/ 	.short	0x010a
        /*0afa*/ 	.byte	0xff
	.zero		1


	//   ....[123]....
        /*0afc*/ 	.word	0x0000d200
        /*0b00*/ 	.word	0x00000005
        /*0b04*/ 	.word	0x00000028
        /*0b08*/ 	.short	0x010a
        /*0b0a*/ 	.byte	0xff
	.zero		1


	//   ....[124]....
        /*0b0c*/ 	.word	0x0000d270
        /*0b10*/ 	.word	0x00000005
        /*0b14*/ 	.word	0x00000138
        /*0b18*/ 	.short	0x010a
        /*0b1a*/ 	.byte	0xff
	.zero		1


	//   ....[125]....
        /*0b1c*/ 	.word	0x0000d2e0
        /*0b20*/ 	.word	0x00000005
        /*0b24*/ 	.word	0x00000018
        /*0b28*/ 	.short	0x010a
        /*0b2a*/ 	.byte	0xff
	.zero		1


	//   ....[126]....
        /*0b2c*/ 	.word	0x0000d350
        /*0b30*/ 	.word	0x00000005
        /*0b34*/ 	.word	0x00000018
        /*0b38*/ 	.short	0x010a
        /*0b3a*/ 	.byte	0xff
	.zero		1


	//   ....[127]....
        /*0b3c*/ 	.word	0x0000d3c0
        /*0b40*/ 	.word	0x00000005
        /*0b44*/ 	.word	0x00000038
        /*0b48*/ 	.short	0x010a
        /*0b4a*/ 	.byte	0xff
	.zero		1


	//   ....[128]....
        /*0b4c*/ 	.word	0x0000d420
        /*0b50*/ 	.word	0x0000000e
        /*0b54*/ 	.word	0x00000000
        /*0b58*/ 	.short	0x010a
        /*0b5a*/ 	.byte	0xff
	.zero		1


	//   ....[129]....
        /*0b5c*/ 	.word	0x0000d480
        /*0b60*/ 	.word	0x0000000a
        /*0b64*/ 	.word	0x00000000
        /*0b68*/ 	.short	0x010a
        /*0b6a*/ 	.byte	0xff
	.zero		1


	//   ....[130]....
        /*0b6c*/ 	.word	0x0000d4e0
        /*0b70*/ 	.word	0x00000006
        /*0b74*/ 	.word	0x00000000
        /*0b78*/ 	.short	0x010a
        /*0b7a*/ 	.byte	0xff
	.zero		1


	//   ....[131]....
        /*0b7c*/ 	.word	0x0000d560
        /*0b80*/ 	.word	0x00000006
        /*0b84*/ 	.word	0x00000048
        /*0b88*/ 	.short	0x010a
        /*0b8a*/ 	.byte	0xff
	.zero		1


	//   ....[132]....
        /*0b8c*/ 	.word	0x0000d5c0
        /*0b90*/ 	.word	0x00000006
        /*0b94*/ 	.word	0x00000010
        /*0b98*/ 	.short	0x010a
        /*0b9a*/ 	.byte	0xff
	.zero		1


	//   ....[133]....
        /*0b9c*/ 	.word	0x0000d640
        /*0ba0*/ 	.word	0x00000006
        /*0ba4*/ 	.word	0x00000058
        /*0ba8*/ 	.short	0x010a
        /*0baa*/ 	.byte	0xff
	.zero		1


	//   ....[134]....
        /*0bac*/ 	.word	0x0000d6a0
        /*0bb0*/ 	.word	0x00000006
        /*0bb4*/ 	.word	0x00000048
        /*0bb8*/ 	.short	0x010a
        /*0bba*/ 	.byte	0xff
	.zero		1


	//   ....[135]....
        /*0bbc*/ 	.word	0x0000d700
        /*0bc0*/ 	.word	0x00000006
        /*0bc4*/ 	.word	0x00000140
        /*0bc8*/ 	.short	0x010a
        /*0bca*/ 	.byte	0xff
	.zero		1


	//   ....[136]....
        /*0bcc*/ 	.word	0x0000d780
        /*0bd0*/ 	.word	0x00000006
        /*0bd4*/ 	.word	0x00000000
        /*0bd8*/ 	.short	0x010a
        /*0bda*/ 	.byte	0xff
	.zero		1


	//   ....[137]....
        /*0bdc*/ 	.word	0x0000d7f0
        /*0be0*/ 	.word	0x0000001f
        /*0be4*/ 	.word	0x00000098
        /*0be8*/ 	.short	0x010a
        /*0bea*/ 	.byte	0xff
	.zero		1


	//   ....[138]....
        /*0bec*/ 	.word	0x0000d870
        /*0bf0*/ 	.word	0x00000006
        /*0bf4*/ 	.word	0x00000130
        /*0bf8*/ 	.short	0x010a
        /*0bfa*/ 	.byte	0xff
	.zero		1


	//   ....[139]....
        /*0bfc*/ 	.word	0x0000d8f0
        /*0c00*/ 	.word	0x00000020
        /*0c04*/ 	.word	0x00000058
        /*0c08*/ 	.short	0x010a
        /*0c0a*/ 	.byte	0xff
	.zero		1


	//   ....[140]....
        /*0c0c*/ 	.word	0x0000d960
        /*0c10*/ 	.word	0x0000001f
        /*0c14*/ 	.word	0x00000010
        /*0c18*/ 	.short	0x010a
        /*0c1a*/ 	.byte	0xff
	.zero		1


	//   ....[141]....
        /*0c1c*/ 	.word	0x0000d9d0
        /*0c20*/ 	.word	0x00000006
        /*0c24*/ 	.word	0x00000060
        /*0c28*/ 	.short	0x010a
        /*0c2a*/ 	.byte	0xff
	.zero		1


	//   ....[142]....
        /*0c2c*/ 	.word	0x0000da50
        /*0c30*/ 	.word	0x00000006
        /*0c34*/ 	.word	0x00000160
        /*0c38*/ 	.short	0x010a
        /*0c3a*/ 	.byte	0xff
	.zero		1


	//   ....[143]....
        /*0c3c*/ 	.word	0x0000dad0
        /*0c40*/ 	.word	0x00000006
        /*0c44*/ 	.word	0x00000048
        /*0c48*/ 	.short	0x010a
        /*0c4a*/ 	.byte	0xff
	.zero		1


	//   ....[144]....
        /*0c4c*/ 	.word	0x0000db50
        /*0c50*/ 	.word	0x00000006
        /*0c54*/ 	.word	0x00000080
        /*0c58*/ 	.short	0x010a
        /*0c5a*/ 	.byte	0xff
	.zero		1


	//   ....[145]....
        /*0c5c*/ 	.word	0x0000dbd0
        /*0c60*/ 	.word	0x00000006
        /*0c64*/ 	.word	0x00000088
        /*0c68*/ 	.short	0x010a
        /*0c6a*/ 	.byte	0xff
	.zero		1


	//   ....[146]....
        /*0c6c*/ 	.word	0x0000dc40
        /*0c70*/ 	.word	0x00000006
        /*0c74*/ 	.word	0x00000130
        /*0c78*/ 	.short	0x010a
        /*0c7a*/ 	.byte	0xff
	.zero		1


	//   ....[147]....
        /*0c7c*/ 	.word	0x0000dcb0
        /*0c80*/ 	.word	0x00000009
        /*0c84*/ 	.word	0x00000058
        /*0c88*/ 	.short	0x010a
        /*0c8a*/ 	.byte	0xff
	.zero		1


	//   ....[148]....
        /*0c8c*/ 	.word	0x0000dd20
        /*0c90*/ 	.word	0x00000006
        /*0c94*/ 	.word	0x00000060
        /*0c98*/ 	.short	0x010a
        /*0c9a*/ 	.byte	0xff
	.zero		1


	//   ....[149]....
        /*0c9c*/ 	.word	0x0000dd90
        /*0ca0*/ 	.word	0x0000000b
        /*0ca4*/ 	.word	0x00000160
        /*0ca8*/ 	.short	0x010a
        /*0caa*/ 	.byte	0xff
	.zero		1


	//   ....[150]....
        /*0cac*/ 	.word	0x0000de00
        /*0cb0*/ 	.word	0x00000009
        /*0cb4*/ 	.word	0x00000098
        /*0cb8*/ 	.short	0x010a
        /*0cba*/ 	.byte	0xff
	.zero		1


	//   ....[151]....
        /*0cbc*/ 	.word	0x0000de60
        /*0cc0*/ 	.word	0x00000004
        /*0cc4*/ 	.word	0x00000128
        /*0cc8*/ 	.short	0x010a
        /*0cca*/ 	.byte	0xff
	.zero		1


	//   ....[152]....
        /*0ccc*/ 	.word	0x0000dee0
        /*0cd0*/ 	.word	0x00000005
        /*0cd4*/ 	.word	0x00000020
        /*0cd8*/ 	.short	0x010a
        /*0cda*/ 	.byte	0xff
	.zero		1


	//   ....[153]....
        /*0cdc*/ 	.word	0x0000df60
        /*0ce0*/ 	.word	0x00000004
        /*0ce4*/ 	.word	0x00000040
        /*0ce8*/ 	.short	0x010a
        /*0cea*/ 	.byte	0xff
	.zero		1


	//   ....[154]....
        /*0cec*/ 	.word	0x0000dfe0
        /*0cf0*/ 	.word	0x00000004
        /*0cf4*/ 	.word	0x00000030
        /*0cf8*/ 	.short	0x010a
        /*0cfa*/ 	.byte	0xff
	.zero		1


	//   ....[155]....
        /*0cfc*/ 	.word	0x0000e060
        /*0d00*/ 	.word	0x00000004
        /*0d04*/ 	.word	0x00000050
        /*0d08*/ 	.short	0x010a
        /*0d0a*/ 	.byte	0xff
	.zero		1


	//   ....[156]....
        /*0d0c*/ 	.word	0x0000e0e0
        /*0d10*/ 	.word	0x00000004
        /*0d14*/ 	.word	0x00000068
        /*0d18*/ 	.short	0x010a
        /*0d1a*/ 	.byte	0xff
	.zero		1


	//   ....[157]....
        /*0d1c*/ 	.word	0x0000e140
        /*0d20*/ 	.word	0x00000006
        /*0d24*/ 	.word	0x00000070
        /*0d28*/ 	.short	0x010a
        /*0d2a*/ 	.byte	0xff
	.zero		1


	//   ....[158]....
        /*0d2c*/ 	.word	0x0000e1a0
        /*0d30*/ 	.word	0x00000004
        /*0d34*/ 	.word	0x00000078
        /*0d38*/ 	.short	0x010a
        /*0d3a*/ 	.byte	0xff
	.zero		1


	//   ....[159]....
        /*0d3c*/ 	.word	0x0000e210
        /*0d40*/ 	.word	0x00000002
        /*0d44*/ 	.word	0x00000090
        /*0d48*/ 	.short	0x010a
        /*0d4a*/ 	.byte	0xff
	.zero		1


	//----- nvinfo : EIATTR_NUM_MBARRIERS
	.align		4
.L_98:
        /*0d4c*/ 	.byte	0x03, 0x38
        /*0d4e*/ 	.short	0x0022


	//----- nvinfo : EIATTR_EXIT_INSTR_OFFSETS
	.align		4
        /*0d50*/ 	.byte	0x04, 0x1c
        /*0d52*/ 	.short	(.L_100 - .L_99)


	//   ....[0]....
.L_99:
        /*0d54*/ 	.word	0x0000ca20


	//----- nvinfo : EIATTR_REQNTID
	.align		4
.L_100:
        /*0d58*/ 	.byte	0x04, 0x10
        /*0d5a*/ 	.short	(.L_102 - .L_101)
.L_101:
        /*0d5c*/ 	.word	0x00000200
        /*0d60*/ 	.word	0x00000001
        /*0d64*/ 	.word	0x00000001


	//----- nvinfo : EIATTR_CRS_STACK_SIZE
	.align		4
.L_102:
        /*0d68*/ 	.byte	0x04, 0x1e
        /*0d6a*/ 	.short	(.L_104 - .L_103)
.L_103:
        /*0d6c*/ 	.word	0x00000000


	//----- nvinfo : EIATTR_CBANK_PARAM_SIZE
	.align		4
.L_104:
        /*0d70*/ 	.byte	0x03, 0x19
        /*0d72*/ 	.short	0x0630


	//----- nvinfo : EIATTR_PARAM_CBANK
	.align		4
        /*0d74*/ 	.byte	0x04, 0x0a
        /*0d76*/ 	.short	(.L_106 - .L_105)
	.align		4
.L_105:
        /*0d78*/ 	.word	index@(.nv.constant0.kernel_cutlass_kernel_flash_attncuteflash_bwd_sm100FlashAttentionBackwardSm100_object_at__tensor0000o12811101213_tensor0000_o_12810111213_tensor0000o12811101213_tensor0000_o_12810111213_t_0)
        /*0d7c*/ 	.short	0x0380
        /*0d7e*/ 	.short	0x0630


	//----- nvinfo : EIATTR_SW_WAR
	.align		4
.L_106:
        /*0d80*/ 	.byte	0x04, 0x36
        /*0d82*/ 	.short	(.L_108 - .L_107)
.L_107:
        /*0d84*/ 	.word	0x00000008
.L_108:


//--------------------- .nv.compat                --------------------------
	.section	.nv.compat,"",@"SHT_CUDA_COMPAT_INFO"
	.align	4
        /*0000*/ 	.byte	0x02, 0x02, 0x02, 0x00, 0x02, 0x05, 0x05, 0x00, 0x02, 0x03, 0x01, 0x00, 0x02, 0x06, 0x01, 0x00


//--------------------- .nv.callgraph             --------------------------
	.section	.nv.callgraph,"",@"SHT_CUDA_CALLGRAPH"
	.align	4
	.sectionentsize	8
	.align		4
        /*0000*/ 	.word	0x00000000
	.align		4
        /*0004*/ 	.word	0xffffffff
	.align		4
        /*0008*/ 	.word	0x00000000
	.align		4
        /*000c*/ 	.word	0xfffffffe
	.align		4
        /*0010*/ 	.word	0x00000000
	.align		4
        /*0014*/ 	.word	0xfffffffd
	.align		4
        /*0018*/ 	.word	0x00000000
	.align		4
        /*001c*/ 	.word	0xfffffffc


//--------------------- .text.kernel_cutlass_kernel_flash_attncuteflash_bwd_sm100FlashAttentionBackwardSm100_object_at__tensor0000o12811101213_tensor0000_o_12810111213_tensor0000o12811101213_tensor0000_o_12810111213_t_0 --------------------------
	.section	.text.kernel_cutlass_kernel_flash_attncuteflash_bwd_sm100FlashAttentionBackwardSm100_object_at__tensor0000o12811101213_tensor0000_o_12810111213_tensor0000o12811101213_tensor0000_o_12810111213_t_0,"ax",@progbits
	.align	128
        .global         kernel_cutlass_kernel_flash_attncuteflash_bwd_sm100FlashAttentionBackwardSm100_object_at__tensor0000o12811101213_tensor0000_o_12810111213_tensor0000o12811101213_tensor0000_o_12810111213_t_0
        .type           kernel_cutlass_kernel_flash_attncuteflash_bwd_sm100FlashAttentionBackwardSm100_object_at__tensor0000o12811101213_tensor0000_o_12810111213_tensor0000o12811101213_tensor0000_o_12810111213_t_0,@function
        .size           kernel_cutlass_kernel_flash_attncuteflash_bwd_sm100FlashAttentionBackwardSm100_object_at__tensor0000o12811101213_tensor0000_o_12810111213_tensor0000o12811101213_tensor0000_o_12810111213_t_0,(.L_x_262 - kernel_cutlass_kernel_flash_attncuteflash_bwd_sm100FlashAttentionBackwardSm100_object_at__tensor0000o12811101213_tensor0000_o_12810111213_tensor0000o12811101213_tensor0000_o_12810111213_t_0)
        .other          kernel_cutlass_kernel_flash_attncuteflash_bwd_sm100FlashAttentionBackwardSm100_object_at__tensor0000o12811101213_tensor0000_o_12810111213_tensor0000o12811101213_tensor0000_o_12810111213_t_0,@"STO_CUDA_ENTRY STV_DEFAULT"
kernel_cutlass_kernel_flash_attncuteflash_bwd_sm100FlashAttentionBackwardSm100_object_at__tensor0000o12811101213_tensor0000_o_12810111213_tensor0000o12811101213_tensor0000_o_12810111213_t_0:
.text.kernel_cutlass_kernel_flash_attncuteflash_bwd_sm100FlashAttentionBackwardSm100_object_at__tensor0000o12811101213_tensor0000_o_12810111213_tensor0000o12811101213_tensor0000_o_12810111213_t_0:
[----:B------:R-:W1:Y:S02]  /*0000*/  LDC R1, c[0x0][0x37c] ;  /* 0x0000df00ff017b82 */ /* 0x000e640000000800 */
[----:B-1----:R-:W-:Y:S01]  /*0010*/  IADD3 R1, PT, PT, R1, -0x8, RZ ;  /* 0xfffffff801017810 */ /* 0x002fe20007ffe0ff */
[----:B------:R-:W1:Y:S05]  /*0020*/  S2R R0, SR_TID.X ;  /* 0x0000000000007919 */ /* 0x000e6a0000002100 */
[----:B------:R-:W2:Y:S01]  /*0030*/  S2UR UR31, SR_CTAID.X ;  /* 0x00000000001f79c3 */ /* 0x000ea20000002500 */
[----:B------:R-:W-:Y:S01]  /*0040*/  BSSY.RECONVERGENT B0, `(.L_x_0) ;  /* 0x000004a000007945 */ /* 0x000fe20003800200 */
[----:B--2---:R-:W-:Y:S01]  /*0050*/  ULOP3.LUT UR66, UR31, 0x1, URZ, 0xc0, !UPT ;  /* 0x000000011f427892 */ /* 0x004fe2000f8ec0ff */
[----:B-1----:R-:W-:-:S04]  /*0060*/  SHF.R.U32.HI R0, RZ, 0x5, R0 ;  /* 0x00000005ff007819 */ /* 0x002fc80000011600 */
[----:B------:R-:W-:-:S13]  /*0070*/  R2UR UR4, R0 ;  /* 0x00000000000472ca */ /* 0x000fda00000e0000 */
[----:B------:R-:W-:Y:S01]  /*0080*/  UISETP.NE.AND UP0, UPT, UR4, 0xd, UPT ;  /* 0x0000000d0400788c */ /* 0x000fe2000bf05270 */
[----:B------:R-:W-:-:S08]  /*0090*/  IMAD.U32 R3, RZ, RZ, UR4 ;  /* 0x00000004ff037e24 */ /* 0x000fd0000f8e00ff */
[----:B------:R-:W-:Y:S05]  /*00a0*/  BRA.U UP0, `(.L_x_1) ;  /* 0x0000000100807547 */ /* 0x000fea000b800000 */
[----:B------:R-:W-:Y:S02]  /*00b0*/  ELECT P0, URZ, PT ;  /* 0x0000000000ff782f */ /* 0x000fe40003800000 */
[----:B------:R-:W-:-:S11]  /*00c0*/  PLOP3.LUT P3, PT, PT, PT, PT, 0x8, 0x80 ;  /* 0x000000000080781c */ /* 0x000fd60003f6e170 */
[----:B------:R-:W-:Y:S05]  /*00d0*/  @!P0 BRA `(.L_x_2) ;  /* 0x0000000400008947 */ /* 0x000fea0003800000 */
[----:B------:R-:W1:Y:S02]  /*00e0*/  LDCU.64 UR4, c[0x0][0x348] ;  /* 0x00006900ff0477ac */ /* 0x000e640008000a00 */
[----:B-1----:R-:W-:Y:S02]  /*00f0*/  UIADD3 UR20, UP1, UPT, UR4, 0x180, URZ ;  /* 0x0000018004147890 */ /* 0x002fe4000ff3e0ff */
[----:B------:R-:W-:Y:S02]  /*0100*/  UIADD3 UR18, UP0, UPT, UR4, 0x200, URZ ;  /* 0x0000020004127890 */ /* 0x000fe4000ff1e0ff */
[----:B------:R-:W-:Y:S02]  /*0110*/  UIADD3 UR16, UP6, UPT, UR4, 0x280, URZ ;  /* 0x0000028004107890 */ /* 0x000fe4000ffde0ff */
[----:B------:R-:W-:Y:S02]  /*0120*/  UIADD3 UR14, UP5, UPT, UR4, 0x300, URZ ;  /* 0x00000300040e7890 */ /* 0x000fe4000ffbe0ff */
[----:B------:R-:W-:-:S02]  /*0130*/  UIADD3 UR12, UP4, UPT, UR4, 0x380, URZ ;  /* 0x00000380040c7890 */ /* 0x000fc4000ff9e0ff */
[----:B------:R-:W-:Y:S02]  /*0140*/  UIADD3.X UR21, UPT, UPT, URZ, UR5, URZ, UP1, !UPT ;  /* 0x00000005ff157290 */ /* 0x000fe40008ffe4ff */
[----:B------:R-:W-:Y:S02]  /*0150*/  UIADD3 UR10, UP3, UPT, UR4, 0x480, URZ ;  /* 0x00000480040a7890 */ /* 0x000fe4000ff7e0ff */
[----:B------:R-:W-:Y:S02]  /*0160*/  UIADD3.X UR19, UPT, UPT, URZ, UR5, URZ, UP0, !UPT ;  /* 0x00000005ff137290 */ /* 0x000fe400087fe4ff */
[----:B------:R-:W-:Y:S02]  /*0170*/  UIADD3 UR8, UP2, UPT, UR4, 0x400, URZ ;  /* 0x0000040004087890 */ /* 0x000fe4000ff5e0ff */
[----:B------:R-:W-:Y:S01]  /*0180*/  UIADD3.X UR17, UPT, UPT, URZ, UR5, URZ, UP6, !UPT ;  /* 0x00000005ff117290 */ /* 0x000fe2000b7fe4ff */
[----:B------:R3:W-:Y:S01]  /*0190*/  UTMACCTL.PF [UR20] ;  /* 0x00000000140079b9 */ /* 0x0007e20008040000 */
[----:B------:R-:W-:-:S03]  /*01a0*/  UIADD3 UR6, UP1, UPT, UR4, 0x500, URZ ;  /* 0x0000050004067890 */ /* 0x000fc6000ff3e0ff */
[----:B------:R3:W-:Y:S01]  /*01b0*/  UTMACCTL.PF [UR18] ;  /* 0x00000000120079b9 */ /* 0x0007e20008040000 */
[----:B------:R-:W-:-:S03]  /*01c0*/  UIADD3.X UR15, UPT, UPT, URZ, UR5, URZ, UP5, !UPT ;  /* 0x00000005ff0f7290 */ /* 0x000fc6000affe4ff */
[----:B------:R3:W-:Y:S01]  /*01d0*/  UTMACCTL.PF [UR16] ;  /* 0x00000000100079b9 */ /* 0x0007e20008040000 */
[----:B------:R-:W-:Y:S02]  /*01e0*/  UIADD3 UR4, UP0, UPT, UR4, 0x580, URZ ;  /* 0x0000058004047890 */ /* 0x000fe4000ff1e0ff */
[----:B------:R-:W-:-:S03]  /*01f0*/  UIADD3.X UR13, UPT, UPT, URZ, UR5, URZ, UP4, !UPT ;  /* 0x00000005ff0d7290 */ /* 0x000fc6000a7fe4ff */
[----:B------:R3:W-:Y:S01]  /*0200*/  UTMACCTL.PF [UR14] ;  /* 0x000000000e0079b9 */ /* 0x0007e20008040000 */
[----:B------:R-:W-:Y:S02]  /*0210*/  UIADD3.X UR11, UPT, UPT, URZ, UR5, URZ, UP3, !UPT ;  /* 0x00000005ff0b7290 */ /* 0x000fe40009ffe4ff */
[----:B------:R-:W-:-:S03]  /*0220*/  UIADD3.X UR9, UPT, UPT, URZ, UR5, URZ, UP2, !UPT ;  /* 0x00000005ff097290 */ /* 0x000fc600097fe4ff */
[----:B------:R3:W-:Y:S01]  /*0230*/  UTMACCTL.PF [UR12] ;  /* 0x000000000c0079b9 */ /* 0x0007e20008040000 */
[----:B------:R-:W-:-:S03]  /*0240*/  UIADD3.X UR7, UPT, UPT, URZ, UR5, URZ, UP1, !UPT ;  /* 0x00000005ff077290 */ /* 0x000fc60008ffe4ff */
[----:B------:R3:W-:Y:S01]  /*0250*/  UTMACCTL.PF [UR10] ;  /* 0x000000000a0079b9 */ /* 0x0007e20008040000 */
[----:B------:R-:W-:Y:S01]  /*0260*/  UIADD3.X UR5, UPT, UPT, URZ, UR5, URZ, UP0, !UPT ;  /* 0x00000005ff057290 */ /* 0x000fe200087fe4ff */
[----:B------:R3:W-:Y:S04]  /*0270*/  UTMACCTL.PF [UR8] ;  /* 0x00000000080079b9 */ /* 0x0007e80008040000 */
[----:B------:R3:W-:Y:S04]  /*0280*/  UTMACCTL.PF [UR6] ;  /* 0x00000000060079b9 */ /* 0x0007e80008040000 */
[----:B------:R3:W-:Y:S02]  /*0290*/  UTMACCTL.PF [UR4] ;  /* 0x00000000040079b9 */ /* 0x0007e40008040000 */
[----:B---3--:R-:W-:Y:S05]  /*02a0*/  BRA `(.L_x_2) ;  /* 0x00000000008c7947 */ /* 0x008fea0003800000 */
.L_x_1:
[----:B------:R-:W-:-:S13]  /*02b0*/  R2UR UR4, R0 ;  /* 0x00000000000472ca */ /* 0x000fda00000e0000 */
[----:B------:R-:W-:-:S09]  /*02c0*/  UISETP.NE.AND UP0, UPT, UR4, 0xc, UPT ;  /* 0x0000000c0400788c */ /* 0x000fd2000bf05270 */
[----:B------:R-:W-:Y:S05]  /*02d0*/  BRA.U !UP0, `(.L_x_3) ;  /* 0x0000000108507547 */ /* 0x000fea000b800000 */
[----:B------:R-:W-:Y:S02]  /*02e0*/  R2UR UR4, R0 ;  /* 0x00000000000472ca */ /* 0x000fe400000e0000 */
[----:B------:R-:W-:-:S11]  /*02f0*/  PLOP3.LUT P3, PT, PT, PT, PT, 0x8, 0x80 ;  /* 0x000000000080781c */ /* 0x000fd60003f6e170 */
[----:B------:R-:W-:-:S09]  /*0300*/  UISETP.NE.AND UP0, UPT, UR4, 0x4, UPT ;  /* 0x000000040400788c */ /* 0x000fd2000bf05270 */
[----:B------:R-:W-:Y:S05]  /*0310*/  BRA.U UP0, `(.L_x_2) ;  /* 0x0000000100707547 */ /* 0x000fea000b800000 */
[----:B------:R-:W1:Y:S01]  /*0320*/  S2UR UR4, SR_CgaCtaId ;  /* 0x00000000000479c3 */ /* 0x000e620000008800 */
[----:B------:R-:W-:Y:S01]  /*0330*/  UMOV UR5, 0x400 ;  /* 0x0000040000057882 */ /* 0x000fe20000000000 */
[----:B------:R-:W-:Y:S01]  /*0340*/  UMOV UR6, 0x1 ;  /* 0x0000000100067882 */ /* 0x000fe20000000000 */
[----:B------:R-:W-:Y:S01]  /*0350*/  UMOV UR8, 0x2 ;  /* 0x0000000200087882 */ /* 0x000fe20000000000 */
[----:B------:R-:W-:-:S04]  /*0360*/  UIADD3 UR6, UPT, UPT, -UR6, 0x100000, URZ ;  /* 0x0010000006067890 */ /* 0x000fc8000fffe1ff */
[----:B------:R-:W-:Y:S02]  /*0370*/  USHF.L.U32 UR7, UR6, 0xb, URZ ;  /* 0x0000000b06077899 */ /* 0x000fe400080006ff */
[----:B------:R-:W-:Y:S02]  /*0380*/  USHF.L.U32 UR6, UR6, 0x1, URZ ;  /* 0x0000000106067899 */ /* 0x000fe400080006ff */
[----:B------:R-:W-:-:S04]  /*0390*/  UIADD3 UR8, UPT, UPT, -UR8, 0x100000, URZ ;  /* 0x0010000008087890 */ /* 0x000fc8000fffe1ff */
[----:B------:R-:W-:Y:S02]  /*03a0*/  USHF.L.U32 UR9, UR8, 0xb, URZ ;  /* 0x0000000b08097899 */ /* 0x000fe400080006ff */
[----:B------:R-:W-:Y:S02]  /*03b0*/  USHF.L.U32 UR8, UR8, 0x1, URZ ;  /* 0x0000000108087899 */ /* 0x000fe400080006ff */
[----:B-1----:R-:W-:Y:S01]  /*03c0*/  ULEA UR4, UR4, UR5, 0x18 ;  /* 0x0000000504047291 */ /* 0x002fe2000f8ec0ff */
[----:B------:R-:W1:Y:S11]  /*03d0*/  FENCE.VIEW.ASYNC.S ;  /* 0x00000000000073c6 */ /* 0x000e760000000000 */
[----:B-1----:R3:W4:Y:S01]  /*03e0*/  SYNCS.EXCH.64 URZ, [UR4+0x158], UR6 ;  /* 0x0001580604ff75b2 */ /* 0x0027220008000100 */
[----:B------:R3:W1:Y:S01]  /*03f0*/  SYNCS.EXCH.64 URZ, [UR4+0x150], UR6 ;  /* 0x0001500604ff75b2 */ /* 0x0006620008000100 */
[----:B------:R3:W2:Y:S02]  /*0400*/  SYNCS.EXCH.64 URZ, [UR4+0x160], UR8 ;  /* 0x0001600804ff75b2 */ /* 0x0006a40008000100 */
[----:B---3--:R-:W-:Y:S05]  /*0410*/  BRA `(.L_x_2) ;  /* 0x0000000000307947 */ /* 0x008fea0003800000 */
.L_x_3:
[----:B------:R-:W1:Y:S01]  /*0420*/  S2UR UR4, SR_CgaCtaId ;  /* 0x00000000000479c3 */ /* 0x000e620000008800 */
[----:B------:R-:W-:Y:S01]  /*0430*/  UMOV UR6, 0x400 ;  /* 0x0000040000067882 */ /* 0x000fe20000000000 */
[----:B------:R-:W-:Y:S01]  /*0440*/  UMOV UR5, 0x20 ;  /* 0x0000002000057882 */ /* 0x000fe20000000000 */
[----:B------:R-:W-:Y:S02]  /*0450*/  ELECT P0, URZ, PT ;  /* 0x0000000000ff782f */ /* 0x000fe40003800000 */
[----:B------:R-:W-:Y:S01]  /*0460*/  PLOP3.LUT P3, PT, PT, PT, PT, 0x80, 0x8 ;  /* 0x000000000008781c */ /* 0x000fe20003f6f070 */
[----:B-1----:R-:W-:Y:S02]  /*0470*/  ULEA UR6, UR4, UR6, 0x18 ;  /* 0x0000000604067291 */ /* 0x002fe4000f8ec0ff */
[----:B------:R-:W-:-:S04]  /*0480*/  UIADD3 UR4, UPT, UPT, -UR5, 0x100000, URZ ;  /* 0x0010000005047890 */ /* 0x000fc8000fffe1ff */
[----:B------:R-:W-:Y:S02]  /*0490*/  USHF.L.U32 UR5, UR4, 0xb, URZ ;  /* 0x0000000b04057899 */ /* 0x000fe400080006ff */
[----:B------:R-:W-:Y:S01]  /*04a0*/  USHF.L.U32 UR4, UR4, 0x1, URZ ;  /* 0x0000000104047899 */ /* 0x000fe200080006ff */
[----:B------:R-:W1:Y:S11]  /*04b0*/  FENCE.VIEW.ASYNC.S ;  /* 0x00000000000073c6 */ /* 0x000e760000000000 */
[----:B-1----:R1:W2:Y:S01]  /*04c0*/  SYNCS.EXCH.64 URZ, [UR6+0x128], UR4 ;  /* 0x0001280406ff75b2 */ /* 0x0022a20008000100 */
[----:B------:R-:W-:Y:S01]  /*04d0*/  NOP ;  /* 0x0000000000007918 */ /* 0x000fe20000000000 */
.L_x_2:
[----:B-1----:R-:W-:Y:S05]  /*04e0*/  BSYNC.RECONVERGENT B0 ;  /* 0x0000000000007941 */ /* 0x002fea0003800200 */
.L_x_0:
[----:B------:R-:W1:Y:S01]  /*04f0*/  S2UR UR4, SR_CgaCtaId ;  /* 0x00000000000479c3 */ /* 0x000e620000008800 */
[----:B------:R-:W-:Y:S01]  /*0500*/  R2UR UR6, R0 ;  /* 0x00000000000672ca */ /* 0x000fe200000e0000 */
[----:B------:R-:W3:Y:S01]  /*0510*/  LDCU UR5, c[0x0][0x36c] ;  /* 0x00006d80ff0577ac */ /* 0x000ee20008000800 */
[----:B------:R-:W-:-:S11]  /*0520*/  NOP ;  /* 0x0000000000007918 */ /* 0x000fd60000000000 */
[----:B------:R-:W-:Y:S02]  /*0530*/  UISETP.NE.AND UP1, UPT, UR6, URZ, UPT ;  /* 0x000000ff0600728c */ /* 0x000fe4000bf25270 */
[----:B---3--:R-:W-:Y:S01]  /*0540*/  UISETP.EQ.U32.AND UP0, UPT, UR5, 0x1, UPT ;  /* 0x000000010500788c */ /* 0x008fe2000bf02070 */
[----:B-1----:R-:W-:-:S05]  /*0550*/  IMAD.U32 R7, RZ, RZ, UR4 ;  /* 0x00000004ff077e24 */ /* 0x002fca000f8e00ff */
[C---:B------:R-:W-:Y:S01]  /*0560*/  LEA.HI R2, R7.reuse, R7, RZ, 0x1 ;  /* 0x0000000707027211 */ /* 0x040fe200078f08ff */
[----:B------:R1:W-:Y:S03]  /*0570*/  STL [R1], R7 ;  /* 0x0000000701007387 */ /* 0x0003e60000100800 */
[----:B------:R-:W-:Y:S02]  /*0580*/  LOP3.LUT R4, R2, 0xfffffffe, RZ, 0xc0, !PT ;  /* 0xfffffffe02047812 */ /* 0x000fe400078ec0ff */
[----:B------:R-:W-:Y:S02]  /*0590*/  SHF.R.U32.HI R2, RZ, 0x1, R2 ;  /* 0x00000001ff027819 */ /* 0x000fe40000011602 */
[----:B------:R-:W-:-:S03]  /*05a0*/  ISETP.NE.AND P0, PT, R7, R4, PT ;  /* 0x000000040700720c */ /* 0x000fc60003f05270 */
[----:B------:R-:W-:Y:S01]  /*05b0*/  VIADD R5, R2, 0xffffffff ;  /* 0xffffffff02057836 */ /* 0x000fe20000000000 */
[----:B------:R-:W-:-:S04]  /*05c0*/  ISETP.LT.AND P0, PT, R7, RZ, P0 ;  /* 0x000000ff0700720c */ /* 0x000fc80000701270 */
[----:B------:R-:W-:-:S09]  /*05d0*/  R2UR UR4, R5 ;  /* 0x00000000050472ca */ /* 0x000fd200000e0000 */
[----:B------:R-:W-:-:S05]  /*05e0*/  @!P0 IMAD.MOV R2, RZ, RZ, R2 ;  /* 0x000000ffff028224 */ /* 0x000fca00078e0202 */
[----:B------:R-:W-:-:S13]  /*05f0*/  @!P0 R2UR UR4, R2 ;  /* 0x00000000020482ca */ /* 0x000fda00000e0000 */
[----:B------:R-:W-:-:S06]  /*0600*/  UIADD3 UR4, UPT, UPT, UR4, UR4, URZ ;  /* 0x0000000404047290 */ /* 0x000fcc000fffe0ff */
[----:B------:R-:W-:Y:S01]  /*0610*/  IMAD.U32 R2, RZ, RZ, UR4 ;  /* 0x00000004ff027e24 */ /* 0x000fe2000f8e00ff */
[----:B-1----:R-:W-:Y:S06]  /*0620*/  BRA.U UP1, `(.L_x_4) ;  /* 0x00000001013c7547 */ /* 0x002fec000b800000 */
        /* <DEDUP_REMOVED lines=12> */
[----:B-1----:R1:W3:Y:S01]  /*06f0*/  SYNCS.EXCH.64 URZ, [UR4+0x40], UR6 ;  /* 0x0000400604ff75b2 */ /* 0x0022e20008000100 */
[----:B------:R1:W4:Y:S01]  /*0700*/  SYNCS.EXCH.64 URZ, [UR4+0x48], UR8 ;  /* 0x0000480804ff75b2 */ /* 0x0003220008000100 */
[----:B------:R-:W-:Y:S01]  /*0710*/  NOP ;  /* 0x0000000000007918 */ /* 0x000fe20000000000 */
.L_x_4:
[----:B------:R-:W-:Y:S01]  /*0720*/  NOP ;  /* 0x0000000000007918 */ /* 0x000fe20000000000 */
[----:B------:R-:W-:Y:S05]  /*0730*/  BRA.U !UP0, `(.L_x_5) ;  /* 0x0000000108087547 */ /* 0x000fea000b800000 */
[----:B--234-:R-:W-:Y:S01]  /*0740*/  UCGABAR_ARV ;  /* 0x00000000000079c7 */ /* 0x01cfe20008000000 */
[----:B------:R-:W-:Y:S05]  /*0750*/  BRA `(.L_x_6) ;  /* 0x0000000000047947 */ /* 0x000fea0003800000 */
.L_x_5:
[----:B--234-:R-:W-:Y:S01]  /*0760*/  NOP ;  /* 0x0000000000007918 */ /* 0x01cfe20000000000 */
.L_x_6:
[----:B------:R-:W-:Y:S05]  /*0770*/  BRA.U !UP0, `(.L_x_7) ;  /* 0x00000001080c7547 */ /* 0x000fea000b800000 */
[----:B------:R-:W-:Y:S01]  /*0780*/  UCGABAR_WAIT ;  /* 0x0000000000007dc7 */ /* 0x000fe20008000000 */
[----:B------:R-:W-:Y:S01]  /*0790*/  CCTL.IVALL ;  /* 0x00000000ff00798f */ /* 0x000fe20002000000 */
[----:B------:R-:W-:Y:S05]  /*07a0*/  BRA `(.L_x_8) ;  /* 0x0000000000047947 */ /* 0x000fea0003800000 */
.L_x_7:
[----:B------:R-:W-:Y:S06]  /*07b0*/  BAR.SYNC.DEFER_BLOCKING 0x0 ;  /* 0x0000000000007b1d */ /* 0x000fec0000010000 */
.L_x_8:
[----:B------:R-:W-:Y:S01]  /*07c0*/  PLOP3.LUT P0, PT, PT, PT, UP1, 0x80, 0x8 ;  /* 0x000000000008781c */ /* 0x000fe20003f0f018 */
[----:B------:R-:W-:Y:S01]  /*07d0*/  @!UP1 UMOV UR5, 0x400 ;  /* 0x0000040000059882 */ /* 0x000fe20000000000 */
[----:B-1----:R-:W-:Y:S01]  /*07e0*/  UMOV UR8, 0x1 ;  /* 0x0000000100087882 */ /* 0x002fe20000000000 */
[----:B------:R-:W-:Y:S01]  /*07f0*/  UMOV UR7, 0x10 ;  /* 0x0000001000077882 */ /* 0x000fe20000000000 */
[----:B------:R-:W-:-:S04]  /*0800*/  @!UP1 UIADD3 UR8, UPT, UPT, -UR8, 0x100000, URZ ;  /* 0x0010000008089890 */ /* 0x000fc8000fffe1ff */
[----:B------:R-:W-:Y:S02]  /*0810*/  @!UP1 USHF.L.U32 UR9, UR8, 0xb, URZ ;  /* 0x0000000b08099899 */ /* 0x000fe400080006ff */
[----:B------:R-:W-:-:S03]  /*0820*/  @!UP1 USHF.L.U32 UR8, UR8, 0x1, URZ ;  /* 0x0000000108089899 */ /* 0x000fc600080006ff */
[----:B------:R-:W-:-:S13]  /*0830*/  @!P0 R2UR UR4, R7 ;  /* 0x00000000070482ca */ /* 0x000fda00000e0000 */
[----:B------:R-:W-:Y:S02]  /*0840*/  @!UP1 ULEA UR6, UR4, UR5, 0x18 ;  /* 0x0000000504069291 */ /* 0x000fe4000f8ec0ff */
[----:B------:R-:W-:-:S04]  /*0850*/  @!UP1 UIADD3 UR4, UPT, UPT, -UR7, 0x100000, URZ ;  /* 0x0010000007049890 */ /* 0x000fc8000fffe1ff */
[----:B------:R-:W-:Y:S02]  /*0860*/  @!UP1 USHF.L.U32 UR5, UR4, 0xb, URZ ;  /* 0x0000000b04059899 */ /* 0x000fe400080006ff */
[----:B------:R-:W-:Y:S01]  /*0870*/  @!UP1 USHF.L.U32 UR4, UR4, 0x1, URZ ;  /* 0x0000000104049899 */ /* 0x000fe200080006ff */
[----:B------:R-:W1:Y:S03]  /*0880*/  FENCE.VIEW.ASYNC.S ;  /* 0x00000000000073c6 */ /* 0x000e660000000000 */
[----:B-1----:R1:W2:Y:S08]  /*0890*/  @!UP1 SYNCS.EXCH.64 URZ, [UR6+0x50], UR8 ;  /* 0x0000500806ff95b2 */ /* 0x0022b00008000100 */
[----:B------:R1:W3:Y:S01]  /*08a0*/  @!UP1 SYNCS.EXCH.64 URZ, [UR6+0x58], UR4 ;  /* 0x0000580406ff95b2 */ /* 0x0002e20008000100 */
[----:B------:R-:W-:Y:S01]  /*08b0*/  NOP ;  /* 0x0000000000007918 */ /* 0x000fe20000000000 */
[----:B------:R-:W-:Y:S05]  /*08c0*/  BRA.U !UP0, `(.L_x_9) ;  /* 0x0000000108087547 */ /* 0x000fea000b800000 */
[----:B--23--:R-:W-:Y:S01]  /*08d0*/  UCGABAR_ARV ;  /* 0x00000000000079c7 */ /* 0x00cfe20008000000 */
[----:B------:R-:W-:Y:S05]  /*08e0*/  BRA `(.L_x_10) ;  /* 0x0000000000047947 */ /* 0x000fea0003800000 */
.L_x_9:
[----:B--23--:R-:W-:Y:S01]  /*08f0*/  NOP ;  /* 0x0000000000007918 */ /* 0x00cfe20000000000 */
.L_x_10:
[----:B------:R-:W-:Y:S05]  /*0900*/  BRA.U !UP0, `(.L_x_11) ;  /* 0x00000001080c7547 */ /* 0x000fea000b800000 */
[----:B------:R-:W-:Y:S01]  /*0910*/  UCGABAR_WAIT ;  /* 0x0000000000007dc7 */ /* 0x000fe20008000000 */
[----:B------:R-:W-:Y:S01]  /*0920*/  CCTL.IVALL ;  /* 0x00000000ff00798f */ /* 0x000fe20002000000 */
[----:B------:R-:W-:Y:S05]  /*0930*/  BRA `(.L_x_12) ;  /* 0x0000000000047947 */ /* 0x000fea0003800000 */
.L_x_11:
[----:B------:R-:W-:Y:S06]  /*0940*/  BAR.SYNC.DEFER_BLOCKING 0x0 ;  /* 0x0000000000007b1d */ /* 0x000fec0000010000 */
.L_x_12:
[----:B------:R-:W-:Y:S05]  /*0950*/  BRA.U UP1, `(.L_x_13) ;  /* 0x0000000101447547 */ /* 0x000fea000b800000 */
[----:B-1----:R-:W-:Y:S01]  /*0960*/  R2UR UR4, R7 ;  /* 0x00000000070472ca */ /* 0x002fe200000e0000 */
        /* <DEDUP_REMOVED lines=9> */
[----:B------:R-:W-:Y:S01]  /*0a00*/  ULEA UR4, UR4, UR5, 0x18 ;  /* 0x0000000504047291 */ /* 0x000fe2000f8ec0ff */
[----:B------:R-:W1:Y:S11]  /*0a10*/  FENCE.VIEW.ASYNC.S ;  /* 0x00000000000073c6 */ /* 0x000e760000000000 */
[----:B-1----:R2:W3:Y:S01]  /*0a20*/  SYNCS.EXCH.64 URZ, [UR4+0x70], UR8 ;  /* 0x0000700804ff75b2 */ /* 0x0024e20008000100 */
[----:B------:R2:W4:Y:S01]  /*0a30*/  SYNCS.EXCH.64 URZ, [UR4+0x78], UR8 ;  /* 0x0000780804ff75b2 */ /* 0x0005220008000100 */
[----:B------:R2:W1:Y:S01]  /*0a40*/  SYNCS.EXCH.64 URZ, [UR4+0x80], UR6 ;  /* 0x0000800604ff75b2 */ /* 0x0004620008000100 */
[----:B------:R2:W1:Y:S02]  /*0a50*/  SYNCS.EXCH.64 URZ, [UR4+0x88], UR6 ;  /* 0x0000880604ff75b2 */ /* 0x0004640008000100 */
[----:B--2---:R-:W-:Y:S01]  /*0a60*/  NOP ;  /* 0x0000000000007918 */ /* 0x004fe20000000000 */
.L_x_13:
[----:B------:R-:W-:Y:S01]  /*0a70*/  NOP ;  /* 0x0000000000007918 */ /* 0x000fe20000000000 */
[----:B------:R-:W-:Y:S05]  /*0a80*/  BRA.U !UP0, `(.L_x_14) ;  /* 0x0000000108087547 */ /* 0x000fea000b800000 */
[----:B-1-34-:R-:W-:Y:S01]  /*0a90*/  UCGABAR_ARV ;  /* 0x00000000000079c7 */ /* 0x01afe20008000000 */
[----:B------:R-:W-:Y:S05]  /*0aa0*/  BRA `(.L_x_15) ;  /* 0x0000000000047947 */ /* 0x000fea0003800000 */
.L_x_14:
[----:B-1-34-:R-:W-:Y:S01]  /*0ab0*/  NOP ;  /* 0x0000000000007918 */ /* 0x01afe20000000000 */
.L_x_15:
[----:B------:R-:W-:Y:S05]  /*0ac0*/  BRA.U !UP0, `(.L_x_16) ;  /* 0x00000001080c7547 */ /* 0x000fea000b800000 */
[----:B------:R-:W-:Y:S01]  /*0ad0*/  UCGABAR_WAIT ;  /* 0x0000000000007dc7 */ /* 0x000fe20008000000 */
[----:B------:R-:W-:Y:S01]  /*0ae0*/  CCTL.IVALL ;  /* 0x00000000ff00798f */ /* 0x000fe20002000000 */
[----:B------:R-:W-:Y:S05]  /*0af0*/  BRA `(.L_x_17) ;  /* 0x0000000000047947 */ /* 0x000fea0003800000 */
.L_x_16:
[----:B------:R-:W-:Y:S06]  /*0b00*/  BAR.SYNC.DEFER_BLOCKING 0x0 ;  /* 0x0000000000007b1d */ /* 0x000fec0000010000 */
.L_x_17:
[----:B------:R-:W-:Y:S01]  /*0b10*/  PLOP3.LUT P0, PT, PT, PT, UP1, 0x80, 0x8 ;  /* 0x000000000008781c */ /* 0x000fe20003f0f018 */
[----:B------:R-:W-:Y:S01]  /*0b20*/  @!UP1 UMOV UR5, 0x400 ;  /* 0x0000040000059882 */ /* 0x000fe20000000000 */
[----:B------:R-:W-:Y:S01]  /*0b30*/  UMOV UR8, 0x1 ;  /* 0x0000000100087882 */ /* 0x000fe20000000000 */
        /* <DEDUP_REMOVED lines=16> */
.L_x_18:
[----:B--23--:R-:W-:Y:S01]  /*0c40*/  NOP ;  /* 0x0000000000007918 */ /* 0x00cfe20000000000 */
.L_x_19:
[----:B------:R-:W-:Y:S05]  /*0c50*/  BRA.U !UP0, `(.L_x_20) ;  /* 0x00000001080c7547 */ /* 0x000fea000b800000 */
[----:B------:R-:W-:Y:S01]  /*0c60*/  UCGABAR_WAIT ;  /* 0x0000000000007dc7 */ /* 0x000fe20008000000 */
[----:B------:R-:W-:Y:S01]  /*0c70*/  CCTL.IVALL ;  /* 0x00000000ff00798f */ /* 0x000fe20002000000 */
[----:B------:R-:W-:Y:S05]  /*0c80*/  BRA `(.L_x_21) ;  /* 0x0000000000047947 */ /* 0x000fea0003800000 */
.L_x_20:
[----:B------:R-:W-:Y:S06]  /*0c90*/  BAR.SYNC.DEFER_BLOCKING 0x0 ;  /* 0x0000000000007b1d */ /* 0x000fec0000010000 */
.L_x_21:
[----:B------:R-:W-:Y:S01]  /*0ca0*/  PLOP3.LUT P0, PT, PT, PT, UP1, 0x80, 0x8 ;  /* 0x000000000008781c */ /* 0x000fe20003f0f018 */
[----:B-1----:R-:W-:Y:S01]  /*0cb0*/  @!UP1 UMOV UR5, 0x400 ;  /* 0x0000040000059882 */ /* 0x002fe20000000000 */
        /* <DEDUP_REMOVED lines=17> */
.L_x_22:
[----:B--23--:R-:W-:Y:S01]  /*0dd0*/  NOP ;  /* 0x0000000000007918 */ /* 0x00cfe20000000000 */
.L_x_23:
[----:B------:R-:W-:Y:S05]  /*0de0*/  BRA.U !UP0, `(.L_x_24) ;  /* 0x00000001080c7547 */ /* 0x000fea000b800000 */
[----:B------:R-:W-:Y:S01]  /*0df0*/  UCGABAR_WAIT ;  /* 0x0000000000007dc7 */ /* 0x000fe20008000000 */
[----:B------:R-:W-:Y:S01]  /*0e00*/  CCTL.IVALL ;  /* 0x00000000ff00798f */ /* 0x000fe20002000000 */
[----:B------:R-:W-:Y:S05]  /*0e10*/  BRA `(.L_x_25) ;  /* 0x0000000000047947 */ /* 0x000fea0003800000 */
.L_x_24:
[----:B------:R-:W-:Y:S06]  /*0e20*/  BAR.SYNC.DEFER_BLOCKING 0x0 ;  /* 0x0000000000007b1d */ /* 0x000fec0000010000 */
.L_x_25:
[----:B------:R-:W-:Y:S01]  /*0e30*/  IMAD.IADD R4, R7, 0x1, -R4 ;  /* 0x0000000107047824 */ /* 0x000fe200078e0a04 */
[----:B------:R-:W-:-:S04]  /*0e40*/  UMOV UR7, 0x1 ;  /* 0x0000000100077882 */ /* 0x000fc80000000000 */
[----:B-1----:R-:W-:-:S13]  /*0e50*/  R2UR UR4, R4 ;  /* 0x00000000040472ca */ /* 0x002fda00000e0000 */
[----:B------:R-:W-:Y:S02]  /*0e60*/  ULOP3.LUT UR5, UR4, 0x1, URZ, 0x3c, !UPT ;  /* 0x0000000104057892 */ /* 0x000fe4000f8e3cff */
[----:B------:R-:W-:Y:S02]  /*0e70*/  USHF.L.U32 UR6, UR7, UR4, URZ ;  /* 0x0000000407067299 */ /* 0x000fe400080006ff */
[----:B------:R-:W-:-:S04]  /*0e80*/  USHF.L.U32 UR4, UR7, UR5, URZ ;  /* 0x0000000507047299 */ /* 0x000fc800080006ff */
[----:B------:R-:W-:-:S06]  /*0e90*/  ULOP3.LUT UR4, UR4, UR6, URZ, 0xfc, !UPT ;  /* 0x0000000604047292 */ /* 0x000fcc000f8efcff */
[----:B------:R-:W-:Y:S01]  /*0ea0*/  MOV R4, UR4 ;  /* 0x0000000400047c02 */ /* 0x000fe20008000f00 */
[----:B------:R-:W-:Y:S06]  /*0eb0*/  BRA.U UP1, `(.L_x_26) ;  /* 0x00000001016c7547 */ /* 0x000fec000b800000 */
[----:B------:R-:W-:Y:S01]  /*0ec0*/  R2UR UR4, R7 ;  /* 0x00000000070472ca */ /* 0x000fe200000e0000 */
[----:B------:R-:W-:Y:S01]  /*0ed0*/  UMOV UR5, 0x400 ;  /* 0x0000040000057882 */ /* 0x000fe20000000000 */
        /* <DEDUP_REMOVED lines=9> */
[----:B------:R-:W-:-:S04]  /*0f70*/  UIADD3 UR8, UPT, UPT, -UR8, 0x100000, URZ ;  /* 0x0010000008087890 */ /* 0x000fc8000fffe1ff */
[----:B------:R-:W-:Y:S02]  /*0f80*/  USHF.L.U32 UR9, UR8, 0xb, URZ ;  /* 0x0000000b08097899 */ /* 0x000fe400080006ff */
[----:B------:R-:W-:Y:S02]  /*0f90*/  USHF.L.U32 UR8, UR8, 0x1, URZ ;  /* 0x0000000108087899 */ /* 0x000fe400080006ff */
[----:B------:R-:W-:Y:S02]  /*0fa0*/  ULEA UR5, UR4, UR5, 0x18 ;  /* 0x0000000504057291 */ /* 0x000fe4000f8ec0ff */
[----:B------:R-:W-:Y:S02]  /*0fb0*/  ULEA UR4, UR4, UR7, 0x18 ;  /* 0x0000000704047291 */ /* 0x000fe4000f8ec0ff */
[----:B------:R-:W-:-:S04]  /*0fc0*/  UIADD3 UR6, UPT, UPT, -UR6, 0x100000, URZ ;  /* 0x0010000006067890 */ /* 0x000fc8000fffe1ff */
[----:B------:R-:W-:Y:S02]  /*0fd0*/  USHF.L.U32 UR7, UR6, 0xb, URZ ;  /* 0x0000000b06077899 */ /* 0x000fe400080006ff */
[----:B------:R-:W-:Y:S01]  /*0fe0*/  USHF.L.U32 UR6, UR6, 0x1, URZ ;  /* 0x0000000106067899 */ /* 0x000fe200080006ff */
[----:B------:R-:W1:Y:S02]  /*0ff0*/  FENCE.VIEW.ASYNC.S ;  /* 0x00000000000073c6 */ /* 0x000e640000000000 */
[----:B-1----:R1:W2:Y:S01]  /*1000*/  SYNCS.EXCH.64 URZ, [UR5+0x20], UR12 ;  /* 0x0000200c05ff75b2 */ /* 0x0022a20008000100 */
[----:B------:R1:W3:Y:S08]  /*1010*/  SYNCS.EXCH.64 URZ, [UR5+0x28], UR10 ;  /* 0x0000280a05ff75b2 */ /* 0x0002f00008000100 */
[----:B------:R1:W4:Y:S01]  /*1020*/  SYNCS.EXCH.64 URZ, [UR4+0x30], UR6 ;  /* 0x0000300604ff75b2 */ /* 0x0003220008000100 */
[----:B------:R1:W1:Y:S01]  /*1030*/  SYNCS.EXCH.64 URZ, [UR4+0x38], UR8 ;  /* 0x0000380804ff75b2 */ /* 0x0002620008000100 */
[----:B------:R1:W1:Y:S01]  /*1040*/  SYNCS.EXCH.64 URZ, [UR4], UR6 ;  /* 0x0000000604ff75b2 */ /* 0x0002620008000100 */
[----:B------:R1:W1:Y:S01]  /*1050*/  SYNCS.EXCH.64 URZ, [UR4+0x8], UR6 ;  /* 0x0000080604ff75b2 */ /* 0x0002620008000100 */
[----:B------:R-:W-:Y:S01]  /*1060*/  NOP ;  /* 0x0000000000007918 */ /* 0x000fe20000000000 */
.L_x_26:
[----:B------:R-:W-:Y:S05]  /*1070*/  BRA.U UP1, `(.L_x_27) ;  /* 0x00000001013c7547 */ /* 0x000fea000b800000 */
[----:B-1----:R-:W-:Y:S01]  /*1080*/  R2UR UR4, R7 ;  /* 0x00000000070472ca */ /* 0x002fe200000e0000 */
[----:B------:R-:W-:Y:S01]  /*1090*/  UMOV UR5, 0x400 ;  /* 0x0000040000057882 */ /* 0x000fe20000000000 */
[----:B------:R-:W-:Y:S02]  /*10a0*/  UMOV UR6, 0x1 ;  /* 0x0000000100067882 */ /* 0x000fe40000000000 */
[----:B------:R-:W-:-:S04]  /*10b0*/  UIADD3 UR6, UPT, UPT, -UR6, 0x100000, URZ ;  /* 0x0010000006067890 */ /* 0x000fc8000fffe1ff */
[----:B------:R-:W-:Y:S02]  /*10c0*/  USHF.L.U32 UR7, UR6, 0xb, URZ ;  /* 0x0000000b06077899 */ /* 0x000fe400080006ff */
[----:B------:R-:W-:-:S03]  /*10d0*/  USHF.L.U32 UR6, UR6, 0x1, URZ ;  /* 0x0000000106067899 */ /* 0x000fc600080006ff */
[----:B------:R-:W-:Y:S01]  /*10e0*/  ULEA UR4, UR4, UR5, 0x18 ;  /* 0x0000000504047291 */ /* 0x000fe2000f8ec0ff */
[----:B------:R-:W1:Y:S11]  /*10f0*/  FENCE.VIEW.ASYNC.S ;  /* 0x00000000000073c6 */ /* 0x000e760000000000 */
[----:B-1----:R1:W4:Y:S01]  /*1100*/  SYNCS.EXCH.64 URZ, [UR4+0x130], UR6 ;  /* 0x0001300604ff75b2 */ /* 0x0023220008000100 */
[----:B------:R1:W3:Y:S01]  /*1110*/  SYNCS.EXCH.64 URZ, [UR4+0x138], UR6 ;  /* 0x0001380604ff75b2 */ /* 0x0002e20008000100 */
[----:B------:R1:W2:Y:S01]  /*1120*/  SYNCS.EXCH.64 URZ, [UR4+0x140], UR6 ;  /* 0x0001400604ff75b2 */ /* 0x0002a20008000100 */
[----:B------:R1:W1:Y:S01]  /*1130*/  SYNCS.EXCH.64 URZ, [UR4+0x148], UR6 ;  /* 0x0001480604ff75b2 */ /* 0x0002620008000100 */
[----:B------:R1:W1:Y:S01]  /*1140*/  SYNCS.EXCH.64 URZ, [UR4+0x10], UR6 ;  /* 0x0000100604ff75b2 */ /* 0x0002620008000100 */
[----:B------:R1:W1:Y:S01]  /*1150*/  SYNCS.EXCH.64 URZ, [UR4+0x18], UR6 ;  /* 0x0000180604ff75b2 */ /* 0x0002620008000100 */
[----:B------:R-:W-:Y:S01]  /*1160*/  NOP ;  /* 0x0000000000007918 */ /* 0x000fe20000000000 */
.L_x_27:
[----:B------:R-:W-:Y:S01]  /*1170*/  NOP ;  /* 0x0000000000007918 */ /* 0x000fe20000000000 */
[----:B------:R-:W-:Y:S05]  /*1180*/  BRA.U !UP0, `(.L_x_28) ;  /* 0x0000000108087547 */ /* 0x000fea000b800000 */
[----:B-1234-:R-:W-:Y:S01]  /*1190*/  UCGABAR_ARV ;  /* 0x00000000000079c7 */ /* 0x01efe20008000000 */
[----:B------:R-:W-:Y:S05]  /*11a0*/  BRA `(.L_x_29) ;  /* 0x0000000000047947 */ /* 0x000fea0003800000 */
.L_x_28:
[----:B-1234-:R-:W-:Y:S01]  /*11b0*/  NOP ;  /* 0x0000000000007918 */ /* 0x01efe20000000000 */
.L_x_29:
[----:B------:R-:W-:Y:S05]  /*11c0*/  BRA.U !UP0, `(.L_x_30) ;  /* 0x00000001080c7547 */ /* 0x000fea000b800000 */
[----:B------:R-:W-:Y:S01]  /*11d0*/  UCGABAR_WAIT ;  /* 0x0000000000007dc7 */ /* 0x000fe20008000000 */
[----:B------:R-:W-:Y:S01]  /*11e0*/  CCTL.IVALL ;  /* 0x00000000ff00798f */ /* 0x000fe20002000000 */
[----:B------:R-:W-:Y:S05]  /*11f0*/  BRA `(.L_x_31) ;  /* 0x0000000000047947 */ /* 0x000fea0003800000 */
.L_x_30:
[----:B------:R-:W-:Y:S06]  /*1200*/  BAR.SYNC.DEFER_BLOCKING 0x0 ;  /* 0x0000000000007b1d */ /* 0x000fec0000010000 */
.L_x_31:
[----:B------:R-:W-:-:S13]  /*1210*/  R2UR UR4, R0 ;  /* 0x00000000000472ca */ /* 0x000fda00000e0000 */
[----:B------:R-:W-:-:S09]  /*1220*/  UISETP.NE.AND UP0, UPT, UR4, 0xe, UPT ;  /* 0x0000000e0400788c */ /* 0x000fd2000bf05270 */
[----:B------:R-:W-:Y:S05]  /*1230*/  BRA.U !UP0, `(.L_x_32) ;  /* 0x0000000108187547 */ /* 0x000fea000b800000 */
[----:B------:R-:W-:-:S13]  /*1240*/  R2UR UR4, R0 ;  /* 0x00000000000472ca */ /* 0x000fda00000e0000 */
[----:B------:R-:W-:-:S09]  /*1250*/  UISETP.NE.AND UP0, UPT, UR4, 0xf, UPT ;  /* 0x0000000f0400788c */ /* 0x000fd2000bf05270 */
[----:B------:R-:W-:Y:S05]  /*1260*/  BRA.U UP0, `(.L_x_33) ;  /* 0x0000000500087547 */ /* 0x000fea000b800000 */
[----:B------:R-:W-:-:S08]  /*1270*/  NOP ;  /* 0x0000000000007918 */ /* 0x000fd00000000000 */
[----:B------:R-:W1:-:S00]  /*1280*/  USETMAXREG.DEALLOC.CTAPOOL 0x18 ;  /* 0x00000018000079c8 */ /* 0x000e4000080e0500 */
[----:B-1----:R-:W-:Y:S05]  /*1290*/  BRA `(.L_x_34) ;  /* 0x0000001800d87947 */ /* 0x002fea0003800000 */
.L_x_32:
[----:B------:R-:W-:-:S08]  /*12a0*/  NOP ;  /* 0x0000000000007918 */ /* 0x000fd00000000000 */
[----:B------:R-:W1:-:S00]  /*12b0*/  USETMAXREG.DEALLOC.CTAPOOL 0x68 ;  /* 0x00000068000079c8 */ /* 0x000e4000080e0500 */
[----:B------:R-:W2:Y:S02]  /*12c0*/  LDCU UR7, c[0x0][0x380] ;  /* 0x00007000ff0777ac */ /* 0x000ea40008000800 */
[----:B--2---:R-:W-:Y:S02]  /*12d0*/  UIADD3 UR4, UPT, UPT, -UR7, URZ, URZ ;  /* 0x000000ff07047290 */ /* 0x004fe4000fffe1ff */
[----:B------:R-:W-:Y:S02]  /*12e0*/  UIADD3 UR5, UPT, UPT, UR7, -0x1, URZ ;  /* 0xffffffff07057890 */ /* 0x000fe4000fffe0ff */
[----:B------:R-:W-:Y:S02]  /*12f0*/  USHF.R.S32.HI UR4, URZ, 0x1f, UR4 ;  /* 0x0000001fff047899 */ /* 0x000fe40008011404 */
[----:B------:R-:W-:Y:S02]  /*1300*/  USHF.R.S32.HI UR6, URZ, 0x1f, UR5 ;  /* 0x0000001fff067899 */ /* 0x000fe40008011405 */
[----:B------:R-:W-:-:S02]  /*1310*/  ULEA.HI UR4, UR4, -UR7, URZ, 0x7 ;  /* 0x8000000704047291 */ /* 0x000fc4000f8f38ff */
[----:B------:R-:W-:Y:S02]  /*1320*/  ULEA.HI UR6, UR6, UR5, URZ, 0x7 ;  /* 0x0000000506067291 */ /* 0x000fe4000f8f38ff */
[----:B------:R-:W-:Y:S02]  /*1330*/  UISETP.GT.AND UP0, UPT, UR7, URZ, UPT ;  /* 0x000000ff0700728c */ /* 0x000fe4000bf04270 */
[----:B------:R-:W-:Y:S02]  /*1340*/  USHF.R.S32.HI UR5, URZ, 0x7, UR4 ;  /* 0x00000007ff057899 */ /* 0x000fe40008011404 */
[----:B------:R-:W-:Y:S02]  /*1350*/  ULEA.HI.SX32 UR4, UR6, 0x1, 0x19 ;  /* 0x0000000106047891 */ /* 0x000fe4000f8fcaff */
[----:B------:R-:W-:-:S07]  /*1360*/  UIADD3 UR5, UPT, UPT, -UR5, URZ, URZ ;  /* 0x000000ff05057290 */ /* 0x000fce000fffe1ff */
[----:B------:R-:W-:Y:S02]  /*1370*/  @!UP0 UMOV UR4, UR5 ;  /* 0x0000000500048c82 */ /* 0x000fe40008000000 */
[----:B------:R-:W-:-:S09]  /*1380*/  UISETP.GE.AND UP0, UPT, UR4, 0x1, UPT ;  /* 0x000000010400788c */ /* 0x000fd2000bf06270 */
[----:B-1----:R-:W-:Y:S05]  /*1390*/  BRA.U !UP0, `(.L_x_33) ;  /* 0x0000000108bc7547 */ /* 0x002fea000b800000 */
[----:B------:R-:W-:Y:S01]  /*13a0*/  MOV R6, 0x400 ;  /* 0x0000040000067802 */ /* 0x000fe20000000f00 */
[----:B------:R-:W-:Y:S02]  /*13b0*/  UISETP.GE.U32.AND UP0, UPT, UR4, 0x4, UPT ;  /* 0x000000040400788c */ /* 0x000fe4000bf06070 */
[----:B------:R-:W-:Y:S01]  /*13c0*/  ULOP3.LUT UR6, UR4, 0x3, URZ, 0xc0, !UPT ;  /* 0x0000000304067892 */ /* 0x000fe2000f8ec0ff */
[----:B------:R-:W-:-:S05]  /*13d0*/  LEA R6, R7, R6, 0x18 ;  /* 0x0000000607067211 */ /* 0x000fca00078ec0ff */
[----:B------:R-:W-:-:S05]  /*13e0*/  VIADD R8, R6, 0x160 ;  /* 0x0000016006087836 */ /* 0x000fca0000000000 */
[----:B------:R-:W-:Y:S01]  /*13f0*/  PRMT R8, RZ, 0x654, R8 ;  /* 0x00000654ff087816 */ /* 0x000fe20000000008 */
[----:B------:R-:W-:Y:S06]  /*1400*/  BRA.U !UP0, `(.L_x_35) ;  /* 0x0000000108687547 */ /* 0x000fec000b800000 */
[----:B------:R-:W-:Y:S01]  /*1410*/  HFMA2 R5, -RZ, RZ, 0, 5.9604644775390625e-08 ;  /* 0x00000001ff057431 */ /* 0x000fe200000001ff */
[----:B------:R-:W-:-:S03]  /*1420*/  ULOP3.LUT UR5, UR4, 0x7ffffffc, URZ, 0xc0, !UPT ;  /* 0x7ffffffc04057892 */ /* 0x000fc6000f8ec0ff */
[----:B------:R-:W-:-:S09]  /*1430*/  UMOV UR4, URZ ;  /* 0x000000ff00047c82 */ /* 0x000fd20008000000 */
.L_x_40:
[----:B-1----:R-:W1:Y:S02]  /*1440*/  SYNCS.PHASECHK.TRANS64.TRYWAIT P0, [R6+URZ+0x158], RZ ;  /* 0x000158ff060075a7 */ /* 0x002e6400080011ff */
[----:B-1234-:R-:W-:Y:S05]  /*1450*/  @!P0 BRA `(.L_x_36) ;  /* 0x000000b400748947 */ /* 0x01efea0003800000 */
.L_x_156:
[----:B------:R-:W-:Y:S01]  /*1460*/  ELECT P0, URZ, PT ;  /* 0x0000000000ff782f */ /* 0x000fe20003800000 */
[----:B------:R-:W-:-:S12]  /*1470*/  HFMA2 R7, -RZ, RZ, -0.0 , 0 ;  /* 0x80000000ff077431 */ /* 0x000fd800000001ff */
[----:B------:R-:W-:-:S04]  /*1480*/  @P0 IMAD.MOV.U32 R9, RZ, RZ, 0x1 ;  /* 0x00000001ff090424 */ /* 0x000fc800078e00ff */
[----:B------:R2:W-:Y:S01]  /*1490*/  @P0 SYNCS.ARRIVE.TRANS64.RED.ART0 RZ, [R8+URZ], R9 ;  /* 0x0000000908ff09a7 */ /* 0x0005e200085004ff */
[----:B------:R-:W3:Y:S02]  /*14a0*/  SYNCS.PHASECHK.TRANS64.TRYWAIT P0, [R6+URZ+0x158], R7 ;  /* 0x00015807060075a7 */ /* 0x000ee400080011ff */
[----:B--23--:R-:W-:Y:S05]  /*14b0*/  @!P0 BRA `(.L_x_37) ;  /* 0x000000b400708947 */ /* 0x00cfea0003800000 */
.L_x_158:
[----:B------:R-:W-:-:S13]  /*14c0*/  ELECT P0, URZ, PT ;  /* 0x0000000000ff782f */ /* 0x000fda0003800000 */
[----:B------:R-:W-:-:S04]  /*14d0*/  @P0 MOV R9, 0x1 ;  /* 0x0000000100090802 */ /* 0x000fc80000000f00 */
[----:B------:R3:W-:Y:S01]  /*14e0*/  @P0 SYNCS.ARRIVE.TRANS64.RED.ART0 RZ, [R8+URZ], R9 ;  /* 0x0000000908ff09a7 */ /* 0x0007e200085004ff */
[----:B------:R-:W4:Y:S02]  /*14f0*/  SYNCS.PHASECHK.TRANS64.TRYWAIT P0, [R6+URZ+0x158], RZ ;  /* 0x000158ff060075a7 */ /* 0x000f2400080011ff */
[----:B---34-:R-:W-:Y:S05]  /*1500*/  @!P0 BRA `(.L_x_38) ;  /* 0x000000b400788947 */ /* 0x018fea0003800000 */
.L_x_159:
[----:B------:R-:W-:-:S13]  /*1510*/  ELECT P0, URZ, PT ;  /* 0x0000000000ff782f */ /* 0x000fda0003800000 */
[----:B------:R-:W-:-:S04]  /*1520*/  @P0 MOV R9, 0x1 ;  /* 0x0000000100090802 */ /* 0x000fc80000000f00 */
[----:B------:R4:W-:Y:S01]  /*1530*/  @P0 SYNCS.ARRIVE.TRANS64.RED.ART0 RZ, [R8+URZ], R9 ;  /* 0x0000000908ff09a7 */ /* 0x0009e200085004ff */
[----:B------:R-:W5:Y:S02]  /*1540*/  SYNCS.PHASECHK.TRANS64.TRYWAIT P0, [R6+URZ+0x158], R7 ;  /* 0x00015807060075a7 */ /* 0x000f6400080011ff */
[----:B----45:R-:W-:Y:S05]  /*1550*/  @!P0 BRA `(.L_x_39) ;  /* 0x000000b400788947 */ /* 0x030fea0003800000 */
.L_x_161:
[----:B------:R-:W-:Y:S01]  /*1560*/  ELECT P0, URZ, PT ;  /* 0x0000000000ff782f */ /* 0x000fe20003800000 */
[----:B------:R-:W-:-:S04]  /*1570*/  UIADD3 UR4, UPT, UPT, UR4, 0x4, URZ ;  /* 0x0000000404047890 */ /* 0x000fc8000fffe0ff */
[----:B------:R-:W-:-:S08]  /*1580*/  UISETP.NE.AND UP0, UPT, UR4, UR5, UPT ;  /* 0x000000050400728c */ /* 0x000fd0000bf05270 */
[----:B------:R4:W-:Y:S01]  /*1590*/  @P0 SYNCS.ARRIVE.TRANS64.RED.ART0 RZ, [R8+URZ], R5 ;  /* 0x0000000508ff09a7 */ /* 0x0009e200085004ff */
[----:B------:R-:W-:Y:S05]  /*15a0*/  BRA.U UP0, `(.L_x_40) ;  /* 0xfffffffd00a47547 */ /* 0x000fea000b83ffff */
.L_x_35:
[----:B------:R-:W-:-:S09]  /*15b0*/  UISETP.NE.AND UP0, UPT, UR6, URZ, UPT ;  /* 0x000000ff0600728c */ /* 0x000fd2000bf05270 */
[----:B------:R-:W-:Y:S05]  /*15c0*/  BRA.U !UP0, `(.L_x_33) ;  /* 0x0000000108307547 */ /* 0x000fea000b800000 */
[----:B------:R-:W-:Y:S01]  /*15d0*/  HFMA2 R7, -RZ, RZ, 0, 0 ;  /* 0x00000000ff077431 */ /* 0x000fe200000001ff */
[----:B----4-:R-:W-:Y:S01]  /*15e0*/  MOV R5, 0x1 ;  /* 0x0000000100057802 */ /* 0x010fe20000000f00 */
[----:B------:R-:W-:-:S06]  /*15f0*/  UMOV UR4, URZ ;  /* 0x000000ff00047c82 */ /* 0x000fcc0008000000 */
.L_x_42:
[----:B--2---:R-:W-:-:S04]  /*1600*/  SHF.L.U32 R11, R7, 0x1f, RZ ;  /* 0x0000001f070b7819 */ /* 0x004fc800000006ff */
[----:B------:R-:W2:Y:S02]  /*1610*/  SYNCS.PHASECHK.TRANS64.TRYWAIT P0, [R6+URZ+0x158], R11 ;  /* 0x0001580b060075a7 */ /* 0x000ea400080011ff */
[----:B--2-4-:R-:W-:Y:S05]  /*1620*/  @!P0 BRA `(.L_x_41) ;  /* 0x000000b400608947 */ /* 0x014fea0003800000 */
.L_x_163:
[----:B------:R-:W-:Y:S02]  /*1630*/  ELECT P0, URZ, PT ;  /* 0x0000000000ff782f */ /* 0x000fe40003800000 */
[----:B------:R-:W-:Y:S01]  /*1640*/  LOP3.LUT R7, R7, 0x1, RZ, 0x3c, !PT ;  /* 0x0000000107077812 */ /* 0x000fe200078e3cff */
[----:B------:R-:W-:-:S04]  /*1650*/  UIADD3 UR4, UPT, UPT, UR4, 0x1, URZ ;  /* 0x0000000104047890 */ /* 0x000fc8000fffe0ff */
[----:B------:R-:W-:-:S06]  /*1660*/  UISETP.NE.AND UP0, UPT, UR4, UR6, UPT ;  /* 0x000000060400728c */ /* 0x000fcc000bf05270 */
[----:B------:R4:W-:Y:S03]  /*1670*/  @P0 SYNCS.ARRIVE.TRANS64.RED.ART0 RZ, [R8+URZ], R5 ;  /* 0x0000000508ff09a7 */ /* 0x0009e600085004ff */
[----:B------:R-:W-:Y:S05]  /*1680*/  BRA.U UP0, `(.L_x_42) ;  /* 0xfffffffd00dc7547 */ /* 0x000fea000b83ffff */
.L_x_33:
[----:B------:R-:W-:Y:S01]  /*1690*/  R2UR UR4, R0 ;  /* 0x00000000000472ca */ /* 0x000fe200000e0000 */
[----:B------:R-:W-:-:S12]  /*16a0*/  BSSY.RECONVERGENT B1, `(.L_x_34) ;  /* 0x0000175000017945 */ /* 0x000fd80003800200 */
[----:B------:R-:W-:-:S09]  /*16b0*/  UISETP.NE.AND UP0, UPT, UR4, 0xd, UPT ;  /* 0x0000000d0400788c */ /* 0x000fd2000bf05270 */
[----:B------:R-:W-:Y:S05]  /*16c0*/  BRA.U UP0, `(.L_x_43) ;  /* 0x0000001500c87547 */ /* 0x000fea000b800000 */
[----:B------:R-:W-:-:S08]  /*16d0*/  UISETP.NE.AND UP6, UPT, UR66, URZ, UPT ;  /* 0x000000ff4200728c */ /* 0x000fd0000bfc5270 */
[----:B------:R-:W5:-:S00]  /*16e0*/  USETMAXREG.DEALLOC.CTAPOOL 0x68 ;  /* 0x00000068000079c8 */ /* 0x000f4000080e0500 */
[----:B------:R-:W1:Y:S01]  /*16f0*/  S2UR UR4, SR_CgaCtaId ;  /* 0x00000000000479c3 */ /* 0x000e620000008800 */
[----:B----45:R-:W-:Y:S01]  /*1700*/  MOV R5, 0x400 ;  /* 0x0000040000057802 */ /* 0x030fe20000000f00 */
[----:B------:R-:W4:Y:S03]  /*1710*/  LDCU.64 UR6, c[0x0][0x348] ;  /* 0x00006900ff0677ac */ /* 0x000f260008000a00 */
[----:B------:R-:W-:Y:S01]  /*1720*/  R2UR UR5, R5 ;  /* 0x00000000050572ca */ /* 0x000fe200000e0000 */
[----:B------:R-:W5:Y:S02]  /*1730*/  LDCU.64 UR10, c[0x0][0x348] ;  /* 0x00006900ff0a77ac */ /* 0x000f640008000a00 */
[----:B------:R-:W2:Y:S01]  /*1740*/  S2UR UR52, SR_CTAID.Y ;  /* 0x00000000003479c3 */ /* 0x000ea20000002600 */
[----:B------:R-:W3:Y:S01]  /*1750*/  LDCU.64 UR12, c[0x0][0x348] ;  /* 0x00006900ff0c77ac */ /* 0x000ee20008000a00 */
[----:B------:R-:W2:Y:S06]  /*1760*/  LDCU.64 UR16, c[0x0][0x348] ;  /* 0x00006900ff1077ac */ /* 0x000eac0008000a00 */
[----:B------:R-:W2:Y:S01]  /*1770*/  S2UR UR53, SR_CTAID.Z ;  /* 0x00000000003579c3 */ /* 0x000ea20000002700 */
[----:B------:R-:W-:-:S02]  /*1780*/  ULOP3.LUT UR27, UR66, 0x1fffffe, UR31, 0xf8, !UPT ;  /* 0x01fffffe421b7892 */ /* 0x000fc4000f8ef81f */
[----:B------:R-:W-:Y:S02]  /*1790*/  USHF.L.U32 UR50, UR66, 0x6, URZ ;  /* 0x0000000642327899 */ /* 0x000fe400080006ff */
[----:B------:R-:W-:Y:S01]  /*17a0*/  USHF.L.U32 UR27, UR27, 0x7, URZ ;  /* 0x000000071b1b7899 */ /* 0x000fe200080006ff */
[----:B-123--:R-:W-:Y:S01]  /*17b0*/  IMAD.U32 R6, RZ, RZ, UR4 ;  /* 0x00000004ff067e24 */ /* 0x00efe2000f8e00ff */
[----:B----4-:R-:W-:Y:S02]  /*17c0*/  UIADD3 UR8, UP3, UPT, UR6, 0x280, URZ ;  /* 0x0000028006087890 */ /* 0x010fe4000ff7e0ff */
[----:B-----5:R-:W-:Y:S02]  /*17d0*/  UIADD3 UR6, UP2, UPT, UR10, 0x280, URZ ;  /* 0x000002800a067890 */ /* 0x020fe4000ff5e0ff */
[----:B------:R-:W-:Y:S01]  /*17e0*/  R2UR UR4, R6 ;  /* 0x00000000060472ca */ /* 0x000fe200000e0000 */
[----:B------:R1:W-:Y:S01]  /*17f0*/  STL [R1], R6 ;  /* 0x0000000601007387 */ /* 0x0003e20000100800 */
[----:B------:R-:W-:-:S02]  /*1800*/  UIADD3 UR10, UP1, UPT, UR12, 0x180, URZ ;  /* 0x000001800c0a7890 */ /* 0x000fc4000ff3e0ff */
[----:B------:R-:W-:Y:S02]  /*1810*/  UIADD3 UR15, UP0, UPT, UR16, 0x180, URZ ;  /* 0x00000180100f7890 */ /* 0x000fe4000ff1e0ff */
[----:B------:R-:W-:Y:S01]  /*1820*/  UIADD3.X UR9, UPT, UPT, URZ, UR7, URZ, UP3, !UPT ;  /* 0x00000007ff097290 */ /* 0x000fe20009ffe4ff */
[----:B------:R-:W-:Y:S01]  /*1830*/  UMOV UR26, URZ ;  /* 0x000000ff001a7c82 */ /* 0x000fe20008000000 */
[----:B------:R-:W-:Y:S01]  /*1840*/  UMOV UR42, 0x40 ;  /* 0x00000040002a7882 */ /* 0x000fe20000000000 */
[----:B------:R-:W-:Y:S01]  /*1850*/  UMOV UR18, URZ ;  /* 0x000000ff00127c82 */ /* 0x000fe20008000000 */
[----:B------:R-:W-:Y:S01]  /*1860*/  UMOV UR28, UR52 ;  /* 0x00000034001c7c82 */ /* 0x000fe20008000000 */
[----:B------:R-:W-:Y:S02]  /*1870*/  UMOV UR29, UR53 ;  /* 0x00000035001d7c82 */ /* 0x000fe40008000000 */
[----:B------:R-:W-:Y:S01]  /*1880*/  ULEA UR4, UR4, UR5, 0x18 ;  /* 0x0000000504047291 */ /* 0x000fe2000f8ec0ff */
[----:B------:R-:W-:Y:S01]  /*1890*/  UMOV UR44, UR52 ;  /* 0x00000034002c7c82 */ /* 0x000fe20008000000 */
[----:B------:R-:W-:-:S02]  /*18a0*/  UMOV UR45, UR53 ;  /* 0x00000035002d7c82 */ /* 0x000fc40008000000 */
[----:B------:R-:W-:Y:S01]  /*18b0*/  ULOP3.LUT UR41, UR4, 0xfefffc00, URZ, 0xc0, !UPT ;  /* 0xfefffc0004297892 */ /* 0x000fe2000f8ec0ff */
[----:B------:R-:W-:Y:S01]  /*18c0*/  UMOV UR19, UR50 ;  /* 0x0000003200137c82 */ /* 0x000fe20008000000 */
[----:B------:R-:W-:Y:S01]  /*18d0*/  UMOV UR20, UR52 ;  /* 0x0000003400147c82 */ /* 0x000fe20008000000 */
[----:B------:R-:W-:Y:S02]  /*18e0*/  UIADD3.X UR7, UPT, UPT, URZ, UR11, URZ, UP2, !UPT ;  /* 0x0000000bff077290 */ /* 0x000fe400097fe4ff */
[----:B------:R-:W-:Y:S02]  /*18f0*/  UIADD3.X UR5, UPT, UPT, URZ, UR13, URZ, UP1, !UPT ;  /* 0x0000000dff057290 */ /* 0x000fe40008ffe4ff */
[----:B------:R-:W-:Y:S01]  /*1900*/  UIADD3.X UR14, UPT, UPT, URZ, UR17, URZ, UP0, !UPT ;  /* 0x00000011ff0e7290 */ /* 0x000fe200087fe4ff */
[----:B-1----:R-:W-:Y:S01]  /*1910*/  IMAD.MOV.U32 R6, RZ, RZ, -0x80000000 ;  /* 0x80000000ff067424 */ /* 0x002fe200078e00ff */
[----:B------:R-:W-:Y:S02]  /*1920*/  UIADD3 UR24, UPT, UPT, UR4, 0x4400, URZ ;  /* 0x0000440004187890 */ /* 0x000fe4000fffe0ff */
[----:B------:R-:W-:Y:S01]  /*1930*/  UIADD3 UR40, UPT, UPT, UR4, 0x8400, URZ ;  /* 0x0000840004287890 */ /* 0x000fe2000fffe0ff */
[----:B------:R-:W1:Y:S01]  /*1940*/  SYNCS.PHASECHK.TRANS64.TRYWAIT P0, [UR4+0x8], R6 ;  /* 0x00000806ff0075a7 */ /* 0x000e620008001104 */
[----:B------:R-:W-:Y:S01]  /*1950*/  UIADD3 UR16, UPT, UPT, UR4, 0x400, URZ ;  /* 0x0000040004107890 */ /* 0x000fe2000fffe0ff */
[----:B------:R-:W-:Y:S01]  /*1960*/  UMOV UR21, UR53 ;  /* 0x0000003500157c82 */ /* 0x000fe20008000000 */
[----:B------:R-:W-:Y:S01]  /*1970*/  UMOV UR43, UR27 ;  /* 0x0000001b002b7c82 */ /* 0x000fe20008000000 */
[----:B------:R-:W-:Y:S01]  /*1980*/  UMOV UR25, UR41 ;  /* 0x0000002900197c82 */ /* 0x000fe20008000000 */
[----:B-1----:R-:W-:Y:S08]  /*1990*/  @!P0 BRA `(.L_x_44) ;  /* 0x000000b0009c8947 */ /* 0x002ff00003800000 */
.L_x_165:
[----:B------:R-:W-:Y:S05]  /*19a0*/  BRA.U UP6, `(.L_x_45) ;  /* 0x00000001060c7547 */ /* 0x000fea000b800000 */
[----:B------:R-:W-:-:S13]  /*19b0*/  ELECT P0, URZ, PT ;  /* 0x0000000000ff782f */ /* 0x000fda0003800000 */
[----:B-1----:R-:W-:-:S04]  /*19c0*/  @P0 MOV R5, 0x18000 ;  /* 0x0001800000050802 */ /* 0x002fc80000000f00 */
[----:B------:R2:W-:Y:S03]  /*19d0*/  @P0 SYNCS.ARRIVE.TRANS64 RZ, [UR4], R5 ;  /* 0x00000005ffff09a7 */ /* 0x0005e60008000004 */
.L_x_45:
[----:B------:R3:W-:Y:S01]  /*19e0*/  UTMALDG.4D.2CTA [UR24], [UR8], desc[URZ] ;  /* 0x0000ff18080075b4 */ /* 0x0007e20008219000 */
[----:B------:R-:W-:Y:S01]  /*19f0*/  UMOV UR17, UR41 ;  /* 0x0000002900117c82 */ /* 0x000fe20008000000 */
[----:B------:R-:W-:Y:S01]  /*1a00*/  UMOV UR11, UR50 ;  /* 0x00000032000b7c82 */ /* 0x000fe20008000000 */
[----:B------:R-:W-:Y:S01]  /*1a10*/  UMOV UR12, UR52 ;  /* 0x00000034000c7c82 */ /* 0x000fe20008000000 */
[----:B------:R-:W-:Y:S01]  /*1a20*/  UMOV UR13, UR53 ;  /* 0x00000035000d7c82 */ /* 0x000fe20008000000 */
[----:B------:R-:W4:Y:S01]  /*1a30*/  LDCU.128 UR56, c[0x0][0x3e0] ;  /* 0x00007c00ff3877ac */ /* 0x000f220008000c00 */
[----:B------:R5:W-:Y:S01]  /*1a40*/  UTMALDG.4D.2CTA [UR40], [UR6], desc[URZ] ;  /* 0x0000ff28060075b4 */ /* 0x000be20008219000 */
[----:B---3--:R-:W-:Y:S01]  /*1a50*/  UIADD3 UR8, UPT, UPT, UR4, 0x2400, URZ ;  /* 0x0000240004087890 */ /* 0x008fe2000fffe0ff */
[----:B------:R-:W-:Y:S01]  /*1a60*/  UMOV UR9, UR41 ;  /* 0x0000002900097c82 */ /* 0x000fe20008000000 */
[----:B-----5:R-:W-:Y:S01]  /*1a70*/  UMOV UR6, UR10 ;  /* 0x0000000a00067c82 */ /* 0x020fe20008000000 */
[----:B------:R-:W-:Y:S01]  /*1a80*/  UMOV UR7, UR5 ;  /* 0x0000000500077c82 */ /* 0x000fe20008000000 */
[----:B------:R-:W-:Y:S01]  /*1a90*/  UMOV UR10, 0x40 ;  /* 0x00000040000a7882 */ /* 0x000fe20000000000 */
[----:B------:R3:W-:Y:S02]  /*1aa0*/  UTMALDG.4D.2CTA [UR16], [UR6], desc[URZ] ;  /* 0x0000ff10060075b4 */ /* 0x0007e40008219000 */
[----:B---3--:R-:W-:Y:S01]  /*1ab0*/  UMOV UR6, UR15 ;  /* 0x0000000f00067c82 */ /* 0x008fe20008000000 */
[----:B------:R-:W-:-:S02]  /*1ac0*/  UMOV UR7, UR14 ;  /* 0x0000000e00077c82 */ /* 0x000fc40008000000 */
[----:B------:R3:W-:Y:S01]  /*1ad0*/  UTMALDG.4D.2CTA [UR8], [UR6], desc[URZ] ;  /* 0x0000ff08060075b4 */ /* 0x0007e20008219000 */
[----:B------:R-:W5:Y:S01]  /*1ae0*/  SYNCS.PHASECHK.TRANS64.TRYWAIT P0, [UR4+0x28], R6 ;  /* 0x00002806ff0075a7 */ /* 0x000f620008001104 */
[----:B---3--:R-:W3:Y:S01]  /*1af0*/  LDCU.64 UR8, c[0x0][0x3d8] ;  /* 0x00007b00ff0877ac */ /* 0x008ee20008000a00 */
[----:B------:R-:W1:Y:S02]  /*1b00*/  LDCU.64 UR10, c[0x0][0x3c0] ;  /* 0x00007800ff0a77ac */ /* 0x000e640008000a00 */
[----:B-1-345:R-:W-:Y:S05]  /*1b10*/  @!P0 BRA `(.L_x_46) ;  /* 0x000000b0005c8947 */ /* 0x03afea0003800000 */
.L_x_167:
[----:B------:R-:W3:Y:S01]  /*1b20*/  LDL R7, [R1] ;  /* 0x0000000001077983 */ /* 0x000ee20000100800 */
[----:B------:R-:W-:Y:S01]  /*1b30*/  ELECT P0, URZ, PT ;  /* 0x0000000000ff782f */ /* 0x000fe20003800000 */
[----:B------:R-:W-:Y:S02]  /*1b40*/  UIADD3 UR5, UPT, UPT, UR4, 0x34400, URZ ;  /* 0x0003440004057890 */ /* 0x000fe4000fffe0ff */
[----:B------:R-:W-:Y:S01]  /*1b50*/  UIMAD.WIDE.U32 UR6, UR52, UR8, URZ ;  /* 0x00000008340672a5 */ /* 0x000fe2000f8e00ff */
[----:B------:R-:W-:-:S03]  /*1b60*/  ELECT P1, URZ, PT ;  /* 0x0000000000ff782f */ /* 0x000fc60003820000 */
[----:B-12---:R-:W-:Y:S01]  /*1b70*/  IMAD.U32 R5, RZ, RZ, UR5 ;  /* 0x00000005ff057e24 */ /* 0x006fe2000f8e00ff */
[----:B------:R-:W-:Y:S02]  /*1b80*/  UIMAD UR7, UR52, UR9, UR7 ;  /* 0x00000009340772a4 */ /* 0x000fe4000f8e0207 */
[----:B------:R-:W-:Y:S02]  /*1b90*/  UIADD3 UR9, UPT, UPT, UR4, 0x20, URZ ;  /* 0x0000002004097890 */ /* 0x000fe4000fffe0ff */
[----:B------:R-:W-:Y:S01]  /*1ba0*/  UIMAD.WIDE.U32 UR6, UR53, UR56, UR6 ;  /* 0x00000038350672a5 */ /* 0x000fe2000f8e0006 */
[----:B------:R-:W1:Y:S03]  /*1bb0*/  LDCU.64 UR16, c[0x0][0x348] ;  /* 0x00006900ff1077ac */ /* 0x000e660008000a00 */
[----:B------:R-:W-:Y:S02]  /*1bc0*/  UIMAD UR5, UR53, UR57, UR7 ;  /* 0x00000039350572a4 */ /* 0x000fe4000f8e0207 */
[----:B------:R-:W-:Y:S01]  /*1bd0*/  ULEA UR64, UP0, UR6, UR10, 0x2 ;  /* 0x0000000a06407291 */ /* 0x000fe2000f8010ff */
[----:B------:R-:W2:Y:S03]  /*1be0*/  LDCU.64 UR32, c[0x0][0x348] ;  /* 0x00006900ff2077ac */ /* 0x000ea60008000a00 */
[----:B------:R-:W-:Y:S01]  /*1bf0*/  ULEA.HI.X UR65, UR6, UR11, UR5, 0x2, UP0 ;  /* 0x0000000b06417291 */ /* 0x000fe200080f1405 */
[----:B------:R-:W4:Y:S02]  /*1c00*/  LDCU.64 UR6, c[0x0][0x348] ;  /* 0x00006900ff0677ac */ /* 0x000f240008000a00 */
[----:B------:R-:W-:Y:S01]  /*1c10*/  UMOV UR5, 0x20 ;  /* 0x0000002000057882 */ /* 0x000fe20000000000 */
[----:B------:R-:W5:Y:S01]  /*1c20*/  LDCU.64 UR34, c[0x0][0x348] ;  /* 0x00006900ff2277ac */ /* 0x000f620008000a00 */
[----:B-1----:R-:W-:-:S02]  /*1c30*/  UIADD3 UR22, UP2, UPT, UR16, 0x400, URZ ;  /* 0x0000040010167890 */ /* 0x002fc4000ff5e0ff */
[----:B------:R-:W-:Y:S01]  /*1c40*/  UIADD3 UR25, UPT, UPT, UR4, 0x10, URZ ;  /* 0x0000001004197890 */ /* 0x000fe2000fffe0ff */
[----:B------:R-:W-:Y:S01]  /*1c50*/  UMOV UR26, URZ ;  /* 0x000000ff001a7c82 */ /* 0x000fe20008000000 */
[----:B------:R-:W-:Y:S01]  /*1c60*/  UMOV UR10, 0x40 ;  /* 0x00000040000a7882 */ /* 0x000fe20000000000 */
[----:B------:R-:W-:Y:S01]  /*1c70*/  UMOV UR51, URZ ;  /* 0x000000ff00337c82 */ /* 0x000fe20008000000 */
[----:B------:R-:W-:Y:S01]  /*1c80*/  UMOV UR18, URZ ;  /* 0x000000ff00127c82 */ /* 0x000fe20008000000 */
[----:B--2---:R-:W-:Y:S02]  /*1c90*/  UIADD3 UR23, UP1, UPT, UR32, 0x480, URZ ;  /* 0x0000048020177890 */ /* 0x004fe4000ff3e0ff */
[----:B----4-:R-:W-:Y:S01]  /*1ca0*/  UIADD3 UR6, UP4, UPT, UR6, 0x380, URZ ;  /* 0x0000038006067890 */ /* 0x010fe2000ff9e0ff */
[----:B------:R-:W-:Y:S01]  /*1cb0*/  UMOV UR28, UR52 ;  /* 0x00000034001c7c82 */ /* 0x000fe20008000000 */
[----:B------:R-:W-:Y:S01]  /*1cc0*/  UMOV UR29, UR53 ;  /* 0x00000035001d7c82 */ /* 0x000fe20008000000 */
[----:B-----5:R-:W-:Y:S01]  /*1cd0*/  UIADD3 UR30, UP0, UPT, UR34, 0x480, URZ ;  /* 0x00000480221e7890 */ /* 0x020fe2000ff1e0ff */
[----:B------:R-:W-:Y:S01]  /*1ce0*/  UMOV UR12, UR52 ;  /* 0x00000034000c7c82 */ /* 0x000fe20008000000 */
[----:B------:R-:W-:Y:S01]  /*1cf0*/  UMOV UR13, UR53 ;  /* 0x00000035000d7c82 */ /* 0x000fe20008000000 */
[----:B------:R-:W-:Y:S01]  /*1d00*/  UMOV UR19, UR50 ;  /* 0x0000003200137c82 */ /* 0x000fe20008000000 */
[----:B------:R-:W-:-:S02]  /*1d10*/  UIADD3.X UR7, UPT, UPT, URZ, UR7, URZ, UP4, !UPT ;  /* 0x00000007ff077290 */ /* 0x000fc4000a7fe4ff */
[----:B------:R-:W-:Y:S02]  /*1d20*/  UIADD3.X UR17, UPT, UPT, URZ, UR17, URZ, UP2, !UPT ;  /* 0x00000011ff117290 */ /* 0x000fe400097fe4ff */
[----:B------:R-:W-:Y:S02]  /*1d30*/  UIADD3 UR24, UPT, UPT, UR4, 0xc400, URZ ;  /* 0x0000c40004187890 */ /* 0x000fe4000fffe0ff */
[----:B------:R-:W-:Y:S02]  /*1d40*/  ULOP3.LUT UR25, UR25, 0xfefffc10, URZ, 0xc0, !UPT ;  /* 0xfefffc1019197892 */ /* 0x000fe4000f8ec0ff */
[----:B------:R-:W-:Y:S01]  /*1d50*/  UIADD3 UR48, UPT, UPT, UR4, 0x14400, URZ ;  /* 0x0001440004307890 */ /* 0x000fe2000fffe0ff */
[----:B------:R-:W-:Y:S01]  /*1d60*/  UMOV UR20, UR52 ;  /* 0x0000003400147c82 */ /* 0x000fe20008000000 */
[----:B------:R-:W-:Y:S01]  /*1d70*/  UMOV UR21, UR53 ;  /* 0x0000003500157c82 */ /* 0x000fe20008000000 */
[----:B------:R-:W-:Y:S01]  /*1d80*/  UMOV UR11, UR27 ;  /* 0x0000001b000b7c82 */ /* 0x000fe20008000000 */
[----:B---3--:R-:W-:-:S04]  /*1d90*/  @P0 PRMT R5, R7, 0x654, R5 ;  /* 0x0000065407050816 */ /* 0x008fc80000000005 */
[----:B------:R-:W-:Y:S01]  /*1da0*/  @P0 R2UR UR8, R5 ;  /* 0x00000000050802ca */ /* 0x000fe200000e0000 */
[----:B------:R-:W-:-:S04]  /*1db0*/  @P1 IMAD.MOV.U32 R5, RZ, RZ, 0x200 ;  /* 0x00000200ff051424 */ /* 0x000fc800078e00ff */
[----:B------:R1:W-:Y:S08]  /*1dc0*/  @P1 SYNCS.ARRIVE.TRANS64 RZ, [UR4+0x20], R5 ;  /* 0x00002005ffff19a7 */ /* 0x0003f00008000004 */
[----:B------:R2:W-:Y:S01]  /*1dd0*/  UBLKCP.S.G [UR8], [UR64], UR5 ;  /* 0x00000008400073ba */ /* 0x0005e20008000205 */
[----:B------:R-:W3:Y:S01]  /*1de0*/  SYNCS.PHASECHK.TRANS64.TRYWAIT P0, [UR4+0x18], R6 ;  /* 0x00001806ff0075a7 */ /* 0x000ee20008001104 */
[----:B--2---:R-:W2:Y:S02]  /*1df0*/  LDCU.64 UR8, c[0x0][0x348] ;  /* 0x00006900ff0877ac */ /* 0x004ea40008000a00 */
[----:B--2---:R-:W-:-:S02]  /*1e00*/  UIADD3 UR14, UP3, UPT, UR8, 0x380, URZ ;  /* 0x00000380080e7890 */ /* 0x004fc4000ff7e0ff */
[----:B------:R-:W-:Y:S02]  /*1e10*/  UIADD3 UR8, UPT, UPT, UR4, 0x10400, URZ ;  /* 0x0001040004087890 */ /* 0x000fe4000fffe0ff */
[----:B------:R-:W-:Y:S01]  /*1e20*/  UIADD3.X UR5, UPT, UPT, URZ, UR9, URZ, UP3, !UPT ;  /* 0x00000009ff057290 */ /* 0x000fe20009ffe4ff */
[----:B-1-3--:R-:W-:Y:S11]  /*1e30*/  @!P0 BRA `(.L_x_47) ;  /* 0x000000ac00b48947 */ /* 0x00aff60003800000 */
.L_x_169:
[----:B------:R-:W-:Y:S05]  /*1e40*/  BRA.U UP6, `(.L_x_48) ;  /* 0x00000001060c7547 */ /* 0x000fea000b800000 */
[----:B------:R-:W-:-:S13]  /*1e50*/  ELECT P0, URZ, PT ;  /* 0x0000000000ff782f */ /* 0x000fda0003800000 */
[----:B-1----:R-:W-:-:S04]  /*1e60*/  @P0 MOV R5, 0x20000 ;  /* 0x0002000000050802 */ /* 0x002fc80000000f00 */
[----:B------:R2:W-:Y:S03]  /*1e70*/  @P0 SYNCS.ARRIVE.TRANS64 RZ, [UR4+0x10], R5 ;  /* 0x00001005ffff09a7 */ /* 0x0005e60008000004 */
.L_x_48:
[----:B------:R3:W-:Y:S01]  /*1e80*/  UTMALDG.4D.2CTA [UR24], [UR6], desc[URZ] ;  /* 0x0000ff18060075b4 */ /* 0x0007e20008219000 */
[----:B------:R-:W-:Y:S01]  /*1e90*/  UMOV UR9, UR25 ;  /* 0x0000001900097c82 */ /* 0x000fe20008000000 */
[----:B------:R-:W-:Y:S01]  /*1ea0*/  UMOV UR49, UR25 ;  /* 0x0000001900317c82 */ /* 0x000fe20008000000 */
[----:B------:R-:W-:Y:S02]  /*1eb0*/  UIADD3.X UR15, UPT, UPT, URZ, UR33, URZ, UP1, !UPT ;  /* 0x00000021ff0f7290 */ /* 0x000fe40008ffe4ff */
[----:B------:R-:W-:Y:S01]  /*1ec0*/  UIADD3 UR16, UPT, UPT, UR4, 0x1c400, URZ ;  /* 0x0001c40004107890 */ /* 0x000fe2000fffe0ff */
[----:B---3--:R-:W-:Y:S01]  /*1ed0*/  UMOV UR6, UR14 ;  /* 0x0000000e00067c82 */ /* 0x008fe20008000000 */
[----:B------:R-:W-:Y:S01]  /*1ee0*/  UMOV UR7, UR5 ;  /* 0x0000000500077c82 */ /* 0x000fe20008000000 */
[----:B------:R-:W-:Y:S01]  /*1ef0*/  UMOV UR14, UR23 ;  /* 0x00000017000e7c82 */ /* 0x000fe20008000000 */
[----:B------:R3:W-:Y:S02]  /*1f00*/  UTMALDG.4D.2CTA [UR8], [UR6], desc[URZ] ;  /* 0x0000ff08060075b4 */ /* 0x0007e40008219000 */
[----:B---3--:R-:W-:Y:S01]  /*1f10*/  UMOV UR8, UR22 ;  /* 0x0000001600087c82 */ /* 0x008fe20008000000 */
[----:B------:R-:W-:Y:S01]  /*1f20*/  UMOV UR9, UR17 ;  /* 0x0000001100097c82 */ /* 0x000fe20008000000 */
[----:B------:R-:W-:Y:S01]  /*1f30*/  UIADD3.X UR7, UPT, UPT, URZ, UR35, URZ, UP0, !UPT ;  /* 0x00000023ff077290 */ /* 0x000fe200087fe4ff */
[----:B------:R3:W-:Y:S01]  /*1f40*/  UTMALDG.4D.2CTA [UR48], [UR8], desc[URZ] ;  /* 0x0000ff30080075b4 */ /* 0x0007e20008219000 */
[----:B------:R-:W-:Y:S01]  /*1f50*/  UMOV UR17, UR25 ;  /* 0x0000001900117c82 */ /* 0x000fe20008000000 */
[----:B------:R-:W-:Y:S01]  /*1f60*/  UMOV UR10, 0x40 ;  /* 0x00000040000a7882 */ /* 0x000fe20000000000 */
[----:B------:R-:W-:Y:S01]  /*1f70*/  UMOV UR11, UR50 ;  /* 0x00000032000b7c82 */ /* 0x000fe20008000000 */
[----:B------:R-:W-:Y:S01]  /*1f80*/  UMOV UR12, UR52 ;  /* 0x00000034000c7c82 */ /* 0x000fe20008000000 */
[----:B------:R-:W-:Y:S01]  /*1f90*/  UMOV UR13, UR53 ;  /* 0x00000035000d7c82 */ /* 0x000fe20008000000 */
[----:B------:R-:W-:Y:S01]  /*1fa0*/  UMOV UR6, UR30 ;  /* 0x0000001e00067c82 */ /* 0x000fe20008000000 */
[----:B------:R-:W-:Y:S01]  /*1fb0*/  UTMALDG.4D.2CTA [UR16], [UR14], desc[URZ] ;  /* 0x0000ff100e0075b4 */ /* 0x000fe20008219000 */
[----:B---3--:R-:W-:Y:S01]  /*1fc0*/  UIADD3 UR8, UPT, UPT, UR4, 0x1e400, URZ ;  /* 0x0001e40004087890 */ /* 0x008fe2000fffe0ff */
[----:B------:R-:W-:-:S08]  /*1fd0*/  UMOV UR9, UR25 ;  /* 0x0000001900097c82 */ /* 0x000fd00008000000 */
[----:B------:R3:W-:Y:S01]  /*1fe0*/  UTMALDG.4D.2CTA [UR8], [UR6], desc[URZ] ;  /* 0x0000ff08060075b4 */ /* 0x0007e20008219000 */
[----:B------:R-:W4:Y:S01]  /*1ff0*/  SYNCS.PHASECHK.TRANS64.TRYWAIT P0, [UR4+0x38], R6 ;  /* 0x00003806ff0075a7 */ /* 0x000f220008001104 */
[----:B---3--:R-:W3:Y:S02]  /*2000*/  LDCU.128 UR8, c[0x0][0x400] ;  /* 0x00008000ff0877ac */ /* 0x008ee40008000c00 */
[----:B---34-:R-:W-:Y:S05]  /*2010*/  @!P0 BRA `(.L_x_49) ;  /* 0x000000ac005c8947 */ /* 0x018fea0003800000 */
.L_x_171:
        /* <DEDUP_REMOVED lines=9> */
[----:B------:R-:W1:Y:S03]  /*20b0*/  LDCU UR10, c[0x0][0x380] ;  /* 0x00007000ff0a77ac */ /* 0x000e660008000800 */
[----:B------:R-:W-:Y:S02]  /*20c0*/  UIMAD UR5, UR53, UR11, UR7 ;  /* 0x0000000b350572a4 */ /* 0x000fe4000f8e0207 */
[----:B------:R-:W-:-:S02]  /*20d0*/  ULEA UR58, UP0, UR6, UR58, 0x2 ;  /* 0x0000003a063a7291 */ /* 0x000fc4000f8010ff */
[----:B------:R-:W-:Y:S02]  /*20e0*/  USHF.L.U32 UR11, UR31, 0x7, URZ ;  /* 0x000000071f0b7899 */ /* 0x000fe400080006ff */
[----:B------:R-:W-:Y:S01]  /*20f0*/  ULEA.HI.X UR59, UR6, UR59, UR5, 0x2, UP0 ;  /* 0x0000003b063b7291 */ /* 0x000fe200080f1405 */
[----:B------:R-:W2:Y:S02]  /*2100*/  LDCU.64 UR6, c[0x0][0x348] ;  /* 0x00006900ff0677ac */ /* 0x000ea40008000a00 */
[----:B------:R-:W-:Y:S01]  /*2110*/  UMOV UR5, 0x20 ;  /* 0x0000002000057882 */ /* 0x000fe20000000000 */
[----:B------:R-:W-:Y:S02]  /*2120*/  ULOP3.LUT UR11, UR11, 0xffffff00, URZ, 0xc0, !UPT ;  /* 0xffffff000b0b7892 */ /* 0x000fe4000f8ec0ff */
[----:B-1----:R-:W-:Y:S01]  /*2130*/  UIADD3 UR14, UPT, UPT, UR10, -0x1, URZ ;  /* 0xffffffff0a0e7890 */ /* 0x002fe2000fffe0ff */
[----:B------:R-:W-:Y:S01]  /*2140*/  UMOV UR12, UR52 ;  /* 0x00000034000c7c82 */ /* 0x000fe20008000000 */
[----:B------:R-:W-:Y:S01]  /*2150*/  UMOV UR13, UR53 ;  /* 0x00000035000d7c82 */ /* 0x000fe20008000000 */
[----:B--2---:R-:W-:-:S04]  /*2160*/  UIADD3 UR6, UP0, UPT, UR6, 0x300, URZ ;  /* 0x0000030006067890 */ /* 0x004fc8000ff1e0ff */
[----:B------:R-:W-:Y:S02]  /*2170*/  UIADD3.X UR7, UPT, UPT, URZ, UR7, URZ, UP0, !UPT ;  /* 0x00000007ff077290 */ /* 0x000fe400087fe4ff */
[----:B------:R-:W-:Y:S01]  /*2180*/  UISETP.GT.AND UP0, UPT, UR10, URZ, UPT ;  /* 0x000000ff0a00728c */ /* 0x000fe2000bf04270 */
[----:B---3--:R-:W-:-:S04]  /*2190*/  @P0 PRMT R5, R7, 0x654, R5 ;  /* 0x0000065407050816 */ /* 0x008fc80000000005 */
[----:B------:R-:W-:Y:S01]  /*21a0*/  @P0 R2UR UR8, R5 ;  /* 0x00000000050802ca */ /* 0x000fe200000e0000 */
[----:B------:R-:W-:-:S04]  /*21b0*/  @P1 IMAD.MOV.U32 R5, RZ, RZ, 0x200 ;  /* 0x00000200ff051424 */ /* 0x000fc800078e00ff */
[----:B------:R1:W-:Y:S08]  /*21c0*/  @P1 SYNCS.ARRIVE.TRANS64 RZ, [UR4+0x30], R5 ;  /* 0x00003005ffff19a7 */ /* 0x0003f00008000004 */
[----:B------:R2:W-:Y:S01]  /*21d0*/  UBLKCP.S.G [UR8], [UR58], UR5 ;  /* 0x000000083a0073ba */ /* 0x0005e20008000205 */
[----:B------:R-:W3:Y:S01]  /*21e0*/  SYNCS.PHASECHK.TRANS64.TRYWAIT P0, [UR4+0x148], R6 ;  /* 0x00014806ff0075a7 */ /* 0x000ee20008001104 */
[----:B--2---:R-:W-:-:S02]  /*21f0*/  UIADD3 UR5, UPT, UPT, -UR10, URZ, URZ ;  /* 0x000000ff0a057290 */ /* 0x004fc4000fffe1ff */
[----:B------:R-:W-:Y:S02]  /*2200*/  USHF.R.S32.HI UR8, URZ, 0x1f, UR14 ;  /* 0x0000001fff087899 */ /* 0x000fe4000801140e */
[----:B------:R-:W-:Y:S02]  /*2210*/  USHF.R.S32.HI UR5, URZ, 0x1f, UR5 ;  /* 0x0000001fff057899 */ /* 0x000fe40008011405 */
[----:B------:R-:W-:Y:S02]  /*2220*/  UIADD3 UR9, UPT, UPT, UR4, 0x140, URZ ;  /* 0x0000014004097890 */ /* 0x000fe4000fffe0ff */
[----:B------:R-:W-:Y:S02]  /*2230*/  ULEA.HI UR14, UR8, UR14, URZ, 0x7 ;  /* 0x0000000e080e7291 */ /* 0x000fe4000f8f38ff */
[----:B------:R-:W-:Y:S02]  /*2240*/  ULEA.HI UR5, UR5, -UR10, URZ, 0x7 ;  /* 0x8000000a05057291 */ /* 0x000fe4000f8f38ff */
[----:B------:R-:W-:-:S02]  /*2250*/  UIADD3 UR8, UPT, UPT, UR4, 0x24400, URZ ;  /* 0x0002440004087890 */ /* 0x000fc4000fffe0ff */
[----:B------:R-:W-:Y:S01]  /*2260*/  ULOP3.LUT UR9, UR9, 0xfefffd40, URZ, 0xc0, !UPT ;  /* 0xfefffd4009097892 */ /* 0x000fe2000f8ec0ff */
[----:B------:R-:W-:Y:S01]  /*2270*/  UMOV UR10, UR50 ;  /* 0x00000032000a7c82 */ /* 0x000fe20008000000 */
[----:B-1-3--:R-:W-:Y:S10]  /*2280*/  @!P0 BRA `(.L_x_50) ;  /* 0x000000a800e08947 */ /* 0x00aff40003800000 */
.L_x_173:
[----:B------:R-:W-:Y:S05]  /*2290*/  BRA.U UP6, `(.L_x_51) ;  /* 0x00000001060c7547 */ /* 0x000fea000b800000 */
[----:B------:R-:W-:-:S13]  /*22a0*/  ELECT P0, URZ, PT ;  /* 0x0000000000ff782f */ /* 0x000fda0003800000 */
[----:B-1----:R-:W-:-:S04]  /*22b0*/  @P0 MOV R5, 0x10000 ;  /* 0x0001000000050802 */ /* 0x002fc80000000f00 */
[----:B------:R2:W-:Y:S03]  /*22c0*/  @P0 SYNCS.ARRIVE.TRANS64 RZ, [UR4+0x140], R5 ;  /* 0x00014005ffff09a7 */ /* 0x0005e60008000004 */
.L_x_51:
[----:B------:R-:W-:Y:S01]  /*22d0*/  USHF.R.S32.HI UR5, URZ, 0x7, UR5 ;  /* 0x00000007ff057899 */ /* 0x000fe20008011405 */
[----:B------:R3:W-:Y:S01]  /*22e0*/  UTMALDG.4D.2CTA [UR8], [UR6], desc[URZ] ;  /* 0x0000ff08060075b4 */ /* 0x0007e20008219000 */
[----:B------:R-:W-:Y:S01]  /*22f0*/  ULEA.HI.SX32 UR14, UR14, 0x1, 0x19 ;  /* 0x000000010e0e7891 */ /* 0x000fe2000f8fcaff */
[----:B------:R-:W-:Y:S01]  /*2300*/  HFMA2 R10, -RZ, RZ, 0, 0 ;  /* 0x00000000ff0a7431 */ /* 0x000fe200000001ff */
[----:B------:R-:W-:Y:S01]  /*2310*/  UIADD3 UR5, UPT, UPT, -UR5, URZ, URZ ;  /* 0x000000ff05057290 */ /* 0x000fe2000fffe1ff */
[----:B------:R-:W-:Y:S01]  /*2320*/  HFMA2 R8, -RZ, RZ, 0, 0 ;  /* 0x00000000ff087431 */ /* 0x000fe200000001ff */
[----:B------:R-:W-:-:S05]  /*2330*/  MOV R9, 0x1 ;  /* 0x0000000100097802 */ /* 0x000fca0000000f00 */
[----:B------:R-:W-:Y:S02]  /*2340*/  @!UP0 UMOV UR14, UR5 ;  /* 0x00000005000e8c82 */ /* 0x000fe40008000000 */
[----:B------:R-:W-:-:S09]  /*2350*/  UISETP.GE.AND UP0, UPT, UR14, 0x2, UPT ;  /* 0x000000020e00788c */ /* 0x000fd2000bf06270 */
[----:B---3--:R-:W-:Y:S05]  /*2360*/  BRA.U !UP0, `(.L_x_52) ;  /* 0x0000000508b07547 */ /* 0x008fea000b800000 */
[----:B-12---:R-:W2:Y:S01]  /*2370*/  LDL R5, [R1] ;  /* 0x0000000001057983 */ /* 0x006ea20000100800 */
[----:B------:R-:W1:Y:S01]  /*2380*/  LDCU.64 UR6, c[0x0][0x348] ;  /* 0x00006900ff0677ac */ /* 0x000e620008000a00 */
[----:B------:R-:W-:Y:S01]  /*2390*/  IMAD.MOV.U32 R9, RZ, RZ, 0x1 ;  /* 0x00000001ff097424 */ /* 0x000fe200078e00ff */
[----:B------:R-:W-:Y:S01]  /*23a0*/  MOV R10, RZ ;  /* 0x000000ff000a7202 */ /* 0x000fe20000000f00 */
[----:B------:R-:W-:Y:S01]  /*23b0*/  IMAD.MOV.U32 R8, RZ, RZ, RZ ;  /* 0x000000ffff087224 */ /* 0x000fe200078e00ff */
[----:B------:R-:W-:Y:S01]  /*23c0*/  UIADD3 UR62, UPT, UPT, UR4, 0x34400, URZ ;  /* 0x00034400043e7890 */ /* 0x000fe2000fffe0ff */
[----:B------:R-:W-:Y:S01]  /*23d0*/  MOV R6, 0x200 ;  /* 0x0000020000067802 */ /* 0x000fe20000000f00 */
[----:B------:R-:W-:Y:S02]  /*23e0*/  UIADD3 UR49, UPT, UPT, UR4, 0x130, URZ ;  /* 0x0000013004317890 */ /* 0x000fe4000fffe0ff */
[----:B------:R-:W-:Y:S01]  /*23f0*/  UIADD3 UR9, UPT, UPT, UR4, 0x34600, URZ ;  /* 0x0003460004097890 */ /* 0x000fe2000fffe0ff */
[----:B------:R-:W-:Y:S01]  /*2400*/  UMOV UR5, 0x1 ;  /* 0x0000000100057882 */ /* 0x000fe20000000000 */
[----:B------:R-:W-:-:S02]  /*2410*/  UISETP.NE.AND UP0, UPT, UR66, URZ, UPT ;  /* 0x000000ff4200728c */ /* 0x000fc4000bf05270 */
[----:B------:R-:W-:Y:S02]  /*2420*/  UIADD3 UR63, UPT, UPT, UR4, 0x20, URZ ;  /* 0x00000020043f7890 */ /* 0x000fe4000fffe0ff */
[----:B------:R-:W-:Y:S02]  /*2430*/  UIADD3 UR61, UPT, UPT, UR4, 0x30, URZ ;  /* 0x00000030043d7890 */ /* 0x000fe4000fffe0ff */
[----:B------:R-:W-:Y:S02]  /*2440*/  UIADD3 UR48, UPT, UPT, UR4, 0x18400, URZ ;  /* 0x0001840004307890 */ /* 0x000fe4000fffe0ff */
[----:B-1----:R-:W-:Y:S02]  /*2450*/  UIADD3 UR56, UP1, UPT, UR6, 0x200, URZ ;  /* 0x0000020006387890 */ /* 0x002fe4000ff3e0ff */
[----:B------:R-:W-:Y:S02]  /*2460*/  UIADD3 UR54, UP5, UPT, UR6, 0x180, URZ ;  /* 0x0000018006367890 */ /* 0x000fe4000ffbe0ff */
[----:B------:R-:W-:-:S02]  /*2470*/  UIADD3.X UR57, UPT, UPT, URZ, UR7, URZ, UP1, !UPT ;  /* 0x00000007ff397290 */ /* 0x000fc40008ffe4ff */
[----:B------:R-:W-:Y:S02]  /*2480*/  UIADD3 UR46, UP4, UPT, UR6, 0x180, URZ ;  /* 0x00000180062e7890 */ /* 0x000fe4000ff9e0ff */
[----:B------:R-:W-:Y:S02]  /*2490*/  UIADD3 UR38, UP3, UPT, UR6, 0x400, URZ ;  /* 0x0000040006267890 */ /* 0x000fe4000ff7e0ff */
[----:B------:R-:W-:Y:S02]  /*24a0*/  UIADD3 UR30, UP2, UPT, UR6, 0x480, URZ ;  /* 0x00000480061e7890 */ /* 0x000fe4000ff5e0ff */
[----:B------:R-:W-:Y:S02]  /*24b0*/  UIADD3 UR22, UP1, UPT, UR6, 0x480, URZ ;  /* 0x0000048006167890 */ /* 0x000fe4000ff3e0ff */
[----:B------:R-:W-:Y:S02]  /*24c0*/  UIADD3 UR40, UPT, UPT, UR4, 0x400, URZ ;  /* 0x0000040004287890 */ /* 0x000fe4000fffe0ff */
[----:B------:R-:W-:-:S02]  /*24d0*/  UIADD3 UR32, UPT, UPT, UR4, 0x2400, URZ ;  /* 0x0000240004207890 */ /* 0x000fc4000fffe0ff */
[----:B------:R-:W-:Y:S02]  /*24e0*/  UIADD3 UR24, UPT, UPT, UR4, 0x14400, URZ ;  /* 0x0001440004187890 */ /* 0x000fe4000fffe0ff */
[----:B------:R-:W-:Y:S02]  /*24f0*/  UIADD3 UR16, UPT, UPT, UR4, 0x1c400, URZ ;  /* 0x0001c40004107890 */ /* 0x000fe4000fffe0ff */
[----:B------:R-:W-:Y:S02]  /*2500*/  UIADD3 UR8, UPT, UPT, UR4, 0x1e400, URZ ;  /* 0x0001e40004087890 */ /* 0x000fe4000fffe0ff */
[----:B------:R-:W-:Y:S02]  /*2510*/  ULOP3.LUT UR49, UR49, 0xfefffd30, URZ, 0xc0, !UPT ;  /* 0xfefffd3031317892 */ /* 0x000fe4000f8ec0ff */
[----:B------:R-:W-:Y:S02]  /*2520*/  UIADD3.X UR55, UPT, UPT, URZ, UR7, URZ, UP5, !UPT ;  /* 0x00000007ff377290 */ /* 0x000fe4000affe4ff */
[----:B------:R-:W-:-:S02]  /*2530*/  UIADD3.X UR47, UPT, UPT, URZ, UR7, URZ, UP4, !UPT ;  /* 0x00000007ff2f7290 */ /* 0x000fc4000a7fe4ff */
[----:B------:R-:W-:Y:S02]  /*2540*/  UIADD3.X UR39, UPT, UPT, URZ, UR7, URZ, UP3, !UPT ;  /* 0x00000007ff277290 */ /* 0x000fe40009ffe4ff */
[----:B------:R-:W-:Y:S02]  /*2550*/  UIADD3.X UR31, UPT, UPT, URZ, UR7, URZ, UP2, !UPT ;  /* 0x00000007ff1f7290 */ /* 0x000fe400097fe4ff */
[----:B------:R-:W-:Y:S01]  /*2560*/  UIADD3.X UR23, UPT, UPT, URZ, UR7, URZ, UP1, !UPT ;  /* 0x00000007ff177290 */ /* 0x000fe20008ffe4ff */
[----:B------:R-:W-:Y:S01]  /*2570*/  UMOV UR42, URZ ;  /* 0x000000ff002a7c82 */ /* 0x000fe20008000000 */
[----:B------:R-:W-:Y:S01]  /*2580*/  UMOV UR34, 0x40 ;  /* 0x0000004000227882 */ /* 0x000fe20000000000 */
[----:B------:R-:W-:Y:S01]  /*2590*/  UMOV UR18, URZ ;  /* 0x000000ff00127c82 */ /* 0x000fe20008000000 */
[----:B------:R-:W-:Y:S01]  /*25a0*/  UMOV UR10, 0x40 ;  /* 0x00000040000a7882 */ /* 0x000fe20000000000 */
[----:B--2---:R-:W-:-:S13]  /*25b0*/  R2UR UR60, R5 ;  /* 0x00000000053c72ca */ /* 0x004fda00000e0000 */
[----:B------:R-:W-:Y:S02]  /*25c0*/  UPRMT UR62, UR60, 0x654, UR62 ;  /* 0x000006543c3e7896 */ /* 0x000fe4000800003e */
[----:B------:R-:W-:-:S12]  /*25d0*/  UPRMT UR60, UR60, 0x654, UR9 ;  /* 0x000006543c3c7896 */ /* 0x000fd80008000009 */
.L_x_61:
[----:B------:R-:W-:Y:S01]  /*25e0*/  SHF.L.U32 R12, R9, 0x1f, RZ ;  /* 0x0000001f090c7819 */ /* 0x000fe200000006ff */
[----:B------:R-:W-:Y:S01]  /*25f0*/  ULEA UR51, UR5, 0xffffff80, 0x7 ;  /* 0xffffff8005337891 */ /* 0x000fe2000f8e38ff */
[----:B------:R-:W-:Y:S02]  /*2600*/  SHF.L.U32 R7, R8, 0x1f, RZ ;  /* 0x0000001f08077819 */ /* 0x000fe400000006ff */
[----:B-1----:R-:W1:Y:S02]  /*2610*/  SYNCS.PHASECHK.TRANS64.TRYWAIT P0, [UR4+0x138], R12 ;  /* 0x0001380cff0075a7 */ /* 0x002e640008001104 */
[----:B-123--:R-:W-:Y:S07]  /*2620*/  @!P0 BRA `(.L_x_53) ;  /* 0x000000a800188947 */ /* 0x00efee0003800000 */
.L_x_175:
[----:B------:R-:W-:Y:S05]  /*2630*/  BRA.U UP6, `(.L_x_54) ;  /* 0x00000001060c7547 */ /* 0x000fea000b800000 */
[----:B------:R-:W-:-:S13]  /*2640*/  ELECT P0, URZ, PT ;  /* 0x0000000000ff782f */ /* 0x000fda0003800000 */
[----:B-1----:R-:W-:-:S04]  /*2650*/  @P0 MOV R5, 0x8000 ;  /* 0x0000800000050802 */ /* 0x002fc80000000f00 */
[----:B------:R2:W-:Y:S03]  /*2660*/  @P0 SYNCS.ARRIVE.TRANS64 RZ, [UR4+0x130], R5 ;  /* 0x00013005ffff09a7 */ /* 0x0005e60008000004 */
.L_x_54:
[----:B------:R3:W-:Y:S01]  /*2670*/  UTMALDG.4D.2CTA [UR48], [UR56], desc[URZ] ;  /* 0x0000ff30380075b4 */ /* 0x0007e20008219000 */
[----:B------:R-:W4:Y:S01]  /*2680*/  SYNCS.PHASECHK.TRANS64.TRYWAIT P0, [UR4+0x8], R7 ;  /* 0x00000807ff0075a7 */ /* 0x000f220008001104 */
[----:B------:R-:W-:Y:S01]  /*2690*/  USHF.L.U32 UR27, UR5, 0x7, URZ ;  /* 0x00000007051b7899 */ /* 0x000fe200080006ff */
[----:B------:R-:W-:Y:S01]  /*26a0*/  UMOV UR44, UR52 ;  /* 0x00000034002c7c82 */ /* 0x000fe20008000000 */
[----:B------:R-:W-:Y:S02]  /*26b0*/  UPLOP3.LUT UP6, UPT, UPT, UPT, UP0, 0x80, 0x8 ;  /* 0x000000000008789c */ /* 0x000fe40003fcf000 */
[----:B------:R-:W-:Y:S01]  /*26c0*/  UIADD3 UR43, UPT, UPT, UR50, UR27, URZ ;  /* 0x0000001b322b7290 */ /* 0x000fe2000fffe0ff */
[----:B------:R-:W-:Y:S01]  /*26d0*/  UMOV UR45, UR53 ;  /* 0x00000035002d7c82 */ /* 0x000fe20008000000 */
[----:B------:R-:W-:Y:S01]  /*26e0*/  UMOV UR33, UR41 ;  /* 0x0000002900217c82 */ /* 0x000fe20008000000 */
[----:B------:R-:W-:Y:S01]  /*26f0*/  UMOV UR36, UR52 ;  /* 0x0000003400247c82 */ /* 0x000fe20008000000 */
[----:B------:R-:W-:-:S03]  /*2700*/  UMOV UR37, UR53 ;  /* 0x0000003500257c82 */ /* 0x000fc60008000000 */
[----:B------:R-:W-:Y:S01]  /*2710*/  UMOV UR35, UR43 ;  /* 0x0000002b00237c82 */ /* 0x000fe20008000000 */
[----:B---34-:R-:W-:Y:S05]  /*2720*/  @!P0 BRA `(.L_x_55) ;  /* 0x000000a400f48947 */ /* 0x018fea0003800000 */
.L_x_177:
[----:B------:R-:W-:Y:S05]  /*2730*/  BRA.U UP6, `(.L_x_56) ;  /* 0x00000001060c7547 */ /* 0x000fea000b800000 */
[----:B------:R-:W-:-:S13]  /*2740*/  ELECT P0, URZ, PT ;  /* 0x0000000000ff782f */ /* 0x000fda0003800000 */
[----:B-12---:R-:W-:-:S04]  /*2750*/  @P0 MOV R5, 0x8000 ;  /* 0x0000800000050802 */ /* 0x006fc80000000f00 */
[----:B------:R3:W-:Y:S03]  /*2760*/  @P0 SYNCS.ARRIVE.TRANS64 RZ, [UR4], R5 ;  /* 0x00000005ffff09a7 */ /* 0x0007e60008000004 */
.L_x_56:
[----:B------:R4:W-:Y:S01]  /*2770*/  UTMALDG.4D.2CTA [UR40], [UR54], desc[URZ] ;  /* 0x0000ff28360075b4 */ /* 0x0009e20008219000 */
[----:B------:R4:W-:Y:S01]  /*2780*/  UTMALDG.4D.2CTA [UR32], [UR46], desc[URZ] ;  /* 0x0000ff202e0075b4 */ /* 0x0009e20008219000 */
[----:B------:R-:W5:Y:S02]  /*2790*/  SYNCS.PHASECHK.TRANS64.TRYWAIT P0, [UR4+0x28], R7 ;  /* 0x00002807ff0075a7 */ /* 0x000f640008001104 */
[----:B----45:R-:W-:Y:S05]  /*27a0*/  @!P0 BRA `(.L_x_57) ;  /* 0x000000a400f48947 */ /* 0x030fea0003800000 */
.L_x_179:
[----:B------:R-:W-:Y:S02]  /*27b0*/  ELECT P0, URZ, PT ;  /* 0x0000000000ff782f */ /* 0x000fe40003800000 */
[----:B------:R-:W-:Y:S01]  /*27c0*/  SHF.L.U32 R7, R10, 0x1f, RZ ;  /* 0x0000001f0a077819 */ /* 0x000fe200000006ff */
[----:B------:R-:W-:Y:S01]  /*27d0*/  UIMAD.WIDE UR6, UR27, 0x4, UR64 ;  /* 0x000000041b0678a5 */ /* 0x000fe2000f8e0240 */
[----:B------:R-:W-:Y:S01]  /*27e0*/  UMOV UR9, 0x20 ;  /* 0x0000002000097882 */ /* 0x000fe20000000000 */
[----:B------:R-:W-:Y:S01]  /*27f0*/  UMOV UR26, UR50 ;  /* 0x00000032001a7c82 */ /* 0x000fe20008000000 */
[----:B------:R-:W-:Y:S01]  /*2800*/  UMOV UR28, UR52 ;  /* 0x00000034001c7c82 */ /* 0x000fe20008000000 */
[----:B------:R-:W-:Y:S01]  /*2810*/  UMOV UR29, UR53 ;  /* 0x00000035001d7c82 */ /* 0x000fe20008000000 */
[----:B------:R-:W-:Y:S01]  /*2820*/  UMOV UR17, UR25 ;  /* 0x0000001900117c82 */ /* 0x000fe20008000000 */
[----:B------:R-:W-:Y:S01]  /*2830*/  UMOV UR20, UR52 ;  /* 0x0000003400147c82 */ /* 0x000fe20008000000 */
[----:B------:R-:W-:Y:S01]  /*2840*/  UMOV UR21, UR53 ;  /* 0x0000003500157c82 */ /* 0x000fe20008000000 */
[----:B------:R-:W-:Y:S01]  /*2850*/  UMOV UR12, UR52 ;  /* 0x00000034000c7c82 */ /* 0x000fe20008000000 */
[----:B------:R-:W-:Y:S01]  /*2860*/  UMOV UR13, UR53 ;  /* 0x00000035000d7c82 */ /* 0x000fe20008000000 */
[----:B-123--:R-:W-:Y:S01]  /*2870*/  @P0 IMAD.MOV.U32 R5, RZ, RZ, 0x200 ;  /* 0x00000200ff050424 */ /* 0x00efe200078e00ff */
[----:B------:R-:W-:Y:S01]  /*2880*/  UMOV UR19, UR43 ;  /* 0x0000002b00137c82 */ /* 0x000fe20008000000 */
[----:B------:R-:W-:-:S02]  /*2890*/  UMOV UR11, UR43 ;  /* 0x0000002b000b7c82 */ /* 0x000fc40008000000 */
[----:B------:R1:W-:Y:S01]  /*28a0*/  @P0 SYNCS.ARRIVE.TRANS64 RZ, [UR4+0x20], R5 ;  /* 0x00002005ffff09a7 */ /* 0x0003e20008000004 */
[----:B------:R2:W-:Y:S01]  /*28b0*/  UBLKCP.S.G [UR62], [UR6], UR9 ;  /* 0x0000003e060073ba */ /* 0x0005e20008000209 */
[----:B------:R-:W3:Y:S01]  /*28c0*/  SYNCS.PHASECHK.TRANS64.TRYWAIT P0, [UR4+0x18], R7 ;  /* 0x00001807ff0075a7 */ /* 0x000ee20008001104 */
[----:B--2---:R-:W-:Y:S01]  /*28d0*/  UMOV UR9, UR25 ;  /* 0x0000001900097c82 */ /* 0x004fe20008000000 */
[----:B-1-3--:R-:W-:Y:S05]  /*28e0*/  @!P0 BRA `(.L_x_58) ;  /* 0x000000a400c48947 */ /* 0x00afea0003800000 */
.L_x_181:
[----:B------:R-:W-:Y:S05]  /*28f0*/  BRA.U UP6, `(.L_x_59) ;  /* 0x00000001060c7547 */ /* 0x000fea000b800000 */
[----:B------:R-:W-:-:S13]  /*2900*/  ELECT P0, URZ, PT ;  /* 0x0000000000ff782f */ /* 0x000fda0003800000 */
[----:B-1----:R-:W-:-:S04]  /*2910*/  @P0 MOV R5, 0x10000 ;  /* 0x0001000000050802 */ /* 0x002fc80000000f00 */
[----:B------:R2:W-:Y:S03]  /*2920*/  @P0 SYNCS.ARRIVE.TRANS64 RZ, [UR4+0x10], R5 ;  /* 0x00001005ffff09a7 */ /* 0x0005e60008000004 */
.L_x_59:
[----:B------:R3:W-:Y:S01]  /*2930*/  UTMALDG.4D.2CTA [UR24], [UR38], desc[URZ] ;  /* 0x0000ff18260075b4 */ /* 0x0007e20008219000 */
[----:B------:R-:W-:Y:S01]  /*2940*/  LOP3.LUT R9, R9, 0x1, RZ, 0x3c, !PT ;  /* 0x0000000109097812 */ /* 0x000fe200078e3cff */
[----:B------:R3:W-:Y:S01]  /*2950*/  UTMALDG.4D.2CTA [UR16], [UR30], desc[URZ] ;  /* 0x0000ff101e0075b4 */ /* 0x0007e20008219000 */
[----:B------:R3:W-:Y:S01]  /*2960*/  UTMALDG.4D.2CTA [UR8], [UR22], desc[URZ] ;  /* 0x0000ff08160075b4 */ /* 0x0007e20008219000 */
[----:B------:R-:W4:Y:S02]  /*2970*/  SYNCS.PHASECHK.TRANS64.TRYWAIT P0, [UR4+0x38], R7 ;  /* 0x00003807ff0075a7 */ /* 0x000f240008001104 */
[----:B---34-:R-:W-:Y:S05]  /*2980*/  @!P0 BRA `(.L_x_60) ;  /* 0x000000a400bc8947 */ /* 0x018fea0003800000 */
.L_x_183:
[----:B------:R-:W-:Y:S02]  /*2990*/  ELECT P0, URZ, PT ;  /* 0x0000000000ff782f */ /* 0x000fe40003800000 */
[----:B------:R-:W-:Y:S01]  /*29a0*/  LOP3.LUT R10, R10, 0x1, RZ, 0x3c, !PT ;  /* 0x000000010a0a7812 */ /* 0x000fe200078e3cff */
[----:B------:R-:W-:Y:S01]  /*29b0*/  UIMAD.WIDE UR6, UR27, 0x4, UR58 ;  /* 0x000000041b0678a5 */ /* 0x000fe2000f8e023a */
[----:B------:R-:W-:Y:S01]  /*29c0*/  LOP3.LUT R8, R8, 0x1, RZ, 0x3c, !PT ;  /* 0x0000000108087812 */ /* 0x000fe200078e3cff */
[----:B------:R-:W-:Y:S01]  /*29d0*/  UMOV UR9, 0x20 ;  /* 0x0000002000097882 */ /* 0x000fe20000000000 */
[----:B------:R-:W-:-:S04]  /*29e0*/  UIADD3 UR5, UPT, UPT, UR5, 0x1, URZ ;  /* 0x0000000105057890 */ /* 0x000fc8000fffe0ff */
[----:B------:R-:W-:-:S03]  /*29f0*/  UISETP.NE.AND UP1, UPT, UR5, UR14, UPT ;  /* 0x0000000e0500728c */ /* 0x000fc6000bf25270 */
[----:B------:R3:W-:Y:S01]  /*2a00*/  @P0 SYNCS.ARRIVE.TRANS64 RZ, [UR4+0x30], R6 ;  /* 0x00003006ffff09a7 */ /* 0x0007e20008000004 */
[----:B------:R3:W-:Y:S05]  /*2a10*/  UBLKCP.S.G [UR60], [UR6], UR9 ;  /* 0x0000003c060073ba */ /* 0x0007ea0008000209 */
[----:B------:R-:W-:Y:S05]  /*2a20*/  BRA.U UP1, `(.L_x_61) ;  /* 0xfffffff901ec7547 */ /* 0x000fea000b83ffff */
.L_x_52:
[----:B---3--:R-:W-:Y:S01]  /*2a30*/  SHF.L.U32 R6, R9, 0x1f, RZ ;  /* 0x0000001f09067819 */ /* 0x008fe200000006ff */
[----:B------:R-:W3:Y:S03]  /*2a40*/  LDCU.64 UR12, c[0x0][0x348] ;  /* 0x00006900ff0c77ac */ /* 0x000ee60008000a00 */
[----:B------:R-:W4:Y:S01]  /*2a50*/  SYNCS.PHASECHK.TRANS64.TRYWAIT P0, [UR4+0x138], R6 ;  /* 0x00013806ff0075a7 */ /* 0x000f220008001104 */
[----:B------:R-:W-:Y:S02]  /*2a60*/  UIADD3 UR9, UPT, UPT, UR4, 0x130, URZ ;  /* 0x0000013004097890 */ /* 0x000fe4000fffe0ff */
[----:B------:R-:W-:Y:S02]  /*2a70*/  ULEA UR11, UR14, 0xffffff80, 0x7 ;  /* 0xffffff800e0b7891 */ /* 0x000fe4000f8e38ff */
[----:B------:R-:W-:Y:S02]  /*2a80*/  UIADD3 UR8, UPT, UPT, UR4, 0x18400, URZ ;  /* 0x0001840004087890 */ /* 0x000fe4000fffe0ff */
[----:B------:R-:W-:-:S02]  /*2a90*/  ULOP3.LUT UR9, UR9, 0xfefffd30, URZ, 0xc0, !UPT ;  /* 0xfefffd3009097892 */ /* 0x000fc4000f8ec0ff */
[----:B---3--:R-:W-:-:S04]  /*2aa0*/  UIADD3 UR7, UP0, UPT, UR12, 0x200, URZ ;  /* 0x000002000c077890 */ /* 0x008fc8000ff1e0ff */
[----:B------:R-:W-:Y:S01]  /*2ab0*/  UIADD3.X UR6, UPT, UPT, URZ, UR13, URZ, UP0, !UPT ;  /* 0x0000000dff067290 */ /* 0x000fe200087fe4ff */
[----:B----4-:R-:W-:Y:S11]  /*2ac0*/  @!P0 BRA `(.L_x_62) ;  /* 0x000000a4008c8947 */ /* 0x010ff60003800000 */
.L_x_185:
[----:B------:R-:W-:Y:S01]  /*2ad0*/  ULOP3.LUT UR7, UR7, UR6, URZ, 0x3c, !UPT ;  /* 0x0000000607077292 */ /* 0x000fe2000f8e3cff */
[----:B------:R-:W-:Y:S01]  /*2ae0*/  SHF.L.U32 R6, R8, 0x1f, RZ ;  /* 0x0000001f08067819 */ /* 0x000fe200000006ff */
[----:B------:R-:W-:Y:S01]  /*2af0*/  UMOV UR10, UR50 ;  /* 0x00000032000a7c82 */ /* 0x000fe20008000000 */
[----:B------:R-:W-:Y:S01]  /*2b00*/  UMOV UR12, UR52 ;  /* 0x00000034000c7c82 */ /* 0x000fe20008000000 */
[----:B------:R-:W-:Y:S01]  /*2b10*/  ULOP3.LUT UR6, UR7, UR6, URZ, 0x3c, !UPT ;  /* 0x0000000607067292 */ /* 0x000fe2000f8e3cff */
[----:B------:R-:W-:-:S03]  /*2b20*/  UMOV UR13, UR53 ;  /* 0x00000035000d7c82 */ /* 0x000fc60008000000 */
[----:B------:R-:W-:Y:S01]  /*2b30*/  ULOP3.LUT UR7, UR7, UR6, URZ, 0x3c, !UPT ;  /* 0x0000000607077292 */ /* 0x000fe2000f8e3cff */
[----:B------:R-:W-:Y:S11]  /*2b40*/  BRA.U UP6, `(.L_x_63) ;  /* 0x00000001060c7547 */ /* 0x000ff6000b800000 */
[----:B------:R-:W-:-:S13]  /*2b50*/  ELECT P0, URZ, PT ;  /* 0x0000000000ff782f */ /* 0x000fda0003800000 */
[----:B-12---:R-:W-:-:S04]  /*2b60*/  @P0 MOV R5, 0x8000 ;  /* 0x0000800000050802 */ /* 0x006fc80000000f00 */
[----:B------:R3:W-:Y:S03]  /*2b70*/  @P0 SYNCS.ARRIVE.TRANS64 RZ, [UR4+0x130], R5 ;  /* 0x00013005ffff09a7 */ /* 0x0007e60008000004 */
.L_x_63:
[----:B------:R4:W-:Y:S01]  /*2b80*/  UTMALDG.4D.2CTA [UR8], [UR6], desc[URZ] ;  /* 0x0000ff08060075b4 */ /* 0x0009e20008219000 */
[----:B------:R-:W5:Y:S02]  /*2b90*/  SYNCS.PHASECHK.TRANS64.TRYWAIT P0, [UR4+0x8], R6 ;  /* 0x00000806ff0075a7 */ /* 0x000f640008001104 */
[----:B----45:R-:W-:Y:S05]  /*2ba0*/  @!P0 BRA `(.L_x_64) ;  /* 0x000000a400708947 */ /* 0x030fea0003800000 */
.L_x_187:
[----:B------:R-:W-:Y:S05]  /*2bb0*/  BRA.U UP6, `(.L_x_65) ;  /* 0x00000001060c7547 */ /* 0x000fea000b800000 */
[----:B------:R-:W-:-:S13]  /*2bc0*/  ELECT P0, URZ, PT ;  /* 0x0000000000ff782f */ /* 0x000fda0003800000 */
[----:B-123--:R-:W-:-:S04]  /*2bd0*/  @P0 MOV R5, 0x8000 ;  /* 0x0000800000050802 */ /* 0x00efc80000000f00 */
[----:B------:R4:W-:Y:S03]  /*2be0*/  @P0 SYNCS.ARRIVE.TRANS64 RZ, [UR4], R5 ;  /* 0x00000005ffff09a7 */ /* 0x0009e60008000004 */
.L_x_65:
[----:B------:R-:W5:Y:S02]  /*2bf0*/  SYNCS.PHASECHK.TRANS64.TRYWAIT P0, [UR4+0x28], R6 ;  /* 0x00002806ff0075a7 */ /* 0x000f640008001104 */
[----:B-----5:R-:W-:Y:S05]  /*2c00*/  @!P0 BRA `(.L_x_66) ;  /* 0x000000a400748947 */ /* 0x020fea0003800000 */
.L_x_189:
[----:B------:R-:W-:Y:S02]  /*2c10*/  ELECT P0, URZ, PT ;  /* 0x0000000000ff782f */ /* 0x000fe40003800000 */
[----:B------:R-:W-:-:S05]  /*2c20*/  LOP3.LUT R6, R9, 0x1, RZ, 0x3c, !PT ;  /* 0x0000000109067812 */ /* 0x000fca00078e3cff */
[----:B------:R-:W-:-:S06]  /*2c30*/  IMAD.U32 R6, R6, -0x80000000, RZ ;  /* 0x8000000006067824 */ /* 0x000fcc00078e00ff */
[----:B-1234-:R-:W-:-:S04]  /*2c40*/  @P0 IMAD.MOV.U32 R5, RZ, RZ, 0x200 ;  /* 0x00000200ff050424 */ /* 0x01efc800078e00ff */
[----:B------:R1:W-:Y:S01]  /*2c50*/  @P0 SYNCS.ARRIVE.TRANS64 RZ, [UR4+0x20], R5 ;  /* 0x00002005ffff09a7 */ /* 0x0003e20008000004 */
[----:B------:R-:W2:Y:S02]  /*2c60*/  SYNCS.PHASECHK.TRANS64.TRYWAIT P0, [UR4+0x138], R6 ;  /* 0x00013806ff0075a7 */ /* 0x000ea40008001104 */
[----:B-12---:R-:W-:Y:S05]  /*2c70*/  @!P0 BRA `(.L_x_67) ;  /* 0x000000a400748947 */ /* 0x006fea0003800000 */
.L_x_191:
[----:B------:R-:W-:Y:S04]  /*2c80*/  BSSY.RECONVERGENT B0, `(.L_x_68) ;  /* 0x0000010000007945 */ /* 0x000fe80003800200 */
[----:B------:R-:W-:Y:S05]  /*2c90*/  BRA.U UP6, `(.L_x_69) ;  /* 0x00000001062c7547 */ /* 0x000fea000b800000 */
[----:B------:R-:W-:Y:S02]  /*2ca0*/  ELECT P0, URZ, PT ;  /* 0x0000000000ff782f */ /* 0x000fe40003800000 */
[----:B------:R-:W-:-:S11]  /*2cb0*/  SHF.L.U32 R10, R10, 0x1f, RZ ;  /* 0x0000001f0a0a7819 */ /* 0x000fd600000006ff */
[----:B-1----:R-:W-:-:S04]  /*2cc0*/  @P0 IMAD.MOV.U32 R5, RZ, RZ, 0x8000 ;  /* 0x00008000ff050424 */ /* 0x002fc800078e00ff */
[----:B------:R1:W-:Y:S01]  /*2cd0*/  @P0 SYNCS.ARRIVE.TRANS64 RZ, [UR4+0x130], R5 ;  /* 0x00013005ffff09a7 */ /* 0x0003e20008000004 */
[----:B------:R-:W2:Y:S02]  /*2ce0*/  SYNCS.PHASECHK.TRANS64.TRYWAIT P0, [UR4+0x18], R10 ;  /* 0x0000180aff0075a7 */ /* 0x000ea40008001104 */
[----:B-12---:R-:W-:Y:S05]  /*2cf0*/  @!P0 BRA `(.L_x_70) ;  /* 0x000000a400708947 */ /* 0x006fea0003800000 */
.L_x_193:
[----:B------:R-:W-:-:S13]  /*2d00*/  ELECT P0, URZ, PT ;  /* 0x0000000000ff782f */ /* 0x000fda0003800000 */
[----:B------:R-:W-:Y:S05]  /*2d10*/  @!P0 BRA `(.L_x_71) ;  /* 0x0000000000188947 */ /* 0x000fea0003800000 */
[----:B-1----:R-:W-:-:S04]  /*2d20*/  HFMA2 R5, -RZ, RZ, 0, -0.0 ;  /* 0x00008000ff057431 */ /* 0x002fc800000001ff */
[----:B------:R2:W-:Y:S01]  /*2d30*/  SYNCS.ARRIVE.TRANS64 RZ, [UR4+0x10], R5 ;  /* 0x00001005ffff79a7 */ /* 0x0005e20008000004 */
[----:B------:R-:W-:Y:S05]  /*2d40*/  BRA `(.L_x_71) ;  /* 0x00000000000c7947 */ /* 0x000fea0003800000 */
.L_x_69:
[----:B------:R-:W-:-:S04]  /*2d50*/  SHF.L.U32 R10, R10, 0x1f, RZ ;  /* 0x0000001f0a0a7819 */ /* 0x000fc800000006ff */
[----:B------:R-:W2:Y:S02]  /*2d60*/  SYNCS.PHASECHK.TRANS64.TRYWAIT P0, [UR4+0x18], R10 ;  /* 0x0000180aff0075a7 */ /* 0x000ea40008001104 */
[----:B--2---:R-:W-:Y:S05]  /*2d70*/  @!P0 BRA `(.L_x_72) ;  /* 0x000000a4006c8947 */ /* 0x004fea0003800000 */
.L_x_71:
[----:B------:R-:W-:Y:S05]  /*2d80*/  BSYNC.RECONVERGENT B0 ;  /* 0x0000000000007941 */ /* 0x000fea0003800200 */
.L_x_68:
[----:B------:R-:W3:Y:S02]  /*2d90*/  SYNCS.PHASECHK.TRANS64.TRYWAIT P0, [UR4+0x38], R10 ;  /* 0x0000380aff0075a7 */ /* 0x000ee40008001104 */
[----:B---3--:R-:W-:Y:S05]  /*2da0*/  @!P0 BRA `(.L_x_73) ;  /* 0x000000a4007c8947 */ /* 0x008fea0003800000 */
.L_x_196:
[----:B------:R-:W-:-:S13]  /*2db0*/  ELECT P0, URZ, PT ;  /* 0x0000000000ff782f */ /* 0x000fda0003800000 */
[----:B------:R-:W-:Y:S05]  /*2dc0*/  @!P0 BRA `(.L_x_43) ;  /* 0x0000000000088947 */ /* 0x000fea0003800000 */
[----:B-12---:R-:W-:-:S04]  /*2dd0*/  MOV R5, 0x200 ;  /* 0x0000020000057802 */ /* 0x006fc80000000f00 */
[----:B------:R1:W-:Y:S03]  /*2de0*/  SYNCS.ARRIVE.TRANS64 RZ, [UR4+0x30], R5 ;  /* 0x00003005ffff79a7 */ /* 0x0003e60008000004 */
.L_x_43:
[----:B------:R-:W-:Y:S05]  /*2df0*/  BSYNC.RECONVERGENT B1 ;  /* 0x0000000000017941 */ /* 0x000fea0003800200 */
.L_x_34:
[----:B------:R-:W-:Y:S01]  /*2e00*/  @!P3 NOP ;  /* 0x000000000000b918 */ /* 0x000fe20000000000 */
[----:B------:R-:W-:Y:S05]  /*2e10*/  @!P3 BRA `(.L_x_74) ;  /* 0x0000004c00fcb947 */ /* 0x000fea0003800000 */
[----:B------:R-:W5:Y:S01]  /*2e20*/  S2UR UR4, SR_CgaCtaId ;  /* 0x00000000000479c3 */ /* 0x000f620000008800 */
[----:B------:R-:W-:Y:S01]  /*2e30*/  UMOV UR6, 0x400 ;  /* 0x0000040000067882 */ /* 0x000fe20000000000 */
[----:B------:R-:W-:Y:S01]  /*2e40*/  UMOV UR5, 0x20 ;  /* 0x0000002000057882 */ /* 0x000fe20000000000 */
[----:B------:R-:W-:Y:S01]  /*2e50*/  ELECT P0, URZ, PT ;  /* 0x0000000000ff782f */ /* 0x000fe20003800000 */
[----:B-----5:R-:W-:Y:S02]  /*2e60*/  ULEA UR6, UR4, UR6, 0x18 ;  /* 0x0000000604067291 */ /* 0x020fe4000f8ec0ff */
[----:B------:R-:W-:-:S04]  /*2e70*/  UIADD3 UR4, UPT, UPT, -UR5, 0x100000, URZ ;  /* 0x0010000005047890 */ /* 0x000fc8000fffe1ff */
[----:B------:R-:W-:Y:S02]  /*2e80*/  USHF.L.U32 UR5, UR4, 0xb, URZ ;  /* 0x0000000b04057899 */ /* 0x000fe400080006ff */
[----:B------:R-:W-:Y:S01]  /*2e90*/  USHF.L.U32 UR4, UR4, 0x1, URZ ;  /* 0x0000000104047899 */ /* 0x000fe200080006ff */
[----:B------:R-:W5:Y:S11]  /*2ea0*/  FENCE.VIEW.ASYNC.S ;  /* 0x00000000000073c6 */ /* 0x000f760000000000 */
[----:B-----5:R1:W5:Y:S01]  /*2eb0*/  SYNCS.EXCH.64 URZ, [UR6+0x128], UR4 ;  /* 0x0001280406ff75b2 */ /* 0x0203620008000100 */
[----:B------:R-:W-:Y:S01]  /*2ec0*/  NOP ;  /* 0x0000000000007918 */ /* 0x000fe20000000000 */
[----:B------:R-:W2:-:S00]  /*2ed0*/  USETMAXREG.DEALLOC.CTAPOOL 0x68 ;  /* 0x00000068000079c8 */ /* 0x000e8000080e0500 */
[----:B--2---:R-:W2:Y:S01]  /*2ee0*/  S2R R9, SR_CgaCtaId ;  /* 0x0000000000097919 */ /* 0x004ea20000008800 */
[----:B-----5:R-:W-:Y:S01]  /*2ef0*/  NOP ;  /* 0x0000000000007918 */ /* 0x020fe20000000000 */
[----:B-1-3--:R-:W-:Y:S02]  /*2f00*/  MOV R6, 0x40 ;  /* 0x0000004000067802 */ /* 0x00afe40000000f00 */
[----:B----4-:R-:W-:Y:S02]  /*2f10*/  MOV R8, 0x400 ;  /* 0x0000040000087802 */ /* 0x010fe40000000f00 */
[C---:B--2---:R-:W-:Y:S02]  /*2f20*/  LEA R5, R9.reuse, R6, 0x18 ;  /* 0x0000000609057211 */ /* 0x044fe400078ec0ff */
[----:B------:R-:W-:-:S04]  /*2f30*/  LEA R8, R9, R8, 0x18 ;  /* 0x0000000809087211 */ /* 0x000fc800078ec0ff */
[----:B------:R-:W1:Y:S02]  /*2f40*/  LDS.U8 R5, [R5] ;  /* 0x0000000005057984 */ /* 0x000e640000000000 */
[----:B-1----:R-:W-:-:S13]  /*2f50*/  ISETP.NE.AND P0, PT, R5, RZ, PT ;  /* 0x000000ff0500720c */ /* 0x002fda0003f05270 */
[----:B------:R-:W-:Y:S05]  /*2f60*/  @P0 BRA `(.L_x_75) ;  /* 0x0000000400500947 */ /* 0x000fea0003800000 */
[C---:B------:R-:W-:Y:S02]  /*2f70*/  LOP3.LUT R5, R9.reuse, 0x1, RZ, 0xc0, !PT ;  /* 0x0000000109057812 */ /* 0x040fe400078ec0ff */
[----:B------:R-:W-:Y:S02]  /*2f80*/  LOP3.LUT R15, R9, 0x1, RZ, 0x3c, !PT ;  /* 0x00000001090f7812 */ /* 0x000fe400078e3cff */
[----:B------:R-:W-:-:S13]  /*2f90*/  ISETP.NE.U32.AND P1, PT, R5, 0x1, PT ;  /* 0x000000010500780c */ /* 0x000fda0003f25070 */
[----:B------:R-:W-:Y:S05]  /*2fa0*/  @!P1 BRA `(.L_x_76) ;  /* 0x0000000000c49947 */ /* 0x000fea0003800000 */
[----:B------:R-:W-:Y:S01]  /*2fb0*/  ELECT P0, URZ, PT ;  /* 0x0000000000ff782f */ /* 0x000fe20003800000 */
[----:B------:R-:W-:-:S12]  /*2fc0*/  BSSY B0, `(.L_x_76) ;  /* 0x000002f000007945 */ /* 0x000fd80003800000 */
[----:B------:R-:W-:Y:S05]  /*2fd0*/  @!P0 BRA `(.L_x_77) ;  /* 0x0000000000b48947 */ /* 0x000fea0003800000 */
[----:B------:R-:W-:-:S05]  /*2fe0*/  UMOV UR4, 0x10 ;  /* 0x0000001000047882 */ /* 0x000fca0000000000 */
[----:B------:R-:W-:Y:S04]  /*2ff0*/  DEPBAR.LE SB1, 0x36 ;  /* 0x00009d800000791a */ /* 0x000fe80000000000 */
[----:B------:R-:W1:Y:S02]  /*3000*/  UTCATOMSWS.2CTA.FIND_AND_SET.ALIGN UP0, UR4, UR4 ;  /* 0x00000004000475e3 */ /* 0x000e640008200800 */
[----:B-1----:R-:W-:Y:S01]  /*3010*/  PLOP3.LUT P0, PT, PT, PT, UP0, 0x80, 0x8 ;  /* 0x000000000008781c */ /* 0x002fe20003f0f008 */
[----:B------:R-:W-:-:S03]  /*3020*/  IMAD.U32 R13, RZ, RZ, UR4 ;  /* 0x00000004ff0d7e24 */ /* 0x000fc6000f8e00ff */
[----:B------:R-:W-:-:S04]  /*3030*/  SEL R5, RZ, 0xffffffff, !P0 ;  /* 0xffffffffff057807 */ /* 0x000fc80004000000 */
[----:B------:R-:W-:-:S13]  /*3040*/  ISETP.NE.AND P0, PT, R5, RZ, PT ;  /* 0x000000ff0500720c */ /* 0x000fda0003f05270 */
[----:B------:R-:W-:Y:S05]  /*3050*/  @P0 BRA `(.L_x_78) ;  /* 0x0000000000240947 */ /* 0x000fea0003800000 */
.L_x_79:
[----:B------:R-:W-:Y:S05]  /*3060*/  NANOSLEEP 0x64 ;  /* 0x000000640000795d */ /* 0x000fea0003800000 */
[----:B------:R-:W-:-:S05]  /*3070*/  UMOV UR4, 0x10 ;  /* 0x0000001000047882 */ /* 0x000fca0000000000 */
[----:B------:R-:W-:Y:S04]  /*3080*/  DEPBAR.LE SB1, 0x36 ;  /* 0x00009d800000791a */ /* 0x000fe80000000000 */
[----:B------:R-:W1:Y:S02]  /*3090*/  UTCATOMSWS.2CTA.FIND_AND_SET.ALIGN UP0, UR4, UR4 ;  /* 0x00000004000475e3 */ /* 0x000e640008200800 */
[----:B-1----:R-:W-:Y:S01]  /*30a0*/  PLOP3.LUT P0, PT, PT, PT, UP0, 0x80, 0x8 ;  /* 0x000000000008781c */ /* 0x002fe20003f0f008 */
[----:B------:R-:W-:-:S03]  /*30b0*/  IMAD.U32 R13, RZ, RZ, UR4 ;  /* 0x00000004ff0d7e24 */ /* 0x000fc6000f8e00ff */
[----:B------:R-:W-:-:S04]  /*30c0*/  SEL R5, RZ, 0xffffffff, !P0 ;  /* 0xffffffffff057807 */ /* 0x000fc80004000000 */
[----:B------:R-:W-:-:S13]  /*30d0*/  ISETP.NE.AND P0, PT, R5, RZ, PT ;  /* 0x000000ff0500720c */ /* 0x000fda0003f05270 */
[----:B------:R-:W-:Y:S05]  /*30e0*/  @!P0 BRA `(.L_x_79) ;  /* 0xfffffffc00dc8947 */ /* 0x000fea000383ffff */
.L_x_78:
[----:B------:R-:W-:Y:S01]  /*30f0*/  MOV R16, 0x60 ;  /* 0x0000006000107802 */ /* 0x000fe20000000f00 */
[----:B------:R-:W-:Y:S01]  /*3100*/  VIADD R6, R8, 0x120 ;  /* 0x0000012008067836 */ /* 0x000fe20000000000 */
[----:B------:R-:W-:Y:S01]  /*3110*/  MOV R14, 0x58 ;  /* 0x00000058000e7802 */ /* 0x000fe20000000f00 */
[----:B------:R-:W-:Y:S01]  /*3120*/  IMAD.MOV.U32 R12, RZ, RZ, 0x4 ;  /* 0x00000004ff0c7424 */ /* 0x000fe200078e00ff */
[C---:B------:R-:W-:Y:S02]  /*3130*/  LEA R16, R9.reuse, R16, 0x18 ;  /* 0x0000001009107211 */ /* 0x040fe400078ec0ff */
[----:B------:R-:W-:-:S03]  /*3140*/  LEA R14, R9, R14, 0x18 ;  /* 0x0000000e090e7211 */ /* 0x000fc600078ec0ff */
[----:B------:R-:W1:Y:S02]  /*3150*/  LDS R10, [R16] ;  /* 0x00000000100a7984 */ /* 0x000e640000000800 */
[----:B-1----:R-:W-:-:S04]  /*3160*/  IMAD.U32 R10, R10, -0x80000000, RZ ;  /* 0x800000000a0a7824 */ /* 0x002fc800078e00ff */
[----:B------:R-:W1:Y:S02]  /*3170*/  SYNCS.PHASECHK.TRANS64.TRYWAIT P0, [R14+URZ], R10 ;  /* 0x0000000a0e0075a7 */ /* 0x000e6400080011ff */
[----:B-1----:R-:W-:Y:S05]  /*3180*/  @P0 BRA `(.L_x_80) ;  /* 0x0000000000080947 */ /* 0x002fea0003800000 */
[----:B------:R-:W1:Y:S02]  /*3190*/  SYNCS.PHASECHK.TRANS64.TRYWAIT P0, [R14+URZ], R10 ;  /* 0x0000000a0e0075a7 */ /* 0x000e6400080011ff */
[----:B-1----:R-:W-:Y:S05]  /*31a0*/  @!P0 BRA `(.L_x_81) ;  /* 0x000000a000988947 */ /* 0x002fea0003800000 */
.L_x_80:
[----:B------:R-:W-:Y:S01]  /*31b0*/  PRMT R7, R15, 0x654, R14 ;  /* 0x000006540f077816 */ /* 0x000fe2000000000e */
[----:B-1----:R-:W-:Y:S01]  /*31c0*/  IMAD.SHL.U32 R11, R13, 0x20, RZ ;  /* 0x000000200d0b7824 */ /* 0x002fe200078e00ff */
[----:B------:R-:W-:Y:S01]  /*31d0*/  PRMT R6, R15, 0x654, R6 ;  /* 0x000006540f067816 */ /* 0x000fe20000000006 */
[----:B------:R-:W-:Y:S01]  /*31e0*/  IMAD.MOV.U32 R10, RZ, RZ, 0xffff ;  /* 0x0000ffffff0a7424 */ /* 0x000fe200078e00ff */
[----:B------:R1:W-:Y:S01]  /*31f0*/  SYNCS.ARRIVE.TRANS64.RED RZ, [R7+URZ], R12 ;  /* 0x0000000c07ff79a7 */ /* 0x0003e200080004ff */
[----:B------:R-:W-:Y:S01]  /*3200*/  IMAD.MOV.U32 R5, RZ, RZ, 0x1 ;  /* 0x00000001ff057424 */ /* 0x000fe200078e00ff */
[----:B------:R2:W-:Y:S01]  /*3210*/  STS [R8+0x120], R11 ;  /* 0x0001200b08007388 */ /* 0x0005e20000000800 */
[----:B------:R-:W-:Y:S01]  /*3220*/  VIADD R14, R13, 0x10 ;  /* 0x000000100d0e7836 */ /* 0x000fe20000000000 */
[----:B------:R-:W-:Y:S02]  /*3230*/  SHF.L.U32 R10, R10, R13, RZ ;  /* 0x0000000d0a0a7219 */ /* 0x000fe400000006ff */
[----:B------:R2:W-:Y:S02]  /*3240*/  STAS [R6.64], R13 ;  /* 0x0000000d06007dbd */ /* 0x0005e4000c0008ff */
[----:B------:R-:W-:-:S04]  /*3250*/  SHF.L.U32 R17, R5, R14, RZ ;  /* 0x0000000e05117219 */ /* 0x000fc800000006ff */
[----:B------:R-:W-:Y:S02]  /*3260*/  LOP3.LUT R10, R17, R10, RZ, 0xfc, !PT ;  /* 0x0000000a110a7212 */ /* 0x000fe400078efcff */
[----:B-1----:R-:W-:-:S04]  /*3270*/  MOV R12, 0x50 ;  /* 0x00000050000c7802 */ /* 0x002fc80000000f00 */
[----:B------:R-:W-:-:S05]  /*3280*/  LEA R17, R9, R12, 0x18 ;  /* 0x0000000c09117211 */ /* 0x000fca00078ec0ff */
[----:B------:R2:W-:Y:S04]  /*3290*/  ATOMS.OR RZ, [R17], R10 ;  /* 0x0000000a11ff738c */ /* 0x0005e80003000000 */
[----:B------:R2:W-:Y:S02]  /*32a0*/  ATOMS.XOR RZ, [R16], R5 ;  /* 0x0000000510ff738c */ /* 0x0005e40003800000 */
.L_x_77:
[----:B------:R-:W-:Y:S05]  /*32b0*/  BSYNC B0 ;  /* 0x0000000000007941 */ /* 0x000fea0003800000 */
.L_x_76:
[----:B------:R-:W-:Y:S05]  /*32c0*/  @P1 BRA `(.L_x_82) ;  /* 0x0000000000881947 */ /* 0x000fea0003800000 */
[----:B------:R-:W-:Y:S05]  /*32d0*/  WARPSYNC.ALL ;  /* 0x0000000000007948 */ /* 0x000fea0003800000 */
[----:B------:R-:W-:Y:S01]  /*32e0*/  NOP ;  /* 0x0000000000007918 */ /* 0x000fe20000000000 */
[----:B------:R-:W-:-:S13]  /*32f0*/  ELECT P0, URZ, PT ;  /* 0x0000000000ff782f */ /* 0x000fda0003800000 */
[----:B------:R-:W-:Y:S05]  /*3300*/  @!P0 BRA `(.L_x_82) ;  /* 0x0000000000788947 */ /* 0x000fea0003800000 */
[----:B------:R-:W-:Y:S02]  /*3310*/  MOV R12, 0x60 ;  /* 0x00000060000c7802 */ /* 0x000fe40000000f00 */
[----:B--2---:R-:W-:Y:S02]  /*3320*/  MOV R10, 0x58 ;  /* 0x00000058000a7802 */ /* 0x004fe40000000f00 */
        /* <DEDUP_REMOVED lines=8> */
.L_x_83:
[----:B------:R-:W2:Y:S01]  /*33b0*/  LDS R11, [R8+0x120] ;  /* 0x00012000080b7984 */ /* 0x000ea20000000800 */
[----:B------:R-:W-:Y:S01]  /*33c0*/  IMAD.MOV.U32 R6, RZ, RZ, 0xffff ;  /* 0x0000ffffff067424 */ /* 0x000fe200078e00ff */
[----:B-1----:R-:W-:Y:S01]  /*33d0*/  PRMT R10, R15, 0x654, R10 ;  /* 0x000006540f0a7816 */ /* 0x002fe2000000000a */
[----:B------:R-:W-:Y:S02]  /*33e0*/  IMAD.MOV.U32 R5, RZ, RZ, 0x1 ;  /* 0x00000001ff057424 */ /* 0x000fe400078e00ff */
[C---:B--2---:R-:W-:Y:S01]  /*33f0*/  IMAD.SHL.U32 R7, R11.reuse, 0x20, RZ ;  /* 0x000000200b077824 */ /* 0x044fe200078e00ff */
[----:B------:R-:W-:Y:S01]  /*3400*/  SHF.L.U32 R6, R6, R11, RZ ;  /* 0x0000000b06067219 */ /* 0x000fe200000006ff */
[----:B------:R-:W-:-:S03]  /*3410*/  VIADD R14, R11, 0x10 ;  /* 0x000000100b0e7836 */ /* 0x000fc60000000000 */
[----:B------:R1:W-:Y:S02]  /*3420*/  STS [R8+0x120], R7 ;  /* 0x0001200708007388 */ /* 0x0003e40000000800 */
[----:B------:R-:W-:Y:S02]  /*3430*/  SHF.L.U32 R11, R5, R14, RZ ;  /* 0x0000000e050b7219 */ /* 0x000fe400000006ff */
[----:B------:R-:W-:Y:S02]  /*3440*/  MOV R14, 0x50 ;  /* 0x00000050000e7802 */ /* 0x000fe40000000f00 */
[----:B------:R-:W-:Y:S02]  /*3450*/  LOP3.LUT R6, R11, R6, RZ, 0xfc, !PT ;  /* 0x000000060b067212 */ /* 0x000fe400078efcff */
[----:B------:R-:W-:-:S05]  /*3460*/  LEA R9, R9, R14, 0x18 ;  /* 0x0000000e09097211 */ /* 0x000fca00078ec0ff */
[----:B------:R1:W-:Y:S01]  /*3470*/  ATOMS.OR RZ, [R9], R6 ;  /* 0x0000000609ff738c */ /* 0x0003e20003000000 */
[----:B------:R1:W-:Y:S03]  /*3480*/  SYNCS.ARRIVE.TRANS64.RED.A1T0 RZ, [R10+URZ], RZ ;  /* 0x000000ff0aff79a7 */ /* 0x0003e600081004ff */
[----:B------:R1:W-:Y:S01]  /*3490*/  ATOMS.XOR RZ, [R12], R5 ;  /* 0x000000050cff738c */ /* 0x0003e20003800000 */
[----:B------:R-:W-:Y:S05]  /*34a0*/  BRA `(.L_x_82) ;  /* 0x0000000000107947 */ /* 0x000fea0003800000 */
.L_x_75:
[----:B------:R-:W-:Y:S02]  /*34b0*/  MOV R5, 0xffffffff ;  /* 0xffffffff00057802 */ /* 0x000fe40000000f00 */
[----:B------:R-:W-:-:S03]  /*34c0*/  MOV R6, 0x34f0 ;  /* 0x000034f000067802 */ /* 0x000fc60000000f00 */
[----:B------:R1:W-:Y:S04]  /*34d0*/  STS [R8+0x120], R5 ;  /* 0x0001200508007388 */ /* 0x0003e80000000800 */
[----:B-1----:R-:W-:Y:S05]  /*34e0*/  CALL.REL.NOINC `($__internal_1_$__cuda_sm10x_tcgen05_guardrail_trap_phase_invalid_during_alloc) ;  /* 0x000000ac00687944 */ /* 0x002fea0003c00000 */
.L_x_82:
[----:B------:R-:W-:Y:S05]  /*34f0*/  WARPSYNC.ALL ;  /* 0x0000000000007948 */ /* 0x000fea0003800000 */
[----:B------:R-:W-:Y:S01]  /*3500*/  NOP ;  /* 0x0000000000007918 */ /* 0x000fe20000000000 */
[----:B------:R-:W3:Y:S08]  /*3510*/  S2UR UR4, SR_CgaCtaId ;  /* 0x00000000000479c3 */ /* 0x000ef00000008800 */
[----:B------:R-:W-:Y:S01]  /*3520*/  BAR.SYNC.DEFER_BLOCKING 0x5, 0x1a0 ;  /* 0x0146800000007b1d */ /* 0x000fe20000010000 */
[----:B------:R-:W-:-:S05]  /*3530*/  UISETP.NE.AND UP0, UPT, UR66, URZ, UPT ;  /* 0x000000ff4200728c */ /* 0x000fca000bf05270 */
[----:B------:R-:W-:Y:S01]  /*3540*/  UMOV UR34, 0x400 ;  /* 0x0000040000227882 */ /* 0x000fe20000000000 */
[----:B-123--:R-:W-:-:S04]  /*3550*/  MOV R7, UR4 ;  /* 0x0000000400077c02 */ /* 0x00efc80008000f00 */
[----:B------:R-:W-:-:S13]  /*3560*/  R2UR UR4, R7 ;  /* 0x00000000070472ca */ /* 0x000fda00000e0000 */
[----:B------:R-:W-:-:S09]  /*3570*/  ULEA UR34, UR4, UR34, 0x18 ;  /* 0x0000002204227291 */ /* 0x000fd2000f8ec0ff */
[----:B------:R-:W1:Y:S01]  /*3580*/  LDS R5, [UR34+0x120] ;  /* 0x00012022ff057984 */ /* 0x000e620008000800 */
[----:B------:R-:W-:Y:S05]  /*3590*/  BRA.U UP0, `(.L_x_85) ;  /* 0x0000004500047547 */ /* 0x000fea000b800000 */
[----:B------:R-:W2:Y:S01]  /*35a0*/  SYNCS.PHASECHK.TRANS64.TRYWAIT P0, [UR34], RZ ;  /* 0x000000ffff0075a7 */ /* 0x000ea20008001122 */
[----:B------:R-:W-:Y:S01]  /*35b0*/  HFMA2 R9, -RZ, RZ, -0.0 , 0 ;  /* 0x80000000ff097431 */ /* 0x000fe200000001ff */
[----:B--2---:R-:W-:Y:S06]  /*35c0*/  @!P0 BRA `(.L_x_86) ;  /* 0x0000009c00c08947 */ /* 0x004fec0003800000 */
.L_x_200:
[----:B------:R-:W3:Y:S01]  /*35d0*/  SYNCS.PHASECHK.TRANS64.TRYWAIT P0, [UR34+0x48], R9 ;  /* 0x00004809ff0075a7 */ /* 0x000ee20008001122 */
[----:B------:R-:W-:Y:S01]  /*35e0*/  UIADD3 UR5, UPT, UPT, UR34, 0x4400, URZ ;  /* 0x0000440022057890 */ /* 0x000fe2000fffe0ff */
[----:B------:R-:W-:Y:S01]  /*35f0*/  R2UR UR6, R4 ;  /* 0x00000000040672ca */ /* 0x000fe200000e0000 */
[----:B------:R-:W-:Y:S01]  /*3600*/  UIADD3 UR4, UPT, UPT, UR34, 0x400, URZ ;  /* 0x0000040022047890 */ /* 0x000fe2000fffe0ff */
[----:B------:R-:W-:Y:S01]  /*3610*/  IMAD.MOV.U32 R8, RZ, RZ, RZ ;  /* 0x000000ffff087224 */ /* 0x000fe200078e00ff */
[----:B------:R-:W-:Y:S01]  /*3620*/  USHF.R.U32.HI UR5, URZ, 0x4, UR5 ;  /* 0x00000004ff057899 */ /* 0x000fe20008011605 */
[----:B--2---:R-:W-:Y:S01]  /*3630*/  IMAD.MOV.U32 R6, RZ, RZ, RZ ;  /* 0x000000ffff067224 */ /* 0x004fe200078e00ff */
[----:B------:R-:W-:Y:S02]  /*3640*/  USHF.R.U32.HI UR4, URZ, 0x4, UR4 ;  /* 0x00000004ff047899 */ /* 0x000fe40008011604 */
[----:B------:R-:W-:Y:S01]  /*3650*/  ULOP3.LUT UR12, UR5, 0x3fc0, URZ, 0xc0, !UPT ;  /* 0x00003fc0050c7892 */ /* 0x000fe2000f8ec0ff */
[----:B------:R-:W-:Y:S01]  /*3660*/  R2UR UR47, R8 ;  /* 0x00000000082f72ca */ /* 0x000fe200000e0000 */
        /* <DEDUP_REMOVED lines=8> */
[----:B------:R-:W-:Y:S01]  /*36f0*/  UMOV UR62, 0x0 ;  /* 0x00000000003e7882 */ /* 0x000fe20000000000 */
        /* <DEDUP_REMOVED lines=15> */
[----:B------:R-:W-:Y:S01]  /*37f0*/  UIADD3 UR39, UPT, UPT, UR34, 0x40, URZ ;  /* 0x0000004022277890 */ /* 0x000fe2000fffe0ff */
[----:B------:R-:W-:Y:S01]  /*3800*/  R2UR UR42, R6 ;  /* 0x00000000062a72ca */ /* 0x000fe200000e0000 */
[----:B------:R-:W-:Y:S01]  /*3810*/  UMOV UR64, 0x3 ;  /* 0x0000000300407882 */ /* 0x000fe20000000000 */
[----:B------:R-:W-:Y:S01]  /*3820*/  UIADD3 UR38, UPT, UPT, UR34, 0x8, URZ ;  /* 0x0000000822267890 */ /* 0x000fe2000fffe0ff */
[----:B------:R-:W-:Y:S01]  /*3830*/  R2UR UR41, R8 ;  /* 0x00000000082972ca */ /* 0x000fe200000e0000 */
[----:B------:R-:W-:Y:S01]  /*3840*/  UIADD3 UR36, UPT, UPT, UR12, 0x2, URZ ;  /* 0x000000020c247890 */ /* 0x000fe2000fffe0ff */
[----:B------:R-:W-:Y:S01]  /*3850*/  R2UR UR40, R6 ;  /* 0x00000000062872ca */ /* 0x000fe200000e0000 */
[----:B------:R-:W-:-:S02]  /*3860*/  UIADD3 UR32, UPT, UPT, UR10, 0x2, URZ ;  /* 0x000000020a207890 */ /* 0x000fc4000fffe0ff */
[----:B------:R-:W-:Y:S02]  /*3870*/  UIADD3 UR30, UPT, UPT, UR12, 0x4, URZ ;  /* 0x000000040c1e7890 */ /* 0x000fe4000fffe0ff */
[----:B------:R-:W-:Y:S02]  /*3880*/  UIADD3 UR28, UPT, UPT, UR10, 0x4, URZ ;  /* 0x000000040a1c7890 */ /* 0x000fe4000fffe0ff */
[----:B------:R-:W-:Y:S02]  /*3890*/  UIADD3 UR26, UPT, UPT, UR12, 0x6, URZ ;  /* 0x000000060c1a7890 */ /* 0x000fe4000fffe0ff */
[----:B------:R-:W-:Y:S02]  /*38a0*/  UIADD3 UR24, UPT, UPT, UR10, 0x6, URZ ;  /* 0x000000060a187890 */ /* 0x000fe4000fffe0ff */
[----:B------:R-:W-:Y:S02]  /*38b0*/  UIADD3 UR22, UPT, UPT, UR12, 0x400, URZ ;  /* 0x000004000c167890 */ /* 0x000fe4000fffe0ff */
[----:B------:R-:W-:-:S02]  /*38c0*/  UIADD3 UR20, UPT, UPT, UR10, 0x200, URZ ;  /* 0x000002000a147890 */ /* 0x000fc4000fffe0ff */
[----:B------:R-:W-:Y:S02]  /*38d0*/  UIADD3 UR18, UPT, UPT, UR12, 0x402, URZ ;  /* 0x000004020c127890 */ /* 0x000fe4000fffe0ff */
[----:B------:R-:W-:Y:S02]  /*38e0*/  UIADD3 UR16, UPT, UPT, UR10, 0x202, URZ ;  /* 0x000002020a107890 */ /* 0x000fe4000fffe0ff */
[----:B------:R-:W-:Y:S02]  /*38f0*/  UIADD3 UR14, UPT, UPT, UR12, 0x404, URZ ;  /* 0x000004040c0e7890 */ /* 0x000fe4000fffe0ff */
[----:B------:R-:W-:Y:S01]  /*3900*/  UIADD3 UR8, UPT, UPT, UR10, 0x204, URZ ;  /* 0x000002040a087890 */ /* 0x000fe2000fffe0ff */
[----:B------:R-:W-:Y:S01]  /*3910*/  UMOV UR13, 0x40004040 ;  /* 0x40004040000d7882 */ /* 0x000fe20000000000 */
[----:B------:R-:W-:Y:S01]  /*3920*/  UIADD3 UR6, UPT, UPT, UR12, 0x406, URZ ;  /* 0x000004060c067890 */ /* 0x000fe2000fffe0ff */
[----:B------:R-:W-:Y:S01]  /*3930*/  UMOV UR11, 0x40004040 ;  /* 0x40004040000b7882 */ /* 0x000fe20000000000 */
[----:B------:R-:W-:Y:S01]  /*3940*/  UIADD3 UR4, UPT, UPT, UR10, 0x206, URZ ;  /* 0x000002060a047890 */ /* 0x000fe2000fffe0ff */
        /* <DEDUP_REMOVED lines=14> */
[----:B---3--:R-:W-:Y:S05]  /*3a30*/  @!P0 BRA `(.L_x_87) ;  /* 0x0000009800bc8947 */ /* 0x008fea0003800000 */
.L_x_202:
[----:B------:R3:W-:Y:S01]  /*3a40*/  UTCHMMA.2CTA gdesc[UR12], gdesc[UR10], tmem[UR47], tmem[UR62], idesc[UR63], !UPT ;  /* 0x00ff3e0a0c0075ea */ /* 0x0007e2000fa0002f */
[----:B------:R3:W-:Y:S01]  /*3a50*/  UTCHMMA.2CTA gdesc[UR36], gdesc[UR32], tmem[UR46], tmem[UR60], idesc[UR61], UPT ;  /* 0x00ff3c20240075ea */ /* 0x0007e2000ba0002e */
[----:B------:R3:W-:Y:S01]  /*3a60*/  UTCHMMA.2CTA gdesc[UR30], gdesc[UR28], tmem[UR45], tmem[UR58], idesc[UR59], UPT ;  /* 0x00ff3a1c1e0075ea */ /* 0x0007e2000ba0002d */
[----:B------:R3:W-:Y:S01]  /*3a70*/  UTCHMMA.2CTA gdesc[UR26], gdesc[UR24], tmem[UR44], tmem[UR56], idesc[UR57], UPT ;  /* 0x00ff38181a0075ea */ /* 0x0007e2000ba0002c */
[----:B------:R3:W-:Y:S01]  /*3a80*/  UTCHMMA.2CTA gdesc[UR22], gdesc[UR20], tmem[UR43], tmem[UR54], idesc[UR55], UPT ;  /* 0x00ff3614160075ea */ /* 0x0007e2000ba0002b */
[----:B------:R3:W-:Y:S01]  /*3a90*/  UTCHMMA.2CTA gdesc[UR18], gdesc[UR16], tmem[UR42], tmem[UR52], idesc[UR53], UPT ;  /* 0x00ff3410120075ea */ /* 0x0007e2000ba0002a */
[----:B------:R3:W-:Y:S01]  /*3aa0*/  UTCHMMA.2CTA gdesc[UR14], gdesc[UR8], tmem[UR41], tmem[UR50], idesc[UR51], UPT ;  /* 0x00ff32080e0075ea */ /* 0x0007e2000ba00029 */
[----:B------:R3:W-:Y:S01]  /*3ab0*/  UTCHMMA.2CTA gdesc[UR6], gdesc[UR4], tmem[UR40], tmem[UR48], idesc[UR49], UPT ;  /* 0x00ff3004060075ea */ /* 0x0007e2000ba00028 */
[----:B------:R3:W-:Y:S01]  /*3ac0*/  UTCBAR.2CTA.MULTICAST [UR39], URZ, UR64 ;  /* 0x000000ff270073e9 */ /* 0x0007e20008200840 */
[----:B------:R3:W-:Y:S01]  /*3ad0*/  UTCBAR.2CTA.MULTICAST [UR38], URZ, UR35 ;  /* 0x000000ff260073e9 */ /* 0x0007e20008200823 */
[----:B------:R-:W4:Y:S02]  /*3ae0*/  SYNCS.PHASECHK.TRANS64.TRYWAIT P0, [UR34+0x10], RZ ;  /* 0x000010ffff0075a7 */ /* 0x000f240008001122 */
[----:B---34-:R-:W-:Y:S05]  /*3af0*/  @!P0 BRA `(.L_x_88) ;  /* 0x0000009800ac8947 */ /* 0x018fea0003800000 */
.L_x_204:
[----:B------:R-:W3:Y:S01]  /*3b00*/  SYNCS.PHASECHK.TRANS64.TRYWAIT P0, [UR34+0x58], R9 ;  /* 0x00005809ff0075a7 */ /* 0x000ee20008001122 */
[----:B------:R-:W-:Y:S01]  /*3b10*/  UIADD3 UR5, UPT, UPT, UR34, 0xc400, URZ ;  /* 0x0000c40022057890 */ /* 0x000fe2000fffe0ff */
[----:B------:R-:W-:Y:S01]  /*3b20*/  IMAD.MOV.U32 R8, RZ, RZ, 0x100 ;  /* 0x00000100ff087424 */ /* 0x000fe200078e00ff */
[----:B------:R-:W-:Y:S01]  /*3b30*/  UIADD3 UR4, UPT, UPT, UR34, 0x1c400, URZ ;  /* 0x0001c40022047890 */ /* 0x000fe2000fffe0ff */
[----:B--2---:R-:W-:Y:S01]  /*3b40*/  IMAD.MOV.U32 R6, RZ, RZ, 0x100 ;  /* 0x00000100ff067424 */ /* 0x004fe200078e00ff */
[----:B------:R-:W-:Y:S02]  /*3b50*/  USHF.R.U32.HI UR5, URZ, 0x4, UR5 ;  /* 0x00000004ff057899 */ /* 0x000fe40008011605 */
[----:B------:R-:W-:Y:S01]  /*3b60*/  USHF.R.U32.HI UR4, URZ, 0x4, UR4 ;  /* 0x00000004ff047899 */ /* 0x000fe20008011604 */
        /* <DEDUP_REMOVED lines=61> */
.L_x_206:
[----:B------:R3:W-:Y:S01]  /*3f40*/  UTCHMMA.2CTA gdesc[UR8], gdesc[UR6], tmem[UR49], tmem[UR64], idesc[UR65], !UPT ;  /* 0x00ff4006080075ea */ /* 0x0007e2000fa00031 */
[----:B------:R4:W-:Y:S01]  /*3f50*/  UTCHMMA.2CTA gdesc[UR40], gdesc[UR38], tmem[UR47], tmem[UR62], idesc[UR63], UPT ;  /* 0x00ff3e26280075ea */ /* 0x0009e2000ba0002f */
[----:B------:R5:W-:Y:S01]  /*3f60*/  UTCHMMA.2CTA gdesc[UR36], gdesc[UR32], tmem[UR48], tmem[UR60], idesc[UR61], UPT ;  /* 0x00ff3c20240075ea */ /* 0x000be2000ba00030 */
[----:B------:R-:W-:Y:S01]  /*3f70*/  UTCHMMA.2CTA gdesc[UR30], gdesc[UR28], tmem[UR46], tmem[UR58], idesc[UR59], UPT ;  /* 0x00ff3a1c1e0075ea */ /* 0x000fe2000ba0002e */
[----:B------:R2:W-:Y:S01]  /*3f80*/  UTCHMMA.2CTA gdesc[UR26], gdesc[UR24], tmem[UR45], tmem[UR56], idesc[UR57], UPT ;  /* 0x00ff38181a0075ea */ /* 0x0005e2000ba0002d */
[----:B------:R-:W-:Y:S01]  /*3f90*/  UTCHMMA.2CTA gdesc[UR22], gdesc[UR20], tmem[UR44], tmem[UR54], idesc[UR55], UPT ;  /* 0x00ff3614160075ea */ /* 0x000fe2000ba0002c */
[----:B------:R1:W-:Y:S01]  /*3fa0*/  UTCHMMA.2CTA gdesc[UR18], gdesc[UR16], tmem[UR43], tmem[UR52], idesc[UR53], UPT ;  /* 0x00ff3410120075ea */ /* 0x0003e2000ba0002b */
[----:B------:R1:W-:Y:S01]  /*3fb0*/  UTCHMMA.2CTA gdesc[UR14], gdesc[UR4], tmem[UR42], tmem[UR50], idesc[UR51], UPT ;  /* 0x00ff32040e0075ea */ /* 0x0003e2000ba0002a */
[----:B------:R1:W-:Y:S01]  /*3fc0*/  UTCBAR.2CTA.MULTICAST [UR35], URZ, UR66 ;  /* 0x000000ff230073e9 */ /* 0x0003e20008200842 */
[----:B------:R-:W1:Y:S01]  /*3fd0*/  SYNCS.PHASECHK.TRANS64.TRYWAIT P0, [UR34+0x48], RZ ;  /* 0x000048ffff0075a7 */ /* 0x000e620008001122 */
[----:B------:R-:W-:Y:S01]  /*3fe0*/  IMAD.MOV.U32 R8, RZ, RZ, RZ ;  /* 0x000000ffff087224 */ /* 0x000fe200078e00ff */
[----:B------:R-:W-:Y:S01]  /*3ff0*/  R2UR UR67, R4 ;  /* 0x00000000044372ca */ /* 0x000fe200000e0000 */
[----:B------:R-:W-:-:S02]  /*4000*/  IMAD.MOV.U32 R10, RZ, RZ, 0x8 ;  /* 0x00000008ff0a7424 */ /* 0x000fc400078e00ff */
[----:B--2---:R-:W-:Y:S02]  /*4010*/  IMAD.MOV.U32 R6, RZ, RZ, 0x80 ;  /* 0x00000080ff067424 */ /* 0x004fe400078e00ff */
[----:B------:R-:W-:Y:S01]  /*4020*/  IMAD.MOV.U32 R9, RZ, RZ, 0x80 ;  /* 0x00000080ff097424 */ /* 0x000fe200078e00ff */
[----:B---3--:R-:W-:Y:S01]  /*4030*/  UMOV UR64, 0x0 ;  /* 0x0000000000407882 */ /* 0x008fe20000000000 */
[----:B----4-:R-:W-:Y:S01]  /*4040*/  R2UR UR47, R8 ;  /* 0x00000000082f72ca */ /* 0x010fe200000e0000 */
[----:B------:R-:W-:Y:S01]  /*4050*/  IMAD.MOV.U32 R8, RZ, RZ, 0x10 ;  /* 0x00000010ff087424 */ /* 0x000fe200078e00ff */
[----:B-----5:R-:W-:Y:S01]  /*4060*/  R2UR UR48, R6 ;  /* 0x00000000063072ca */ /* 0x020fe200000e0000 */
[----:B------:R-:W-:Y:S01]  /*4070*/  UMOV UR65, 0x10210490 ;  /* 0x1021049000417882 */ /* 0x000fe20000000000 */
[----:B------:R-:W-:Y:S01]  /*4080*/  R2UR UR45, R10 ;  /* 0x000000000a2d72ca */ /* 0x000fe200000e0000 */
[----:B------:R-:W-:Y:S01]  /*4090*/  IMAD.MOV.U32 R10, RZ, RZ, 0x18 ;  /* 0x00000018ff0a7424 */ /* 0x000fe200078e00ff */
[----:B-1----:R-:W-:Y:S01]  /*40a0*/  R2UR UR43, R8 ;  /* 0x00000000082b72ca */ /* 0x002fe200000e0000 */
[----:B------:R-:W-:Y:S01]  /*40b0*/  IMAD.MOV.U32 R8, RZ, RZ, 0x20 ;  /* 0x00000020ff087424 */ /* 0x000fe200078e00ff */
[----:B------:R-:W-:Y:S01]  /*40c0*/  UIADD3 UR4, UPT, UPT, UR34, 0x14400, URZ ;  /* 0x0001440022047890 */ /* 0x000fe2000fffe0ff */
[C---:B------:R-:W-:Y:S01]  /*40d0*/  R2UR UR46, R9.reuse ;  /* 0x00000000092e72ca */ /* 0x040fe200000e0000 */
[----:B------:R-:W-:Y:S01]  /*40e0*/  UMOV UR62, 0x0 ;  /* 0x00000000003e7882 */ /* 0x000fe20000000000 */
[----:B------:R-:W-:Y:S01]  /*40f0*/  R2UR UR44, R6 ;  /* 0x00000000062c72ca */ /* 0x000fe200000e0000 */
[----:B------:R-:W-:Y:S01]  /*4100*/  USHF.R.U32.HI UR4, URZ, 0x4, UR4 ;  /* 0x00000004ff047899 */ /* 0x000fe20008011604 */
[----:B------:R-:W-:Y:S01]  /*4110*/  R2UR UR39, R8 ;  /* 0x00000000082772ca */ /* 0x000fe200000e0000 */
[----:B------:R-:W-:Y:S01]  /*4120*/  IMAD.MOV.U32 R8, RZ, RZ, 0x28 ;  /* 0x00000028ff087424 */ /* 0x000fe200078e00ff */
[----:B------:R-:W-:Y:S01]  /*4130*/  R2UR UR41, R10 ;  /* 0x000000000a2972ca */ /* 0x000fe200000e0000 */
[----:B------:R-:W-:Y:S01]  /*4140*/  ULOP3.LUT UR4, UR4, 0x3fc0, URZ, 0xc0, !UPT ;  /* 0x00003fc004047892 */ /* 0x000fe2000f8ec0ff */
[----:B------:R-:W-:Y:S01]  /*4150*/  R2UR UR42, R9 ;  /* 0x00000000092a72ca */ /* 0x000fe200000e0000 */
[----:B------:R-:W-:Y:S01]  /*4160*/  UMOV UR63, 0x10210490 ;  /* 0x10210490003f7882 */ /* 0x000fe20000000000 */
[----:B------:R-:W-:Y:S01]  /*4170*/  R2UR UR38, R8 ;  /* 0x00000000082672ca */ /* 0x000fe200000e0000 */
[----:B------:R-:W-:Y:S01]  /*4180*/  IMAD.MOV.U32 R8, RZ, RZ, 0x30 ;  /* 0x00000030ff087424 */ /* 0x000fe200078e00ff */
[----:B------:R-:W-:Y:S01]  /*4190*/  R2UR UR40, R6 ;  /* 0x00000000062872ca */ /* 0x000fe200000e0000 */
[----:B------:R-:W-:Y:S01]  /*41a0*/  UMOV UR60, 0x0 ;  /* 0x00000000003c7882 */ /* 0x000fe20000000000 */
[----:B------:R-:W-:Y:S01]  /*41b0*/  UMOV UR61, 0x10210490 ;  /* 0x10210490003d7882 */ /* 0x000fe20000000000 */
[----:B------:R-:W-:Y:S01]  /*41c0*/  UMOV UR58, 0x0 ;  /* 0x00000000003a7882 */ /* 0x000fe20000000000 */
[----:B------:R-:W-:Y:S01]  /*41d0*/  R2UR UR35, R8 ;  /* 0x00000000082372ca */ /* 0x000fe200000e0000 */
[----:B------:R-:W-:Y:S01]  /*41e0*/  IMAD.MOV.U32 R8, RZ, RZ, 0x38 ;  /* 0x00000038ff087424 */ /* 0x000fe200078e00ff */
        /* <DEDUP_REMOVED lines=9> */
[C---:B------:R-:W-:Y:S01]  /*4280*/  R2UR UR37, R6.reuse ;  /* 0x00000000062572ca */ /* 0x040fe200000e0000 */
[----:B------:R-:W-:Y:S01]  /*4290*/  UIADD3 UR30, UPT, UPT, UR34, 0x18, URZ ;  /* 0x00000018221e7890 */ /* 0x000fe2000fffe0ff */
[----:B------:R-:W-:Y:S01]  /*42a0*/  R2UR UR36, R6 ;  /* 0x00000000062472ca */ /* 0x000fe200000e0000 */
[----:B------:R-:W-:Y:S01]  /*42b0*/  ULOP3.LUT UR29, UR67, 0xffff, URZ, 0xc0, !UPT ;  /* 0x0000ffff431d7892 */ /* 0x000fe2000f8ec0ff */
[----:B------:R-:W-:Y:S01]  /*42c0*/  R2UR UR32, R8 ;  /* 0x00000000082072ca */ /* 0x000fe200000e0000 */
[----:B------:R-:W-:Y:S01]  /*42d0*/  UIADD3 UR26, UPT, UPT, UR4, 0x80, URZ ;  /* 0x00000080041a7890 */ /* 0x000fe2000fffe0ff */
[----:B------:R-:W-:Y:S01]  /*42e0*/  R2UR UR33, R6 ;  /* 0x00000000062172ca */ /* 0x000fe200000e0000 */
        /* <DEDUP_REMOVED lines=14> */
[----:B------:R-:W-:Y:S05]  /*43d0*/  @!P0 BRA `(.L_x_90) ;  /* 0x0000009000ac8947 */ /* 0x000fea0003800000 */
.L_x_208:
[----:B------:R-:W-:Y:S01]  /*43e0*/  UTCHMMA.2CTA tmem[UR47], gdesc[UR4], tmem[UR48], tmem[UR64], idesc[UR65], !UPT ;  /* 0x00ff40042f0079ea */ /* 0x000fe2000fa00030 */
[----:B------:R-:W-:Y:S01]  /*43f0*/  UTCHMMA.2CTA tmem[UR45], gdesc[UR26], tmem[UR46], tmem[UR62], idesc[UR63], UPT ;  /* 0x00ff3e1a2d0079ea */ /* 0x000fe2000ba0002e */
[----:B------:R2:W-:Y:S01]  /*4400*/  UTCHMMA.2CTA tmem[UR43], gdesc[UR24], tmem[UR44], tmem[UR60], idesc[UR61], UPT ;  /* 0x00ff3c182b0079ea */ /* 0x0005e2000ba0002c */
[----:B------:R-:W-:Y:S01]  /*4410*/  UTCHMMA.2CTA tmem[UR41], gdesc[UR22], tmem[UR42], tmem[UR58], idesc[UR59], UPT ;  /* 0x00ff3a16290079ea */ /* 0x000fe2000ba0002a */
[----:B------:R-:W-:Y:S01]  /*4420*/  UTCHMMA.2CTA tmem[UR39], gdesc[UR20], tmem[UR40], tmem[UR56], idesc[UR57], UPT ;  /* 0x00ff3814270079ea */ /* 0x000fe2000ba00028 */
[----:B------:R-:W-:Y:S01]  /*4430*/  UTCHMMA.2CTA tmem[UR38], gdesc[UR18], tmem[UR37], tmem[UR54], idesc[UR55], UPT ;  /* 0x00ff3612260079ea */ /* 0x000fe2000ba00025 */
[----:B------:R3:W-:Y:S01]  /*4440*/  UTCHMMA.2CTA tmem[UR35], gdesc[UR16], tmem[UR36], tmem[UR52], idesc[UR53], UPT ;  /* 0x00ff3410230079ea */ /* 0x0007e2000ba00024 */
[----:B------:R4:W-:Y:S01]  /*4450*/  UTCHMMA.2CTA tmem[UR32], gdesc[UR14], tmem[UR33], tmem[UR50], idesc[UR51], UPT ;  /* 0x00ff320e200079ea */ /* 0x0009e2000ba00021 */
[----:B------:R1:W-:Y:S01]  /*4460*/  UTCBAR.2CTA.MULTICAST [UR30], URZ, UR29 ;  /* 0x000000ff1e0073e9 */ /* 0x0003e2000820081d */
[----:B------:R-:W5:Y:S01]  /*4470*/  SYNCS.PHASECHK.TRANS64.TRYWAIT P0, [UR34+0x140], RZ ;  /* 0x000140ffff0075a7 */ /* 0x000f620008001122 */
[----:B------:R-:W2:Y:S01]  /*4480*/  LDCU UR31, c[0x0][0x380] ;  /* 0x00007000ff1f77ac */ /* 0x000ea20008000800 */
[----:B------:R-:W-:Y:S01]  /*4490*/  IMAD.MOV.U32 R14, RZ, RZ, 0x1 ;  /* 0x00000001ff0e7424 */ /* 0x000fe200078e00ff */
[----:B------:R-:W-:Y:S01]  /*44a0*/  CS2R R12, SRZ ;  /* 0x00000000000c7805 */ /* 0x000fe2000001ff00 */
[----:B------:R-:W-:-:S04]  /*44b0*/  UIADD3 UR28, UPT, UPT, UR34, 0x2c400, URZ ;  /* 0x0002c400221c7890 */ /* 0x000fc8000fffe0ff */
[----:B------:R-:W-:Y:S02]  /*44c0*/  USHF.R.U32.HI UR28, URZ, 0x4, UR28 ;  /* 0x00000004ff1c7899 */ /* 0x000fe4000801161c */
[----:B--2---:R-:W-:Y:S02]  /*44d0*/  UIADD3 UR24, UPT, UPT, UR34, 0x24400, URZ ;  /* 0x0002440022187890 */ /* 0x004fe4000fffe0ff */
[----:B------:R-:W-:Y:S02]  /*44e0*/  UIADD3 UR26, UPT, UPT, -UR31, URZ, URZ ;  /* 0x000000ff1f1a7290 */ /* 0x000fe4000fffe1ff */
[----:B---3--:R-:W-:Y:S02]  /*44f0*/  UIADD3 UR17, UPT, UPT, UR31, -0x1, URZ ;  /* 0xffffffff1f117890 */ /* 0x008fe4000fffe0ff */
[----:B------:R-:W-:Y:S02]  /*4500*/  USHF.R.S32.HI UR20, URZ, 0x1f, UR26 ;  /* 0x0000001fff147899 */ /* 0x000fe4000801141a */
[----:B------:R-:W-:-:S02]  /*4510*/  UISETP.GT.AND UP0, UPT, UR31, URZ, UPT ;  /* 0x000000ff1f00728c */ /* 0x000fc4000bf04270 */
[----:B------:R-:W-:Y:S02]  /*4520*/  ULEA.HI UR20, UR20, -UR31, URZ, 0x7 ;  /* 0x8000001f14147291 */ /* 0x000fe4000f8f38ff */
[----:B----4-:R-:W-:Y:S02]  /*4530*/  USHF.R.S32.HI UR14, URZ, 0x1f, UR17 ;  /* 0x0000001fff0e7899 */ /* 0x010fe40008011411 */
[----:B------:R-:W-:Y:S02]  /*4540*/  UIADD3 UR22, UPT, UPT, UR34, 0x18400, URZ ;  /* 0x0001840022167890 */ /* 0x000fe4000fffe0ff */
[----:B------:R-:W-:Y:S02]  /*4550*/  USHF.R.S32.HI UR20, URZ, 0x7, UR20 ;  /* 0x00000007ff147899 */ /* 0x000fe40008011414 */
[----:B------:R-:W-:Y:S02]  /*4560*/  ULEA.HI UR14, UR14, UR17, URZ, 0x7 ;  /* 0x000000110e0e7291 */ /* 0x000fe4000f8f38ff */
[----:B------:R-:W-:-:S02]  /*4570*/  USHF.R.U32.HI UR16, URZ, 0x4, UR24 ;  /* 0x00000004ff107899 */ /* 0x000fc40008011618 */
[----:B------:R-:W-:Y:S02]  /*4580*/  USHF.R.U32.HI UR15, URZ, 0x4, UR22 ;  /* 0x00000004ff0f7899 */ /* 0x000fe40008011616 */
[----:B------:R-:W-:Y:S02]  /*4590*/  ULOP3.LUT UR49, URZ, UR20, URZ, 0x33, !UPT ;  /* 0x00000014ff317292 */ /* 0x000fe4000f8e33ff */
[----:B------:R-:W-:Y:S02]  /*45a0*/  @UP0 USHF.R.S32.HI UR49, URZ, 0x7, UR14 ;  /* 0x00000007ff310899 */ /* 0x000fe4000801140e */
[----:B------:R-:W-:Y:S02]  /*45b0*/  ULOP3.LUT UR17, UR28, 0x3fc0, URZ, 0xc0, !UPT ;  /* 0x00003fc01c117892 */ /* 0x000fe4000f8ec0ff */
[----:B------:R-:W-:Y:S02]  /*45c0*/  ULOP3.LUT UR16, UR16, 0x3fc0, URZ, 0xc0, !UPT ;  /* 0x00003fc010107892 */ /* 0x000fe4000f8ec0ff */
[----:B------:R-:W-:Y:S01]  /*45d0*/  ULOP3.LUT UR14, UR15, 0x3fc0, URZ, 0xc0, !UPT ;  /* 0x00003fc00f0e7892 */ /* 0x000fe2000f8ec0ff */
[----:B------:R-:W-:Y:S01]  /*45e0*/  MOV R28, UR49 ;  /* 0x00000031001c7c02 */ /* 0x000fe20008000f00 */
[----:B------:R-:W-:Y:S01]  /*45f0*/  IMAD.U32 R30, RZ, RZ, UR17 ;  /* 0x00000011ff1e7e24 */ /* 0x000fe2000f8e00ff */
[----:B------:R-:W-:Y:S01]  /*4600*/  UISETP.GE.AND UP0, UPT, UR49, 0x1, UPT ;  /* 0x000000013100788c */ /* 0x000fe2000bf06270 */
[----:B------:R-:W-:-:S02]  /*4610*/  IMAD.U32 R29, RZ, RZ, UR16 ;  /* 0x00000010ff1d7e24 */ /* 0x000fc4000f8e00ff */
[----:B------:R-:W-:Y:S01]  /*4620*/  MOV R27, UR14 ;  /* 0x0000000e001b7c02 */ /* 0x000fe20008000f00 */
[----:B-1---5:R-:W-:Y:S07]  /*4630*/  @!P0 BRA `(.L_x_91) ;  /* 0x00000090002c8947 */ /* 0x022fee0003800000 */
.L_x_210:
[----:B------:R-:W-:Y:S01]  /*4640*/  CS2R R10, SRZ ;  /* 0x00000000000a7805 */ /* 0x000fe2000001ff00 */
[----:B------:R-:W-:Y:S01]  /*4650*/  UMOV UR14, URZ ;  /* 0x000000ff000e7c82 */ /* 0x000fe20008000000 */
[----:B------:R-:W-:Y:S05]  /*4660*/  BRA.U !UP0, `(.L_x_92) ;  /* 0x0000002508a47547 */ /* 0x000fea000b800000 */
[----:B------:R-:W-:Y:S01]  /*4670*/  R2UR UR15, R29 ;  /* 0x000000001d0f72ca */ /* 0x000fe200000e0000 */
[----:B------:R-:W-:Y:S01]  /*4680*/  UIADD3 UR40, UPT, UPT, UR12, 0x406, URZ ;  /* 0x000004060c287890 */ /* 0x000fe2000fffe0ff */
[----:B------:R-:W-:Y:S01]  /*4690*/  R2UR UR14, R30 ;  /* 0x000000001e0e72ca */ /* 0x000fe200000e0000 */
[----:B------:R-:W-:Y:S01]  /*46a0*/  UIADD3 UR64, UPT, UPT, UR12, 0x2, URZ ;  /* 0x000000020c407890 */ /* 0x000fe2000fffe0ff */
[----:B------:R-:W-:Y:S01]  /*46b0*/  MOV.SPILL R15, UR4 ;  /* 0x00000004000f7c02 */ /* 0x000fe20009000f00 */
[----:B------:R-:W-:Y:S01]  /*46c0*/  UIADD3 UR60, UPT, UPT, UR12, 0x4, URZ ;  /* 0x000000040c3c7890 */ /* 0x000fe2000fffe0ff */
[----:B-1----:R-:W-:Y:S01]  /*46d0*/  MOV.SPILL R6, UR53 ;  /* 0x0000003500067c02 */ /* 0x002fe20009000f00 */
[----:B------:R-:W-:Y:S01]  /*46e0*/  UIADD3 UR56, UPT, UPT, UR12, 0x6, URZ ;  /* 0x000000060c387890 */ /* 0x000fe2000fffe0ff */
[----:B------:R-:W-:Y:S01]  /*46f0*/  MOV.SPILL R17, UR55 ;  /* 0x0000003700117c02 */ /* 0x000fe20009000f00 */
[----:B------:R-:W-:Y:S01]  /*4700*/  UIADD3 UR54, UPT, UPT, UR12, 0x400, URZ ;  /* 0x000004000c367890 */ /* 0x000fe2000fffe0ff */
[----:B------:R-:W-:Y:S01]  /*4710*/  R2UR.FILL UR53, R6 ;  /* 0x00000000063572ca */ /* 0x000fe200004e0000 */
[----:B------:R-:W-:Y:S01]  /*4720*/  UIADD3 UR50, UPT, UPT, UR10, 0x2, URZ ;  /* 0x000000020a327890 */ /* 0x000fe2000fffe0ff */
[----:B------:R-:W-:Y:S01]  /*4730*/  MOV.SPILL R6, UR40 ;  /* 0x0000002800067c02 */ /* 0x000fe20009000f00 */
[----:B------:R-:W-:Y:S01]  /*4740*/  UIADD3 UR16, UPT, UPT, UR15, 0x200, URZ ;  /* 0x000002000f107890 */ /* 0x000fe2000fffe0ff */
[----:B------:R-:W-:Y:S01]  /*4750*/  R2UR UR15, R27 ;  /* 0x000000001b0f72ca */ /* 0x000fe200000e0000 */
[----:B------:R-:W-:Y:S01]  /*4760*/  UIADD3 UR4, UPT, UPT, UR14, 0x200, URZ ;  /* 0x000002000e047890 */ /* 0x000fe2000fffe0ff */
[----:B------:R-:W-:Y:S01]  /*4770*/  MOV.SPILL R16, UR5 ;  /* 0x0000000500107c02 */ /* 0x000fe20009000f00 */
[----:B------:R-:W-:Y:S01]  /*4780*/  UIADD3 UR48, UPT, UPT, UR10, 0x4, URZ ;  /* 0x000000040a307890 */ /* 0x000fe2000fffe0ff */
[----:B------:R-:W-:Y:S01]  /*4790*/  IMAD.U32 R78, RZ, RZ, UR64 ;  /* 0x00000040ff4e7e24 */ /* 0x000fe2000f8e00ff */
[----:B------:R-:W-:Y:S01]  /*47a0*/  UMOV UR14, URZ ;  /* 0x000000ff000e7c82 */ /* 0x000fe20008000000 */
[----:B------:R-:W-:Y:S01]  /*47b0*/  UIADD3 UR46, UPT, UPT, UR10, 0x6, URZ ;  /* 0x000000060a2e7890 */ /* 0x000fe2000fffe0ff */
[----:B------:R-:W-:Y:S01]  /*47c0*/  MOV.SPILL R8, UR14 ;  /* 0x0000000e00087c02 */ /* 0x000fe20009000f00 */
[----:B------:R-:W-:Y:S01]  /*47d0*/  IMAD.U32 R25, RZ, RZ, UR4 ;  /* 0x00000004ff197e24 */ /* 0x000fe2000f8e00ff */
[----:B------:R-:W-:Y:S01]  /*47e0*/  R2UR UR14, R4 ;  /* 0x00000000040e72ca */ /* 0x000fe200000e0000 */
[----:B------:R-:W-:Y:S01]  /*47f0*/  UIADD3 UR4, UPT, UPT, UR12, 0x402, URZ ;  /* 0x000004020c047890 */ /* 0x000fe2000fffe0ff */
[----:B------:R-:W-:Y:S01]  /*4800*/  IMAD.U32 R74, RZ, RZ, UR60 ;  /* 0x0000003cff4a7e24 */ /* 0x000fe2000f8e00ff */
[----:B------:R-:W-:Y:S01]  /*4810*/  UIADD3 UR40, UPT, UPT, UR10, 0x202, URZ ;  /* 0x000002020a287890 */ /* 0x000fe2000fffe0ff */
[----:B------:R-:W-:Y:S01]  /*4820*/  IMAD.U32 R70, RZ, RZ, UR56 ;  /* 0x00000038ff467e24 */ /* 0x000fe2000f8e00ff */
[----:B------:R-:W-:Y:S01]  /*4830*/  UIADD3 UR30, UPT, UPT, UR15, 0x180, URZ ;  /* 0x000001800f1e7890 */ /* 0x000fe2000fffe0ff */
[----:B------:R-:W-:Y:S01]  /*4840*/  IMAD.U32 R66, RZ, RZ, UR54 ;  /* 0x00000036ff427e24 */ /* 0x000fe2000f8e00ff */
[----:B------:R-:W-:Y:S01]  /*4850*/  UIADD3 UR28, UPT, UPT, UR15, 0x200, URZ ;  /* 0x000002000f1c7890 */ /* 0x000fe2000fffe0ff */
[----:B------:R-:W-:Y:S01]  /*4860*/  IMAD.U32 R62, RZ, RZ, UR4 ;  /* 0x00000004ff3e7e24 */ /* 0x000fe2000f8e00ff */
[----:B------:R-:W-:Y:S01]  /*4870*/  UIADD3 UR26, UPT, UPT, UR15, 0x280, URZ ;  /* 0x000002800f1a7890 */ /* 0x000fe2000fffe0ff */
[----:B------:R-:W-:Y:S01]  /*4880*/  R2UR.FILL UR4, R15 ;  /* 0x000000000f0472ca */ /* 0x000fe200004e0000 */
[----:B------:R-:W-:Y:S01]  /*4890*/  UIADD3 UR38, UPT, UPT, UR10, 0x206, URZ ;  /* 0x000002060a267890 */ /* 0x000fe2000fffe0ff */
[----:B------:R-:W-:Y:S01]  /*48a0*/  MOV.SPILL R38, UR30 ;  /* 0x0000001e00267c02 */ /* 0x000fe20009000f00 */
[----:B------:R-:W-:Y:S01]  /*48b0*/  UIADD3 UR36, UPT, UPT, UR15, 0x80, URZ ;  /* 0x000000800f247890 */ /* 0x000fe2000fffe0ff */
[----:B------:R-:W-:Y:S01]  /*48c0*/  MOV.SPILL R42, UR28 ;  /* 0x0000001c002a7c02 */ /* 0x000fe20009000f00 */
[----:B------:R-:W-:Y:S01]  /*48d0*/  UIADD3 UR32, UPT, UPT, UR15, 0x100, URZ ;  /* 0x000001000f207890 */ /* 0x000fe2000fffe0ff */
[----:B------:R-:W-:Y:S01]  /*48e0*/  MOV.SPILL R44, UR26 ;  /* 0x0000001a002c7c02 */ /* 0x000fe20009000f00 */
        /* <DEDUP_REMOVED lines=8> */
[----:B------:R-:W-:Y:S01]  /*4970*/  ULOP3.LUT UR16, UR14, 0xffff, URZ, 0xc0, !UPT ;  /* 0x0000ffff0e107892 */ /* 0x000fe2000f8ec0ff */
[----:B------:R-:W-:Y:S01]  /*4980*/  MOV.SPILL R20, UR65 ;  /* 0x0000004100147c02 */ /* 0x000fe20009000f00 */
[----:B------:R-:W-:Y:S01]  /*4990*/  UIADD3 UR44, UPT, UPT, UR10, 0x200, URZ ;  /* 0x000002000a2c7890 */ /* 0x000fe2000fffe0ff */
[----:B------:R-:W-:Y:S01]  /*49a0*/  MOV.SPILL R19, UR61 ;  /* 0x0000003d00137c02 */ /* 0x000fe20009000f00 */
[----:B------:R-:W-:Y:S01]  /*49b0*/  IMAD.U32 R60, RZ, RZ, UR40 ;  /* 0x00000028ff3c7e24 */ /* 0x000fe2000f8e00ff */
[----:B------:R-:W-:Y:S01]  /*49c0*/  R2UR.FILL UR55, R17 ;  /* 0x00000000113772ca */ /* 0x000fe200004e0000 */
[----:B------:R-:W-:Y:S01]  /*49d0*/  IMAD.U32 R17, RZ, RZ, UR26 ;  /* 0x0000001aff117e24 */ /* 0x000fe2000f8e00ff */
[----:B------:R-:W-:Y:S01]  /*49e0*/  R2UR.FILL UR5, R16 ;  /* 0x00000000100572ca */ /* 0x000fe200004e0000 */
[----:B------:R-:W-:Y:S01]  /*49f0*/  IMAD.U32 R23, RZ, RZ, UR28 ;  /* 0x0000001cff177e24 */ /* 0x000fe2000f8e00ff */
[----:B------:R-:W-:Y:S01]  /*4a00*/  MOV.SPILL R31, UR41 ;  /* 0x00000029001f7c02 */ /* 0x000fe20009000f00 */
[----:B------:R-:W-:Y:S01]  /*4a10*/  IMAD.U32 R22, RZ, RZ, UR30 ;  /* 0x0000001eff167e24 */ /* 0x000fe2000f8e00ff */
[----:B------:R-:W-:Y:S01]  /*4a20*/  MOV.SPILL R33, UR39 ;  /* 0x0000002700217c02 */ /* 0x000fe20009000f00 */
[----:B------:R-:W-:Y:S01]  /*4a30*/  UIADD3 UR42, UPT, UPT, UR10, 0x204, URZ ;  /* 0x000002040a2a7890 */ /* 0x000fe2000fffe0ff */
[----:B------:R-:W-:Y:S01]  /*4a40*/  MOV.SPILL R32, UR38 ;  /* 0x0000002600207c02 */ /* 0x000fe20009000f00 */
[----:B------:R-:W-:Y:S01]  /*4a50*/  UIADD3 UR52, UPT, UPT, UR12, 0x404, URZ ;  /* 0x000004040c347890 */ /* 0x000fe2000fffe0ff */
[----:B------:R-:W-:Y:S01]  /*4a60*/  MOV.SPILL R35, UR37 ;  /* 0x0000002500237c02 */ /* 0x000fe20009000f00 */
[----:B------:R-:W-:Y:S01]  /*4a70*/  IMAD.U32 R64, RZ, RZ, UR44 ;  /* 0x0000002cff407e24 */ /* 0x000fe2000f8e00ff */
[----:B------:R-:W-:Y:S01]  /*4a80*/  MOV.SPILL R34, UR36 ;  /* 0x0000002400227c02 */ /* 0x000fe20009000f00 */
[----:B------:R-:W-:Y:S01]  /*4a90*/  UIADD3 UR20, UPT, UPT, UR34, 0x40, URZ ;  /* 0x0000004022147890 */ /* 0x000fe2000fffe0ff */
[----:B------:R-:W-:Y:S01]  /*4aa0*/  MOV.SPILL R37, UR33 ;  /* 0x0000002100257c02 */ /* 0x000fe20009000f00 */
[----:B------:R-:W-:Y:S01]  /*4ab0*/  IMAD.U32 R82, RZ, RZ, UR12 ;  /* 0x0000000cff527e24 */ /* 0x000fe2000f8e00ff */
[----:B------:R-:W-:Y:S01]  /*4ac0*/  MOV.SPILL R36, UR32 ;  /* 0x0000002000247c02 */ /* 0x000fe20009000f00 */
[----:B------:R-:W-:Y:S01]  /*4ad0*/  IMAD.U32 R58, RZ, RZ, UR52 ;  /* 0x00000034ff3a7e24 */ /* 0x000fe2000f8e00ff */
[----:B------:R-:W-:Y:S01]  /*4ae0*/  MOV.SPILL R39, UR31 ;  /* 0x0000001f00277c02 */ /* 0x000fe20009000f00 */
[----:B------:R-:W-:Y:S01]  /*4af0*/  UMOV UR12, UR42 ;  /* 0x0000002a000c7c82 */ /* 0x000fe20008000000 */
[----:B------:R-:W-:Y:S01]  /*4b00*/  MOV.SPILL R43, UR29 ;  /* 0x0000001d002b7c02 */ /* 0x000fe20009000f00 */
[----:B------:R-:W-:Y:S01]  /*4b10*/  UIADD3 UR54, UPT, UPT, UR4, 0x80, URZ ;  /* 0x0000008004367890 */ /* 0x000fe2000fffe0ff */
[----:B------:R-:W-:Y:S01]  /*4b20*/  MOV.SPILL R45, UR27 ;  /* 0x0000001b002d7c02 */ /* 0x000fe20009000f00 */
[----:B------:R-:W-:Y:S01]  /*4b30*/  UIADD3 UR52, UPT, UPT, UR4, 0x100, URZ ;  /* 0x0000010004347890 */ /* 0x000fe2000fffe0ff */
[----:B------:R-:W-:Y:S01]  /*4b40*/  R2UR UR26, R78 ;  /* 0x000000004e1a72ca */ /* 0x000fe200000e0000 */
        /* <DEDUP_REMOVED lines=10> */
[----:B------:R-:W-:Y:S01]  /*4bf0*/  IMAD.U32 R40, RZ, RZ, UR4 ;  /* 0x00000004ff287e24 */ /* 0x000fe2000f8e00ff */
[----:B------:R-:W-:Y:S01]  /*4c00*/  R2UR UR32, R72 ;  /* 0x00000000482072ca */ /* 0x000fe200000e0000 */
[----:B------:R-:W-:Y:S01]  /*4c10*/  UMOV UR11, 0x40004040 ;  /* 0x40004040000b7882 */ /* 0x000fe20000000000 */
[----:B------:R-:W-:Y:S01]  /*4c20*/  R2UR UR33, R73 ;  /* 0x00000000492172ca */ /* 0x000fe200000e0000 */
[----:B------:R-:W-:Y:S01]  /*4c30*/  UMOV UR9, 0x40004040 ;  /* 0x4000404000097882 */ /* 0x000fe20000000000 */
[----:B------:R-:W-:Y:S01]  /*4c40*/  R2UR UR36, R70 ;  /* 0x00000000462472ca */ /* 0x000fe200000e0000 */
[----:B------:R-:W-:Y:S01]  /*4c50*/  UMOV UR7, 0x40004040 ;  /* 0x4000404000077882 */ /* 0x000fe20000000000 */
[----:B------:R-:W-:Y:S01]  /*4c60*/  R2UR UR37, R71 ;  /* 0x00000000472572ca */ /* 0x000fe200000e0000 */
[----:B------:R-:W-:Y:S01]  /*4c70*/  UMOV UR5, 0x40004040 ;  /* 0x4000404000057882 */ /* 0x000fe20000000000 */
[----:B------:R-:W-:Y:S01]  /*4c80*/  R2UR UR38, R68 ;  /* 0x00000000442672ca */ /* 0x000fe200000e0000 */
[----:B------:R-:W-:Y:S01]  /*4c90*/  IMAD.U32 R21, RZ, RZ, UR20 ;  /* 0x00000014ff157e24 */ /* 0x000fe2000f8e00ff */
[----:B------:R-:W-:Y:S01]  /*4ca0*/  R2UR UR39, R69 ;  /* 0x00000000452772ca */ /* 0x000fe200000e0000 */
[----:B------:R-:W-:Y:S01]  /*4cb0*/  UIADD3 UR20, UPT, UPT, UR8, 0x2, URZ ;  /* 0x0000000208147890 */ /* 0x000fe2000fffe0ff */
[----:B------:R-:W-:Y:S01]  /*4cc0*/  R2UR UR40, R66 ;  /* 0x00000000422872ca */ /* 0x000fe200000e0000 */
[----:B------:R-:W-:Y:S01]  /*4cd0*/  UIADD3 UR74, UPT, UPT, UR8, 0x6, URZ ;  /* 0x00000006084a7890 */ /* 0x000fe2000fffe0ff */
[----:B------:R-:W-:Y:S01]  /*4ce0*/  R2UR UR41, R67 ;  /* 0x00000000432972ca */ /* 0x000fe200000e0000 */
[----:B------:R-:W-:Y:S01]  /*4cf0*/  UIADD3 UR70, UPT, UPT, UR8, 0x400, URZ ;  /* 0x0000040008467890 */ /* 0x000fe2000fffe0ff */
[----:B------:R-:W-:Y:S01]  /*4d00*/  R2UR.FILL UR65, R20 ;  /* 0x00000000144172ca */ /* 0x000fe200004e0000 */
[----:B------:R-:W-:Y:S01]  /*4d10*/  IMAD.U32 R20, RZ, RZ, UR18 ;  /* 0x00000012ff147e24 */ /* 0x000fe2000f8e00ff */
[----:B------:R-:W-:Y:S01]  /*4d20*/  R2UR.FILL UR61, R19 ;  /* 0x00000000133d72ca */ /* 0x000fe200004e0000 */
[----:B------:R-:W-:Y:S01]  /*4d30*/  IMAD.U32 R19, RZ, RZ, UR16 ;  /* 0x00000010ff137e24 */ /* 0x000fe2000f8e00ff */
[----:B------:R-:W-:Y:S01]  /*4d40*/  UIADD3 UR16, UPT, UPT, UR34, 0x138, URZ ;  /* 0x0000013822107890 */ /* 0x000fe2000fffe0ff */
[----:B------:R-:W-:Y:S01]  /*4d50*/  MOV.SPILL R18, UR57 ;  /* 0x0000003900127c02 */ /* 0x000fe20009000f00 */
[----:B------:R-:W-:Y:S01]  /*4d60*/  ULOP3.LUT UR18, UR14, 0xffff, URZ, 0xc0, !UPT ;  /* 0x0000ffff0e127892 */ /* 0x000fe2000f8ec0ff */
[----:B------:R-:W-:Y:S01]  /*4d70*/  R2UR UR4, R64 ;  /* 0x00000000400472ca */ /* 0x000fe200000e0000 */
[----:B------:R-:W-:Y:S01]  /*4d80*/  UIADD3 UR66, UPT, UPT, UR8, 0x402, URZ ;  /* 0x0000040208427890 */ /* 0x000fe2000fffe0ff */
[----:B------:R-:W-:Y:S01]  /*4d90*/  R2UR.FILL UR57, R18 ;  /* 0x00000000123972ca */ /* 0x000fe200004e0000 */
        /* <DEDUP_REMOVED lines=18> */
[----:B------:R-:W-:Y:S01]  /*4ec0*/  R2UR UR10, R58 ;  /* 0x000000003a0a72ca */ /* 0x000fe200000e0000 */
[----:B------:R-:W-:Y:S01]  /*4ed0*/  UIADD3 UR56, UPT, UPT, UR6, 0x206, URZ ;  /* 0x0000020606387890 */ /* 0x000fe2000fffe0ff */
        /* <DEDUP_REMOVED lines=8> */
[----:B------:R-:W-:Y:S01]  /*4f60*/  R2UR UR8, R60 ;  /* 0x000000003c0872ca */ /* 0x000fe200000e0000 */
[----:B------:R-:W-:Y:S01]  /*4f70*/  UMOV UR13, 0x40004040 ;  /* 0x40004040000d7882 */ /* 0x000fe20000000000 */
[----:B------:R-:W-:Y:S01]  /*4f80*/  R2UR UR9, R61 ;  /* 0x000000003d0972ca */ /* 0x000fe200000e0000 */
[----:B------:R-:W-:Y:S01]  /*4f90*/  IMAD.U32 R78, RZ, RZ, UR26 ;  /* 0x0000001aff4e7e24 */ /* 0x000fe2000f8e00ff */
[----:B------:R-:W-:Y:S01]  /*4fa0*/  R2UR UR6, R62 ;  /* 0x000000003e0672ca */ /* 0x000fe200000e0000 */
[----:B------:R-:W-:Y:S01]  /*4fb0*/  IMAD.U32 R79, RZ, RZ, UR27 ;  /* 0x0000001bff4f7e24 */ /* 0x000fe2000f8e00ff */
[----:B------:R-:W-:Y:S01]  /*4fc0*/  R2UR UR7, R63 ;  /* 0x000000003f0772ca */ /* 0x000fe200000e0000 */
[----:B------:R-:W-:Y:S01]  /*4fd0*/  IMAD.U32 R76, RZ, RZ, UR28 ;  /* 0x0000001cff4c7e24 */ /* 0x000fe2000f8e00ff */
[----:B------:R-:W-:Y:S01]  /*4fe0*/  R2UR UR5, R65 ;  /* 0x00000000410572ca */ /* 0x000fe200000e0000 */
[----:B------:R-:W-:Y:S01]  /*4ff0*/  IMAD.U32 R77, RZ, RZ, UR29 ;  /* 0x0000001dff4d7e24 */ /* 0x000fe2000f8e00ff */
[----:B------:R-:W-:Y:S01]  /*5000*/  MOV.SPILL R14, UR51 ;  /* 0x00000033000e7c02 */ /* 0x000fe20009000f00 */
        /* <DEDUP_REMOVED lines=9> */
[----:B------:R-:W-:Y:S01]  /*50a0*/  MOV R73, UR33 ;  /* 0x0000002100497c02 */ /* 0x000fe20008000f00 */
[----:B------:R-:W-:Y:S01]  /*50b0*/  IMAD.U32 R68, RZ, RZ, UR38 ;  /* 0x00000026ff447e24 */ /* 0x000fe2000f8e00ff */
[----:B------:R-:W-:Y:S01]  /*50c0*/  UMOV UR35, URZ ;  /* 0x000000ff00237c82 */ /* 0x000fe20008000000 */
[----:B------:R-:W-:Y:S01]  /*50d0*/  IMAD.U32 R69, RZ, RZ, UR39 ;  /* 0x00000027ff457e24 */ /* 0x000fe2000f8e00ff */
[----:B------:R-:W-:Y:S01]  /*50e0*/  R2UR.FILL UR27, R45 ;  /* 0x000000002d1b72ca */ /* 0x000fe200004e0000 */
[----:B------:R-:W-:Y:S01]  /*50f0*/  IMAD.U32 R66, RZ, RZ, UR40 ;  /* 0x00000028ff427e24 */ /* 0x000fe2000f8e00ff */
[----:B------:R-:W-:Y:S01]  /*5100*/  R2UR.FILL UR26, R44 ;  /* 0x000000002c1a72ca */ /* 0x000fe200004e0000 */
[----:B------:R-:W-:Y:S01]  /*5110*/  IMAD.U32 R67, RZ, RZ, UR41 ;  /* 0x00000029ff437e24 */ /* 0x000fe2000f8e00ff */
[----:B------:R-:W-:Y:S01]  /*5120*/  R2UR.FILL UR29, R43 ;  /* 0x000000002b1d72ca */ /* 0x000fe200004e0000 */
[----:B------:R-:W-:Y:S01]  /*5130*/  IMAD.U32 R83, RZ, RZ, UR13 ;  /* 0x0000000dff537e24 */ /* 0x000fe2000f8e00ff */
[----:B------:R-:W-:Y:S01]  /*5140*/  R2UR.FILL UR28, R42 ;  /* 0x000000002a1c72ca */ /* 0x000fe200004e0000 */
[----:B------:R-:W-:Y:S01]  /*5150*/  UMOV UR13, UR43 ;  /* 0x0000002b000d7c82 */ /* 0x000fe20008000000 */
[----:B------:R-:W-:Y:S01]  /*5160*/  R2UR.FILL UR31, R39 ;  /* 0x00000000271f72ca */ /* 0x000fe200004e0000 */
[----:B------:R-:W-:Y:S01]  /*5170*/  ULOP3.LUT UR14, UR14, 0xffff, URZ, 0xc0, !UPT ;  /* 0x0000ffff0e0e7892 */ /* 0x000fe2000f8ec0ff */
[----:B------:R-:W-:Y:S01]  /*5180*/  R2UR.FILL UR30, R38 ;  /* 0x00000000261e72ca */ /* 0x000fe200004e0000 */
[----:B------:R-:W-:Y:S01]  /*5190*/  UIADD3 UR22, UPT, UPT, UR15, 0x380, URZ ;  /* 0x000003800f167890 */ /* 0x000fe2000fffe0ff */
[----:B------:R-:W-:Y:S01]  /*51a0*/  R2UR.FILL UR33, R37 ;  /* 0x00000000252172ca */ /* 0x000fe200004e0000 */
[----:B------:R-:W-:Y:S01]  /*51b0*/  UIADD3 UR24, UPT, UPT, UR15, 0x300, URZ ;  /* 0x000003000f187890 */ /* 0x000fe2000fffe0ff */
[----:B------:R-:W-:Y:S01]  /*51c0*/  R2UR.FILL UR32, R36 ;  /* 0x00000000242072ca */ /* 0x000fe200004e0000 */
[----:B------:R-:W-:Y:S01]  /*51d0*/  IMAD.U32 R64, RZ, RZ, UR4 ;  /* 0x00000004ff407e24 */ /* 0x000fe2000f8e00ff */
[----:B------:R-:W-:Y:S01]  /*51e0*/  R2UR.FILL UR37, R35 ;  /* 0x00000000232572ca */ /* 0x000fe200004e0000 */
[----:B------:R-:W-:Y:S01]  /*51f0*/  IMAD.U32 R15, RZ, RZ, UR14 ;  /* 0x0000000eff0f7e24 */ /* 0x000fe2000f8e00ff */
[----:B------:R-:W-:Y:S01]  /*5200*/  R2UR.FILL UR36, R34 ;  /* 0x00000000222472ca */ /* 0x000fe200004e0000 */
[----:B------:R-:W-:Y:S01]  /*5210*/  UMOV UR5, 0x40004040 ;  /* 0x4000404000057882 */ /* 0x000fe20000000000 */
        /* <DEDUP_REMOVED lines=8> */
[----:B------:R-:W-:Y:S01]  /*52a0*/  MOV.SPILL R9, UR35 ;  /* 0x0000002300097c02 */ /* 0x000fe20009000f00 */
[----:B------:R-:W-:Y:S01]  /*52b0*/  UIADD3 UR35, UPT, UPT, UR34, 0x18, URZ ;  /* 0x0000001822237890 */ /* 0x000fe2000fffe0ff */
[----:B------:R-:W-:Y:S01]  /*52c0*/  R2UR.FILL UR51, R14 ;  /* 0x000000000e3372ca */ /* 0x000fe200004e0000 */
[----:B------:R-:W-:Y:S01]  /*52d0*/  UMOV UR23, 0x40004040 ;  /* 0x4000404000177882 */ /* 0x000fe20000000000 */
[----:B------:R-:W-:Y:S01]  /*52e0*/  R2UR.FILL UR49, R13 ;  /* 0x000000000d3172ca */ /* 0x000fe200004e0000 */
[----:B------:R-:W-:Y:S01]  /*52f0*/  UMOV UR21, 0x40004040 ;  /* 0x4000404000157882 */ /* 0x000fe20000000000 */
[----:B------:R-:W-:Y:S01]  /*5300*/  R2UR.FILL UR47, R12 ;  /* 0x000000000c2f72ca */ /* 0x000fe200004e0000 */
[----:B------:R-:W-:Y:S01]  /*5310*/  IMAD.U32 R16, RZ, RZ, UR35 ;  /* 0x00000023ff107e24 */ /* 0x000fe2000f8e00ff */
[----:B------:R-:W-:Y:S01]  /*5320*/  R2UR.FILL UR45, R11 ;  /* 0x000000000b2d72ca */ /* 0x000fe200004e0000 */
[----:B------:R-:W-:Y:S01]  /*5330*/  UMOV UR19, 0x40004040 ;  /* 0x4000404000137882 */ /* 0x000fe20000000000 */
[----:B------:R-:W-:Y:S01]  /*5340*/  R2UR.FILL UR43, R10 ;  /* 0x000000000a2b72ca */ /* 0x000fe200004e0000 */
[----:B------:R-:W-:Y:S01]  /*5350*/  UMOV UR17, 0x40004040 ;  /* 0x4000404000117882 */ /* 0x000fe20000000000 */
[----:B------:R-:W-:Y:S01]  /*5360*/  UMOV UR4, UR15 ;  /* 0x0000000f00047c82 */ /* 0x000fe20008000000 */
[----:B------:R-:W-:-:S02]  /*5370*/  R2UR.FILL UR35, R9 ;  /* 0x00000000092372ca */ /* 0x000fc400004e0000 */
[----:B------:R-:W-:Y:S02]  /*5380*/  CS2R R10, SRZ ;  /* 0x00000000000a7805 */ /* 0x000fe4000001ff00 */
[----:B------:R-:W-:Y:S01]  /*5390*/  R2UR.FILL UR14, R8 ;  /* 0x00000000080e72ca */ /* 0x000fe200004e0000 */
[----:B------:R-:W-:Y:S01]  /*53a0*/  IMAD.MOV.U32 R9, RZ, RZ, 0x1 ;  /* 0x00000001ff097424 */ /* 0x000fe200078e00ff */
[----:B------:R-:W-:Y:S01]  /*53b0*/  CS2R R12, SRZ ;  /* 0x00000000000c7805 */ /* 0x000fe2000001ff00 */
[----:B------:R-:W-:Y:S01]  /*53c0*/  IMAD.MOV.U32 R8, RZ, RZ, 0x1 ;  /* 0x00000001ff087424 */ /* 0x000fe200078e00ff */
[----:B------:R-:W-:Y:S01]  /*53d0*/  UMOV UR41, 0x40004040 ;  /* 0x4000404000297882 */ /* 0x000fe20000000000 */
[----:B------:R-:W-:Y:S01]  /*53e0*/  IMAD.MOV.U32 R14, RZ, RZ, 0x1 ;  /* 0x00000001ff0e7424 */ /* 0x000fe200078e00ff */
[----:B------:R-:W-:Y:S01]  /*53f0*/  UMOV UR39, 0x40004040 ;  /* 0x4000404000277882 */ /* 0x000fe20000000000 */
[----:B------:R-:W-:Y:S01]  /*5400*/  IMAD.U32 R65, RZ, RZ, UR5 ;  /* 0x00000005ff417e24 */ /* 0x000fe2000f8e00ff */
        /* <DEDUP_REMOVED lines=12> */
[----:B------:R-:W-:Y:S01]  /*54d0*/  MOV R97, UR37 ;  /* 0x0000002500617c02 */ /* 0x000fe20008000f00 */
        /* <DEDUP_REMOVED lines=54> */
[----:B------:R-:W-:Y:S01]  /*5840*/  UMOV UR31, 0x8218490 ;  /* 0x08218490001f7882 */ /* 0x000fe20000000000 */
[----:B------:R-:W-:Y:S01]  /*5850*/  UMOV UR28, 0x0 ;  /* 0x00000000001c7882 */ /* 0x000fe20000000000 */
[----:B------:R-:W-:Y:S01]  /*5860*/  UMOV UR29, 0x8218490 ;  /* 0x08218490001d7882 */ /* 0x000fe20000000000 */
[----:B------:R-:W-:Y:S01]  /*5870*/  UMOV UR26, 0x0 ;  /* 0x00000000001a7882 */ /* 0x000fe20000000000 */
[----:B------:R-:W-:Y:S01]  /*5880*/  UMOV UR27, 0x8218490 ;  /* 0x08218490001b7882 */ /* 0x000fe20000000000 */
[----:B------:R-:W-:Y:S01]  /*5890*/  UMOV UR24, 0x0 ;  /* 0x0000000000187882 */ /* 0x000fe20000000000 */
[----:B------:R-:W-:-:S05]  /*58a0*/  UMOV UR25, 0x8218490 ;  /* 0x0821849000197882 */ /* 0x000fca0000000000 */
.L_x_102:
[----:B------:R-:W-:Y:S01]  /*58b0*/  SHF.L.U32 R31, R9, 0x1f, RZ ;  /* 0x0000001f091f7819 */ /* 0x000fe200000006ff */
[----:B------:R-:W-:Y:S01]  /*58c0*/  UISETP.NE.U32.AND UP0, UPT, UR14, URZ, UPT ;  /* 0x000000ff0e00728c */ /* 0x000fe2000bf05070 */
[----:B------:R-:W-:Y:S02]  /*58d0*/  SHF.L.U32 R32, R14, 0x1f, RZ ;  /* 0x0000001f0e207819 */ /* 0x000fe400000006ff */
[----:B------:R-:W1:Y:S02]  /*58e0*/  SYNCS.PHASECHK.TRANS64.TRYWAIT P0, [UR34], R31 ;  /* 0x0000001fff0075a7 */ /* 0x000e640008001122 */
[----:B-12---:R-:W-:Y:S06]  /*58f0*/  @!P0 BRA `(.L_x_93) ;  /* 0x0000007c00948947 */ /* 0x006fec0003800000 */
.L_x_212:
[----:B------:R-:W2:Y:S01]  /*5900*/  SYNCS.PHASECHK.TRANS64.TRYWAIT P0, [UR34+0x98], R32 ;  /* 0x00009820ff0075a7 */ /* 0x000ea20008001122 */
[----:B-1----:R-:W-:Y:S01]  /*5910*/  HFMA2 R6, -RZ, RZ, 0, 0 ;  /* 0x00000000ff067431 */ /* 0x002fe200000001ff */
[----:B--2---:R-:W-:Y:S06]  /*5920*/  @!P0 BRA `(.L_x_94) ;  /* 0x0000007c00a88947 */ /* 0x004fec0003800000 */
.L_x_214:
[----:B------:R-:W-:Y:S01]  /*5930*/  R2UR UR7, R6 ;  /* 0x00000000060772ca */ /* 0x000fe200000e0000 */
[----:B------:R-:W-:Y:S01]  /*5940*/  IMAD.MOV.U32 R6, RZ, RZ, RZ ;  /* 0x000000ffff067224 */ /* 0x000fe200078e00ff */
        /* <DEDUP_REMOVED lines=8> */
[----:B------:R-:W-:-:S02]  /*59d0*/  R2UR UR12, R76 ;  /* 0x000000004c0c72ca */ /* 0x000fc400000e0000 */
[----:B------:R-:W-:Y:S02]  /*59e0*/  R2UR UR13, R77 ;  /* 0x000000004d0d72ca */ /* 0x000fe400000e0000 */
[----:B------:R-:W-:Y:S02]  /*59f0*/  R2UR UR4, R78 ;  /* 0x000000004e0472ca */ /* 0x000fe400000e0000 */
[----:B------:R-:W-:Y:S02]  /*5a00*/  R2UR UR5, R79 ;  /* 0x000000004f0572ca */ /* 0x000fe400000e0000 */
[----:B------:R-:W-:Y:S02]  /*5a10*/  R2UR UR6, R6 ;  /* 0x00000000060672ca */ /* 0x000fe400000e0000 */
[----:B------:R-:W-:Y:S01]  /*5a20*/  R2UR UR10, R72 ;  /* 0x00000000480a72ca */ /* 0x000fe200000e0000 */
[----:B------:R2:W-:Y:S01]  /*5a30*/  UTCHMMA.2CTA gdesc[UR16], gdesc[UR18], tmem[UR7], tmem[UR20], idesc[UR21], !UPT ;  /* 0x00ff1412100075ea */ /* 0x0005e2000fa00007 */
[----:B------:R-:W-:-:S02]  /*5a40*/  R2UR UR11, R73 ;  /* 0x00000000490b72ca */ /* 0x000fc400000e0000 */
[----:B------:R-:W-:Y:S02]  /*5a50*/  R2UR UR8, R74 ;  /* 0x000000004a0872ca */ /* 0x000fe400000e0000 */
[----:B------:R-:W-:Y:S02]  /*5a60*/  R2UR UR9, R75 ;  /* 0x000000004b0972ca */ /* 0x000fe400000e0000 */
[----:B------:R-:W-:Y:S02]  /*5a70*/  MOV.SPILL R36, UR29 ;  /* 0x0000001d00247c02 */ /* 0x000fe40009000f00 */
[----:B------:R-:W-:Y:S01]  /*5a80*/  MOV.SPILL R35, UR28 ;  /* 0x0000001c00237c02 */ /* 0x000fe20009000f00 */
[----:B------:R3:W-:Y:S01]  /*5a90*/  UTCHMMA.2CTA gdesc[UR4], gdesc[UR12], tmem[UR6], tmem[UR14], idesc[UR15], UPT ;  /* 0x00ff0e0c040075ea */ /* 0x0007e2000ba00006 */
[----:B------:R-:W-:Y:S02]  /*5aa0*/  R2UR UR28, R70 ;  /* 0x00000000461c72ca */ /* 0x000fe400000e0000 */
[----:B------:R-:W-:-:S02]  /*5ab0*/  R2UR UR29, R71 ;  /* 0x00000000471d72ca */ /* 0x000fc400000e0000 */
[----:B------:R-:W-:Y:S01]  /*5ac0*/  MOV.SPILL R38, UR31 ;  /* 0x0000001f00267c02 */ /* 0x000fe20009000f00 */
[----:B------:R-:W-:Y:S01]  /*5ad0*/  UMOV UR31, 0x10200490 ;  /* 0x10200490001f7882 */ /* 0x000fe20000000000 */
[----:B------:R-:W-:Y:S01]  /*5ae0*/  MOV.SPILL R37, UR30 ;  /* 0x0000001e00257c02 */ /* 0x000fe20009000f00 */
[----:B------:R-:W-:Y:S01]  /*5af0*/  UMOV UR30, 0x0 ;  /* 0x00000000001e7882 */ /* 0x000fe20000000000 */
[----:B------:R-:W-:Y:S02]  /*5b00*/  MOV.SPILL R34, UR27 ;  /* 0x0000001b00227c02 */ /* 0x000fe40009000f00 */
[----:B-1----:R-:W-:Y:S02]  /*5b10*/  MOV.SPILL R33, UR26 ;  /* 0x0000001a00217c02 */ /* 0x002fe40009000f00 */
[----:B------:R-:W-:Y:S02]  /*5b20*/  MOV.SPILL R32, UR25 ;  /* 0x0000001900207c02 */ /* 0x000fe40009000f00 */
[----:B--2---:R-:W-:-:S02]  /*5b30*/  R2UR UR7, R69 ;  /* 0x00000000450772ca */ /* 0x004fc400000e0000 */
[----:B------:R-:W-:Y:S02]  /*5b40*/  MOV.SPILL R31, UR24 ;  /* 0x00000018001f7c02 */ /* 0x000fe40009000f00 */
[----:B------:R-:W-:Y:S02]  /*5b50*/  R2UR UR26, R64 ;  /* 0x00000000401a72ca */ /* 0x000fe400000e0000 */
[----:B------:R-:W-:Y:S02]  /*5b60*/  R2UR UR27, R65 ;  /* 0x00000000411b72ca */ /* 0x000fe400000e0000 */
[----:B------:R-:W-:Y:S02]  /*5b70*/  R2UR UR24, R66 ;  /* 0x00000000421872ca */ /* 0x000fe400000e0000 */
[----:B---3--:R-:W-:Y:S01]  /*5b80*/  R2UR UR5, R6 ;  /* 0x00000000060572ca */ /* 0x008fe200000e0000 */
[----:B------:R-:W-:Y:S01]  /*5b90*/  UMOV UR12, 0x0 ;  /* 0x00000000000c7882 */ /* 0x000fe20000000000 */
[----:B------:R-:W-:Y:S01]  /*5ba0*/  R2UR UR6, R68 ;  /* 0x00000000440672ca */ /* 0x000fe200000e0000 */
[----:B------:R-:W-:Y:S01]  /*5bb0*/  UMOV UR13, 0x10200490 ;  /* 0x10200490000d7882 */ /* 0x000fe20000000000 */
[----:B------:R-:W-:-:S02]  /*5bc0*/  R2UR UR4, R6 ;  /* 0x00000000060472ca */ /* 0x000fc400000e0000 */
[----:B------:R-:W-:Y:S02]  /*5bd0*/  R2UR UR25, R67 ;  /* 0x00000000431972ca */ /* 0x000fe400000e0000 */
[----:B------:R-:W-:Y:S02]  /*5be0*/  R2UR UR22, R60 ;  /* 0x000000003c1672ca */ /* 0x000fe400000e0000 */
[----:B------:R-:W-:Y:S02]  /*5bf0*/  R2UR UR23, R61 ;  /* 0x000000003d1772ca */ /* 0x000fe400000e0000 */
[----:B------:R-:W-:Y:S01]  /*5c00*/  R2UR UR16, R62 ;  /* 0x000000003e1072ca */ /* 0x000fe200000e0000 */
[----:B------:R1:W-:Y:S01]  /*5c10*/  UTCHMMA.2CTA gdesc[UR8], gdesc[UR10], tmem[UR5], tmem[UR12], idesc[UR13], UPT ;  /* 0x00ff0c0a080075ea */ /* 0x0003e2000ba00005 */
[----:B------:R-:W-:Y:S02]  /*5c20*/  R2UR UR17, R63 ;  /* 0x000000003f1172ca */ /* 0x000fe400000e0000 */
[----:B------:R-:W-:Y:S01]  /*5c30*/  R2UR UR20, R56 ;  /* 0x00000000381472ca */ /* 0x000fe200000e0000 */
[----:B------:R2:W-:Y:S01]  /*5c40*/  UTCHMMA.2CTA gdesc[UR28], gdesc[UR6], tmem[UR4], tmem[UR30], idesc[UR31], UPT ;  /* 0x00ff1e061c0075ea */ /* 0x0005e2000ba00004 */
[----:B------:R-:W-:-:S02]  /*5c50*/  R2UR UR21, R57 ;  /* 0x00000000391572ca */ /* 0x000fc400000e0000 */
[----:B------:R-:W-:Y:S02]  /*5c60*/  R2UR UR18, R58 ;  /* 0x000000003a1272ca */ /* 0x000fe400000e0000 */
[----:B------:R-:W-:Y:S02]  /*5c70*/  R2UR UR19, R59 ;  /* 0x000000003b1372ca */ /* 0x000fe400000e0000 */
[----:B------:R-:W-:Y:S02]  /*5c80*/  R2UR UR14, R52 ;  /* 0x00000000340e72ca */ /* 0x000fe400000e0000 */
[----:B------:R-:W-:Y:S01]  /*5c90*/  R2UR UR15, R53 ;  /* 0x00000000350f72ca */ /* 0x000fe200000e0000 */
[----:B-1----:R-:W-:Y:S01]  /*5ca0*/  UMOV UR5, 0x10200490 ;  /* 0x1020049000057882 */ /* 0x002fe20000000000 */
[----:B------:R-:W-:Y:S01]  /*5cb0*/  R2UR UR12, R54 ;  /* 0x00000000360c72ca */ /* 0x000fe200000e0000 */
[----:B------:R-:W-:Y:S01]  /*5cc0*/  UMOV UR8, 0x3 ;  /* 0x0000000300087882 */ /* 0x000fe20000000000 */
[----:B------:R-:W-:Y:S01]  /*5cd0*/  R2UR UR13, R55 ;  /* 0x00000000370d72ca */ /* 0x000fe200000e0000 */
[----:B--2---:R-:W-:Y:S01]  /*5ce0*/  UMOV UR28, 0x0 ;  /* 0x00000000001c7882 */ /* 0x004fe20000000000 */
[C---:B------:R-:W-:Y:S01]  /*5cf0*/  R2UR UR7, R6.reuse ;  /* 0x00000000060772ca */ /* 0x040fe200000e0000 */
[----:B------:R-:W-:Y:S01]  /*5d00*/  UMOV UR29, 0x10200490 ;  /* 0x10200490001d7882 */ /* 0x000fe20000000000 */
[----:B------:R-:W-:Y:S01]  /*5d10*/  R2UR UR6, R6 ;  /* 0x00000000060672ca */ /* 0x000fe200000e0000 */
[----:B------:R-:W-:Y:S01]  /*5d20*/  UMOV UR4, 0x0 ;  /* 0x0000000000047882 */ /* 0x000fe20000000000 */
[----:B------:R-:W-:-:S02]  /*5d30*/  R2UR UR11, R21 ;  /* 0x00000000150b72ca */ /* 0x000fc400000e0000 */
[----:B------:R-:W-:Y:S02]  /*5d40*/  R2UR UR10, R19 ;  /* 0x00000000130a72ca */ /* 0x000fe400000e0000 */
[----:B------:R-:W-:Y:S02]  /*5d50*/  R2UR UR9, R20 ;  /* 0x00000000140972ca */ /* 0x000fe400000e0000 */
[----:B------:R-:W-:Y:S02]  /*5d60*/  R2UR.FILL UR31, R38 ;  /* 0x00000000261f72ca */ /* 0x000fe400004e0000 */
[----:B------:R-:W-:Y:S01]  /*5d70*/  R2UR.FILL UR30, R37 ;  /* 0x00000000251e72ca */ /* 0x000fe200004e0000 */
[----:B------:R1:W-:Y:S02]  /*5d80*/  UTCHMMA.2CTA gdesc[UR24], gdesc[UR26], tmem[UR7], tmem[UR28], idesc[UR29], UPT ;  /* 0x00ff1c1a180075ea */ /* 0x0003e4000ba00007 */
[----:B------:R2:W-:Y:S01]  /*5d90*/  UTCHMMA.2CTA gdesc[UR16], gdesc[UR22], tmem[UR6], tmem[UR4], idesc[UR5], UPT ;  /* 0x00ff0416100075ea */ /* 0x0005e2000ba00006 */
[----:B-1----:R-:W-:Y:S01]  /*5da0*/  R2UR.FILL UR24, R31 ;  /* 0x000000001f1872ca */ /* 0x002fe200004e0000 */
[----:B------:R-:W-:Y:S01]  /*5db0*/  IMAD.U32 R31, R11, -0x80000000, RZ ;  /* 0x800000000b1f7824 */ /* 0x000fe200078e00ff */
[C---:B--2---:R-:W-:Y:S01]  /*5dc0*/  R2UR UR5, R6.reuse ;  /* 0x00000000060572ca */ /* 0x044fe200000e0000 */
[----:B------:R-:W-:Y:S01]  /*5dd0*/  UMOV UR22, 0x0 ;  /* 0x0000000000167882 */ /* 0x000fe20000000000 */
[----:B------:R-:W-:Y:S01]  /*5de0*/  R2UR UR4, R6 ;  /* 0x00000000060472ca */ /* 0x000fe200000e0000 */
[----:B------:R-:W-:Y:S01]  /*5df0*/  UMOV UR23, 0x10200490 ;  /* 0x1020049000177882 */ /* 0x000fe20000000000 */
[----:B------:R-:W-:Y:S01]  /*5e00*/  UMOV UR16, 0x0 ;  /* 0x0000000000107882 */ /* 0x000fe20000000000 */
[----:B------:R-:W-:Y:S01]  /*5e10*/  UMOV UR17, 0x10200490 ;  /* 0x1020049000117882 */ /* 0x000fe20000000000 */
[----:B------:R-:W-:-:S02]  /*5e20*/  R2UR.FILL UR29, R36 ;  /* 0x00000000241d72ca */ /* 0x000fc400004e0000 */
[----:B------:R-:W-:Y:S02]  /*5e30*/  R2UR.FILL UR28, R35 ;  /* 0x00000000231c72ca */ /* 0x000fe400004e0000 */
[----:B------:R-:W-:Y:S02]  /*5e40*/  R2UR.FILL UR27, R34 ;  /* 0x00000000221b72ca */ /* 0x000fe400004e0000 */
[----:B------:R-:W-:Y:S01]  /*5e50*/  R2UR.FILL UR26, R33 ;  /* 0x00000000211a72ca */ /* 0x000fe200004e0000 */
[----:B------:R1:W-:Y:S01]  /*5e60*/  UTCHMMA.2CTA gdesc[UR18], gdesc[UR20], tmem[UR5], tmem[UR22], idesc[UR23], UPT ;  /* 0x00ff1614120075ea */ /* 0x0003e2000ba00005 */
[----:B------:R-:W-:Y:S01]  /*5e70*/  R2UR.FILL UR25, R32 ;  /* 0x00000000201972ca */ /* 0x000fe200004e0000 */
[----:B------:R1:W-:Y:S01]  /*5e80*/  UTCHMMA.2CTA gdesc[UR12], gdesc[UR14], tmem[UR4], tmem[UR16], idesc[UR17], UPT ;  /* 0x00ff100e0c0075ea */ /* 0x0003e2000ba00004 */
[----:B------:R1:W-:Y:S01]  /*5e90*/  UTCBAR.2CTA.MULTICAST [UR11], URZ, UR8 ;  /* 0x000000ff0b0073e9 */ /* 0x0003e20008200808 */
[----:B------:R1:W-:Y:S01]  /*5ea0*/  UTCBAR.2CTA.MULTICAST [UR9], URZ, UR10 ;  /* 0x000000ff090073e9 */ /* 0x0003e2000820080a */
[----:B------:R-:W2:Y:S01]  /*5eb0*/  SYNCS.PHASECHK.TRANS64.TRYWAIT P0, [UR34+0x130], R31 ;  /* 0x0001301fff0075a7 */ /* 0x000ea20008001122 */
[----:B------:R-:W-:Y:S01]  /*5ec0*/  IMAD.U32 R33, R12, -0x80000000, RZ ;  /* 0x800000000c217824 */ /* 0x000fe200078e00ff */
[----:B-12---:R-:W-:Y:S09]  /*5ed0*/  @!P0 BRA `(.L_x_95) ;  /* 0x0000007800588947 */ /* 0x006ff20003800000 */
.L_x_216:
[----:B------:R-:W2:Y:S01]  /*5ee0*/  SYNCS.PHASECHK.TRANS64.TRYWAIT P0, [UR34+0x58], R33 ;  /* 0x00005821ff0075a7 */ /* 0x000ea20008001122 */
[----:B-1----:R-:W-:Y:S01]  /*5ef0*/  HFMA2 R6, -RZ, RZ, 0, 2.288818359375e-05 ;  /* 0x00000180ff067431 */ /* 0x002fe200000001ff */
[----:B------:R-:W-:Y:S01]  /*5f00*/  MOV R31, 0x100 ;  /* 0x00000100001f7802 */ /* 0x000fe20000000f00 */
[----:B--2---:R-:W-:Y:S06]  /*5f10*/  @!P0 BRA `(.L_x_96) ;  /* 0x0000007800688947 */ /* 0x004fec0003800000 */
.L_x_218:
[----:B------:R-:W-:Y:S01]  /*5f20*/  R2UR UR6, R98 ;  /* 0x00000000620672ca */ /* 0x000fe200000e0000 */
[----:B------:R-:W-:Y:S01]  /*5f30*/  UMOV UR12, 0x0 ;  /* 0x00000000000c7882 */ /* 0x000fe20000000000 */
[----:B------:R-:W-:Y:S01]  /*5f40*/  R2UR UR7, R99 ;  /* 0x00000000630772ca */ /* 0x000fe200000e0000 */
[----:B------:R-:W-:Y:S01]  /*5f50*/  UMOV UR13, 0x10210490 ;  /* 0x10210490000d7882 */ /* 0x000fe20000000000 */
[----:B------:R-:W-:Y:S01]  /*5f60*/  R2UR UR5, R31 ;  /* 0x000000001f0572ca */ /* 0x000fe200000e0000 */
[----:B------:R-:W-:Y:S01]  /*5f70*/  IMAD.MOV.U32 R31, RZ, RZ, 0x108 ;  /* 0x00000108ff1f7424 */ /* 0x000fe200078e00ff */
[----:B------:R-:W-:Y:S01]  /*5f80*/  R2UR UR8, R6 ;  /* 0x00000000060872ca */ /* 0x000fe200000e0000 */
[----:B------:R-:W-:Y:S01]  /*5f90*/  IMAD.MOV.U32 R6, RZ, RZ, 0x180 ;  /* 0x00000180ff067424 */ /* 0x000fe200078e00ff */
[----:B------:R-:W-:Y:S01]  /*5fa0*/  R2UR UR10, R96 ;  /* 0x00000000600a72ca */ /* 0x000fe200000e0000 */
[----:B------:R-:W-:Y:S01]  /*5fb0*/  UMOV UR16, 0x0 ;  /* 0x0000000000107882 */ /* 0x000fe20000000000 */
[----:B------:R-:W-:Y:S01]  /*5fc0*/  R2UR UR4, R31 ;  /* 0x000000001f0472ca */ /* 0x000fe200000e0000 */
[----:B------:R-:W-:Y:S01]  /*5fd0*/  IMAD.MOV.U32 R31, RZ, RZ, 0x110 ;  /* 0x00000110ff1f7424 */ /* 0x000fe200078e00ff */
[----:B------:R-:W-:Y:S01]  /*5fe0*/  R2UR UR11, R97 ;  /* 0x00000000610b72ca */ /* 0x000fe200000e0000 */
[----:B------:R-:W-:Y:S01]  /*5ff0*/  UMOV UR17, 0x10210490 ;  /* 0x1021049000117882 */ /* 0x000fe20000000000 */
[----:B------:R-:W-:Y:S01]  /*6000*/  R2UR UR14, R94 ;  /* 0x000000005e0e72ca */ /* 0x000fe200000e0000 */
[----:B------:R-:W-:Y:S01]  /*6010*/  UMOV UR18, 0x0 ;  /* 0x0000000000127882 */ /* 0x000fe20000000000 */
[----:B------:R-:W-:Y:S01]  /*6020*/  R2UR UR15, R95 ;  /* 0x000000005f0f72ca */ /* 0x000fe200000e0000 */
[----:B------:R-:W-:Y:S01]  /*6030*/  UMOV UR19, 0x10210490 ;  /* 0x1021049000137882 */ /* 0x000fe20000000000 */
[----:B------:R-:W-:Y:S01]  /*6040*/  R2UR UR9, R6 ;  /* 0x00000000060972ca */ /* 0x000fe200000e0000 */
[----:B------:R2:W-:Y:S01]  /*6050*/  UTCHMMA.2CTA tmem[UR5], gdesc[UR6], tmem[UR8], tmem[UR12], idesc[UR13], UP0 ;  /* 0x00ff0c06050079ea */ /* 0x0005e20008200008 */
[----:B-1----:R-:W-:Y:S01]  /*6060*/  IMAD.U32 R32, R8, -0x80000000, RZ ;  /* 0x8000000008207824 */ /* 0x002fe200078e00ff */
[----:B--2---:R-:W-:-:S02]  /*6070*/  R2UR UR7, R6 ;  /* 0x00000000060772ca */ /* 0x004fc400000e0000 */
[----:B------:R-:W-:Y:S01]  /*6080*/  R2UR UR6, R31 ;  /* 0x000000001f0672ca */ /* 0x000fe200000e0000 */
[----:B------:R-:W-:Y:S01]  /*6090*/  IMAD.MOV.U32 R31, RZ, RZ, 0x118 ;  /* 0x00000118ff1f7424 */ /* 0x000fe200078e00ff */
[----:B------:R-:W-:Y:S02]  /*60a0*/  R2UR UR12, R92 ;  /* 0x000000005c0c72ca */ /* 0x000fe400000e0000 */
[----:B------:R-:W-:Y:S02]  /*60b0*/  R2UR UR13, R93 ;  /* 0x000000005d0d72ca */ /* 0x000fe400000e0000 */
[----:B------:R-:W-:Y:S01]  /*60c0*/  R2UR UR5, R31 ;  /* 0x000000001f0572ca */ /* 0x000fe200000e0000 */
[----:B------:R-:W-:Y:S01]  /*60d0*/  IMAD.MOV.U32 R31, RZ, RZ, 0x120 ;  /* 0x00000120ff1f7424 */ /* 0x000fe200078e00ff */
[----:B------:R-:W-:Y:S01]  /*60e0*/  R2UR UR8, R6 ;  /* 0x00000000060872ca */ /* 0x000fe200000e0000 */
[----:B------:R-:W-:Y:S02]  /*60f0*/  IMAD.MOV.U32 R6, RZ, RZ, 0x100 ;  /* 0x00000100ff067424 */ /* 0x000fe400078e00ff */
[----:B------:R1:W-:Y:S02]  /*6100*/  UTCHMMA.2CTA tmem[UR4], gdesc[UR10], tmem[UR7], tmem[UR16], idesc[UR17], UPT ;  /* 0x00ff100a040079ea */ /* 0x0003e4000ba00007 */
[----:B------:R2:W-:Y:S01]  /*6110*/  UTCHMMA.2CTA tmem[UR6], gdesc[UR14], tmem[UR9], tmem[UR16], idesc[UR17], UPT ;  /* 0x00ff100e060079ea */ /* 0x0005e2000ba00009 */
[----:B-1----:R-:W-:Y:S01]  /*6120*/  R2UR UR4, R31 ;  /* 0x000000001f0472ca */ /* 0x002fe200000e0000 */
[----:B------:R-:W-:Y:S01]  /*6130*/  IMAD.MOV.U32 R31, RZ, RZ, 0x128 ;  /* 0x00000128ff1f7424 */ /* 0x000fe200078e00ff */
[----:B------:R-:W-:Y:S01]  /*6140*/  R2UR UR10, R90 ;  /* 0x000000005a0a72ca */ /* 0x000fe200000e0000 */
[----:B--2---:R-:W-:Y:S01]  /*6150*/  UMOV UR14, 0x0 ;  /* 0x00000000000e7882 */ /* 0x004fe20000000000 */
[----:B------:R-:W-:Y:S01]  /*6160*/  R2UR UR11, R91 ;  /* 0x000000005b0b72ca */ /* 0x000fe200000e0000 */
[----:B------:R-:W-:Y:S01]  /*6170*/  UMOV UR15, 0x10210490 ;  /* 0x10210490000f7882 */ /* 0x000fe20000000000 */
[----:B------:R-:W-:Y:S01]  /*6180*/  R2UR UR6, R31 ;  /* 0x000000001f0672ca */ /* 0x000fe200000e0000 */
[----:B------:R-:W-:Y:S01]  /*6190*/  IMAD.MOV.U32 R31, RZ, RZ, 0x130 ;  /* 0x00000130ff1f7424 */ /* 0x000fe200078e00ff */
[----:B------:R1:W-:Y:S01]  /*61a0*/  UTCHMMA.2CTA tmem[UR5], gdesc[UR12], tmem[UR8], tmem[UR14], idesc[UR15], UPT ;  /* 0x00ff0e0c050079ea */ /* 0x0003e2000ba00008 */
[----:B------:R-:W-:-:S02]  /*61b0*/  R2UR UR16, R88 ;  /* 0x00000000581072ca */ /* 0x000fc400000e0000 */
[----:B------:R-:W-:Y:S02]  /*61c0*/  R2UR UR17, R89 ;  /* 0x00000000591172ca */ /* 0x000fe400000e0000 */
[----:B-1----:R-:W-:Y:S01]  /*61d0*/  R2UR UR5, R31 ;  /* 0x000000001f0572ca */ /* 0x002fe200000e0000 */
[----:B------:R-:W-:Y:S01]  /*61e0*/  IMAD.MOV.U32 R31, RZ, RZ, 0x138 ;  /* 0x00000138ff1f7424 */ /* 0x000fe200078e00ff */
[----:B------:R-:W-:Y:S01]  /*61f0*/  R2UR UR14, R86 ;  /* 0x00000000560e72ca */ /* 0x000fe200000e0000 */
[----:B------:R-:W-:Y:S01]  /*6200*/  UMOV UR12, 0x0 ;  /* 0x00000000000c7882 */ /* 0x000fe20000000000 */
[----:B------:R-:W-:Y:S01]  /*6210*/  R2UR UR15, R87 ;  /* 0x00000000570f72ca */ /* 0x000fe200000e0000 */
[----:B------:R-:W-:Y:S02]  /*6220*/  UMOV UR13, 0x10210490 ;  /* 0x10210490000d7882 */ /* 0x000fe40000000000 */
[----:B------:R1:W-:Y:S04]  /*6230*/  UTCHMMA.2CTA tmem[UR4], gdesc[UR10], tmem[UR7], tmem[UR12], idesc[UR13], UPT ;  /* 0x00ff0c0a040079ea */ /* 0x0003e8000ba00007 */
[----:B------:R2:W-:Y:S01]  /*6240*/  UTCHMMA.2CTA tmem[UR6], gdesc[UR16], tmem[UR9], tmem[UR18], idesc[UR19], UPT ;  /* 0x00ff1210060079ea */ /* 0x0005e2000ba00009 */
[----:B-1----:R-:W-:Y:S01]  /*6250*/  R2UR UR12, R84 ;  /* 0x00000000540c72ca */ /* 0x002fe200000e0000 */
[----:B--2---:R-:W-:Y:S01]  /*6260*/  UMOV UR16, 0x0 ;  /* 0x0000000000107882 */ /* 0x004fe20000000000 */
[----:B------:R-:W-:Y:S01]  /*6270*/  R2UR UR13, R85 ;  /* 0x00000000550d72ca */ /* 0x000fe200000e0000 */
[----:B------:R-:W-:Y:S01]  /*6280*/  UMOV UR17, 0x10210490 ;  /* 0x1021049000117882 */ /* 0x000fe20000000000 */
[----:B------:R-:W-:Y:S01]  /*6290*/  R2UR UR4, R31 ;  /* 0x000000001f0472ca */ /* 0x000fe200000e0000 */
[----:B------:R1:W-:Y:S01]  /*62a0*/  UTCHMMA.2CTA tmem[UR5], gdesc[UR14], tmem[UR8], tmem[UR16], idesc[UR17], UPT ;  /* 0x00ff100e050079ea */ /* 0x0003e2000ba00008 */
[----:B------:R-:W-:-:S02]  /*62b0*/  R2UR UR11, R18 ;  /* 0x00000000120b72ca */ /* 0x000fc400000e0000 */
[----:B------:R-:W-:Y:S01]  /*62c0*/  R2UR UR10, R24 ;  /* 0x00000000180a72ca */ /* 0x000fe200000e0000 */
[----:B-1----:R-:W-:Y:S01]  /*62d0*/  UMOV UR14, 0x0 ;  /* 0x00000000000e7882 */ /* 0x002fe20000000000 */
[----:B------:R-:W-:-:S07]  /*62e0*/  UMOV UR15, 0x10210490 ;  /* 0x10210490000f7882 */ /* 0x000fce0000000000 */
[----:B------:R1:W-:Y:S04]  /*62f0*/  UTCHMMA.2CTA tmem[UR4], gdesc[UR12], tmem[UR7], tmem[UR14], idesc[UR15], UPT ;  /* 0x00ff0e0c040079ea */ /* 0x0003e8000ba00007 */
[----:B------:R1:W-:Y:S01]  /*6300*/  UTCBAR.2CTA.MULTICAST [UR10], URZ, UR11 ;  /* 0x000000ff0a0073e9 */ /* 0x0003e2000820080b */
[----:B------:R-:W2:Y:S02]  /*6310*/  SYNCS.PHASECHK.TRANS64.TRYWAIT P0, [UR34+0x10], R32 ;  /* 0x00001020ff0075a7 */ /* 0x000ea40008001122 */
[----:B-12---:R-:W-:Y:S05]  /*6320*/  @!P0 BRA `(.L_x_97) ;  /* 0x0000007400848947 */ /* 0x006fea0003800000 */
.L_x_220:
[----:B------:R-:W-:Y:S01]  /*6330*/  R2UR UR7, R6 ;  /* 0x00000000060772ca */ /* 0x000fe200000e0000 */
[----:B------:R-:W-:Y:S01]  /*6340*/  IMAD.MOV.U32 R6, RZ, RZ, 0x100 ;  /* 0x00000100ff067424 */ /* 0x000fe200078e00ff */
[----:B------:R-:W-:Y:S01]  /*6350*/  R2UR UR14, R48 ;  /* 0x00000000300e72ca */ /* 0x000fe200000e0000 */
[----:B------:R-:W-:Y:S01]  /*6360*/  UMOV UR16, 0x0 ;  /* 0x0000000000107882 */ /* 0x000fe20000000000 */
[----:B------:R-:W-:Y:S01]  /*6370*/  R2UR UR15, R49 ;  /* 0x00000000310f72ca */ /* 0x000fe200000e0000 */
[----:B------:R-:W-:Y:S01]  /*6380*/  UMOV UR17, 0x10200490 ;  /* 0x1020049000117882 */ /* 0x000fe20000000000 */
[----:B------:R-:W-:Y:S01]  /*6390*/  R2UR UR10, R50 ;  /* 0x00000000320a72ca */ /* 0x000fe200000e0000 */
[----:B------:R-:W-:Y:S01]  /*63a0*/  IMAD.U32 R32, R10, -0x80000000, RZ ;  /* 0x800000000a207824 */ /* 0x000fe200078e00ff */
[----:B------:R-:W-:Y:S01]  /*63b0*/  R2UR UR11, R51 ;  /* 0x00000000330b72ca */ /* 0x000fe200000e0000 */
[----:B-1----:R-:W-:Y:S01]  /*63c0*/  IMAD.U32 R31, R13, -0x80000000, RZ ;  /* 0x800000000d1f7824 */ /* 0x002fe200078e00ff */
[----:B------:R-:W-:-:S02]  /*63d0*/  R2UR UR12, R44 ;  /* 0x000000002c0c72ca */ /* 0x000fc400000e0000 */
[----:B------:R-:W-:Y:S02]  /*63e0*/  R2UR UR13, R45 ;  /* 0x000000002d0d72ca */ /* 0x000fe400000e0000 */
[----:B------:R-:W-:Y:S02]  /*63f0*/  R2UR UR4, R46 ;  /* 0x000000002e0472ca */ /* 0x000fe400000e0000 */
[----:B------:R-:W-:Y:S02]  /*6400*/  R2UR UR5, R47 ;  /* 0x000000002f0572ca */ /* 0x000fe400000e0000 */
[----:B------:R-:W-:Y:S02]  /*6410*/  R2UR UR6, R6 ;  /* 0x00000000060672ca */ /* 0x000fe400000e0000 */
[----:B------:R-:W-:Y:S01]  /*6420*/  R2UR UR8, R42 ;  /* 0x000000002a0872ca */ /* 0x000fe200000e0000 */
[----:B------:R1:W-:Y:S01]  /*6430*/  UTCHMMA.2CTA gdesc[UR10], gdesc[UR14], tmem[UR7], tmem[UR16], idesc[UR17], !UPT ;  /* 0x00ff100e0a0075ea */ /* 0x0003e2000fa00007 */
[----:B------:R-:W-:Y:S01]  /*6440*/  R2UR UR9, R43 ;  /* 0x000000002b0972ca */ /* 0x000fe200000e0000 */
[----:B-1----:R-:W-:Y:S01]  /*6450*/  UMOV UR14, 0x0 ;  /* 0x00000000000e7882 */ /* 0x002fe20000000000 */
[----:B------:R-:W-:Y:S01]  /*6460*/  UMOV UR15, 0x10200490 ;  /* 0x10200490000f7882 */ /* 0x000fe20000000000 */
[----:B------:R-:W-:-:S06]  /*6470*/  R2UR UR7, R6 ;  /* 0x00000000060772ca */ /* 0x000fcc00000e0000 */
[----:B------:R1:W-:Y:S01]  /*6480*/  UTCHMMA.2CTA gdesc[UR4], gdesc[UR12], tmem[UR6], tmem[UR14], idesc[UR15], UPT ;  /* 0x00ff0e0c040075ea */ /* 0x0003e2000ba00006 */
[----:B------:R-:W-:Y:S01]  /*6490*/  UMOV UR10, 0x0 ;  /* 0x00000000000a7882 */ /* 0x000fe20000000000 */
[----:B------:R-:W-:Y:S01]  /*64a0*/  UMOV UR11, 0x10200490 ;  /* 0x10200490000b7882 */ /* 0x000fe20000000000 */
[C---:B-1----:R-:W-:Y:S01]  /*64b0*/  R2UR UR5, R6.reuse ;  /* 0x00000000060572ca */ /* 0x042fe200000e0000 */
[----:B------:R-:W-:Y:S01]  /*64c0*/  UMOV UR12, 0x0 ;  /* 0x00000000000c7882 */ /* 0x000fe20000000000 */
[----:B------:R-:W-:Y:S01]  /*64d0*/  R2UR UR4, R6 ;  /* 0x00000000060472ca */ /* 0x000fe200000e0000 */
[----:B------:R-:W-:-:S10]  /*64e0*/  UMOV UR13, 0x10200490 ;  /* 0x10200490000d7882 */ /* 0x000fd40000000000 */
[----:B------:R1:W-:Y:S02]  /*64f0*/  UTCHMMA.2CTA gdesc[UR8], gdesc[UR76], tmem[UR5], tmem[UR10], idesc[UR11], UPT ;  /* 0x00ff0a4c080075ea */ /* 0x0003e4000ba00005 */
[----:B------:R2:W-:Y:S01]  /*6500*/  UTCHMMA.2CTA gdesc[UR74], gdesc[UR72], tmem[UR4], tmem[UR10], idesc[UR11], UPT ;  /* 0x00ff0a484a0075ea */ /* 0x0005e2000ba00004 */
[----:B------:R2:W-:Y:S01]  /*6510*/  UTCHMMA.2CTA gdesc[UR70], gdesc[UR68], tmem[UR7], tmem[UR12], idesc[UR13], UPT ;  /* 0x00ff0c44460075ea */ /* 0x0005e2000ba00007 */
[----:B------:R2:W-:Y:S01]  /*6520*/  UTCHMMA.2CTA gdesc[UR66], gdesc[UR64], tmem[UR6], tmem[UR10], idesc[UR11], UPT ;  /* 0x00ff0a40420075ea */ /* 0x0005e2000ba00006 */
[----:B------:R2:W-:Y:S01]  /*6530*/  UTCHMMA.2CTA gdesc[UR62], gdesc[UR60], tmem[UR5], tmem[UR12], idesc[UR13], UPT ;  /* 0x00ff0c3c3e0075ea */ /* 0x0005e2000ba00005 */
[----:B------:R2:W-:Y:S01]  /*6540*/  UTCHMMA.2CTA gdesc[UR58], gdesc[UR56], tmem[UR4], tmem[UR10], idesc[UR11], UPT ;  /* 0x00ff0a383a0075ea */ /* 0x0005e2000ba00004 */
[----:B-1----:R-:W-:Y:S01]  /*6550*/  R2UR UR9, R17 ;  /* 0x00000000110972ca */ /* 0x002fe200000e0000 */
[----:B------:R-:W-:-:S12]  /*6560*/  UMOV UR8, 0x3 ;  /* 0x0000000300087882 */ /* 0x000fd80000000000 */
[----:B------:R2:W-:Y:S01]  /*6570*/  UTCBAR.2CTA.MULTICAST [UR9], URZ, UR8 ;  /* 0x000000ff090073e9 */ /* 0x0005e20008200808 */
[----:B------:R-:W1:Y:S02]  /*6580*/  SYNCS.PHASECHK.TRANS64.TRYWAIT P0, [UR34+0x60], R32 ;  /* 0x00006020ff0075a7 */ /* 0x000e640008001122 */
[----:B-12---:R-:W-:Y:S05]  /*6590*/  @!P0 BRA `(.L_x_98) ;  /* 0x0000007400048947 */ /* 0x006fea0003800000 */
.L_x_222:
[----:B------:R-:W2:Y:S01]  /*65a0*/  SYNCS.PHASECHK.TRANS64.TRYWAIT P0, [UR34+0x160], R31 ;  /* 0x0001601fff0075a7 */ /* 0x000ea20008001122 */
[----:B------:R-:W-:Y:S01]  /*65b0*/  HFMA2 R37, -RZ, RZ, 0, 3.814697265625e-06 ;  /* 0x00000040ff257431 */ /* 0x000fe200000001ff */
[----:B------:R-:W-:Y:S01]  /*65c0*/  MOV R36, 0x40 ;  /* 0x0000004000247802 */ /* 0x000fe20000000f00 */
[----:B--2---:R-:W-:Y:S06]  /*65d0*/  @!P0 BRA `(.L_x_99) ;  /* 0x0000007400108947 */ /* 0x004fec0003800000 */
.L_x_224:
[----:B------:R-:W-:Y:S01]  /*65e0*/  R2UR UR18, R25 ;  /* 0x00000000191272ca */ /* 0x000fe200000e0000 */
[----:B------:R-:W-:Y:S01]  /*65f0*/  IMAD.MOV.U32 R35, RZ, RZ, 0x40 ;  /* 0x00000040ff237424 */ /* 0x000fe200078e00ff */
[----:B------:R-:W-:Y:S01]  /*6600*/  R2UR UR16, R26 ;  /* 0x000000001a1072ca */ /* 0x000fe200000e0000 */
[----:B------:R-:W-:Y:S01]  /*6610*/  IMAD.MOV.U32 R34, RZ, RZ, 0x40 ;  /* 0x00000040ff227424 */ /* 0x000fe200078e00ff */
[----:B-1----:R-:W-:Y:S01]  /*6620*/  MOV R33, 0x40 ;  /* 0x0000004000217802 */ /* 0x002fe20000000f00 */
[----:B------:R-:W-:Y:S01]  /*6630*/  IMAD.MOV.U32 R32, RZ, RZ, 0x40 ;  /* 0x00000040ff207424 */ /* 0x000fe200078e00ff */
[----:B------:R-:W-:Y:S01]  /*6640*/  MOV R31, 0x40 ;  /* 0x00000040001f7802 */ /* 0x000fe20000000f00 */
[----:B------:R-:W-:Y:S01]  /*6650*/  IMAD.MOV.U32 R6, RZ, RZ, 0x40 ;  /* 0x00000040ff067424 */ /* 0x000fe200078e00ff */
[----:B------:R-:W-:Y:S01]  /*6660*/  LOP3.LUT R11, R11, 0x1, RZ, 0x3c, !PT ;  /* 0x000000010b0b7812 */ /* 0x000fe200078e3cff */
[----:B------:R-:W-:Y:S01]  /*6670*/  UMOV UR22, 0x200 ;  /* 0x0000020000167882 */ /* 0x000fe20000000000 */
[----:B------:R-:W-:-:S07]  /*6680*/  UMOV UR23, 0xfffffff0 ;  /* 0xfffffff000177882 */ /* 0x000fce0000000000 */
.L_x_100:
[----:B------:R-:W-:Y:S01]  /*6690*/  UISETP.NE.AND UP0, UPT, UR23, -0x10, UPT ;  /* 0xfffffff01700788c */ /* 0x000fe2000bf05270 */
[----:B---3--:R-:W-:Y:S01]  /*66a0*/  R2UR UR19, R37 ;  /* 0x00000000251372ca */ /* 0x008fe200000e0000 */
[----:B------:R-:W-:Y:S01]  /*66b0*/  UIADD3 UR10, UPT, UPT, UR16, -0x200, URZ ;  /* 0xfffffe00100a7890 */ /* 0x000fe2000fffe0ff */
[----:B------:R-:W-:Y:S01]  /*66c0*/  R2UR UR17, R36 ;  /* 0x00000000241172ca */ /* 0x000fe200000e0000 */
[----:B------:R-:W-:Y:S01]  /*66d0*/  UIADD3 UR6, UPT, UPT, UR18, -0x200, URZ ;  /* 0xfffffe0012067890 */ /* 0x000fe2000fffe0ff */
[----:B------:R-:W-:Y:S01]  /*66e0*/  R2UR UR20, R35 ;  /* 0x00000000231472ca */ /* 0x000fe200000e0000 */
[----:B------:R-:W-:Y:S01]  /*66f0*/  UIADD3 UR14, UPT, UPT, UR16, -0x180, URZ ;  /* 0xfffffe80100e7890 */ /* 0x000fe2000fffe0ff */
[----:B------:R-:W-:Y:S01]  /*6700*/  R2UR UR21, R33 ;  /* 0x00000000211572ca */ /* 0x000fe200000e0000 */
[----:B------:R-:W-:Y:S02]  /*6710*/  UIADD3 UR4, UPT, UPT, UR18, -0x180, URZ ;  /* 0xfffffe8012047890 */ /* 0x000fe4000fffe0ff */
[----:B------:R-:W-:Y:S02]  /*6720*/  UIADD3 UR12, UPT, UPT, UR16, -0x100, URZ ;  /* 0xffffff00100c7890 */ /* 0x000fe4000fffe0ff */
[----:B------:R-:W-:Y:S02]  /*6730*/  UIADD3 UR8, UPT, UPT, UR18, -0x100, URZ ;  /* 0xffffff0012087890 */ /* 0x000fe4000fffe0ff */
[----:B------:R-:W-:Y:S02]  /*6740*/  UIADD3 UR22, UPT, UPT, UR22, 0x400, URZ ;  /* 0x0000040016167890 */ /* 0x000fe4000fffe0ff */
[----:B------:R-:W-:Y:S01]  /*6750*/  UIADD3 UR23, UPT, UPT, UR23, 0x8, URZ ;  /* 0x0000000817177890 */ /* 0x000fe2000fffe0ff */
[----:B------:R-:W-:Y:S01]  /*6760*/  UMOV UR11, 0x40004040 ;  /* 0x40004040000b7882 */ /* 0x000fe20000000000 */
[----:B------:R-:W-:Y:S01]  /*6770*/  UMOV UR7, 0x40004040 ;  /* 0x4000404000077882 */ /* 0x000fe20000000000 */
[----:B------:R-:W-:Y:S01]  /*6780*/  UMOV UR15, 0x40004040 ;  /* 0x40004040000f7882 */ /* 0x000fe20000000000 */
[----:B------:R1:W-:Y:S01]  /*6790*/  UTCHMMA.2CTA gdesc[UR6], gdesc[UR10], tmem[UR19], tmem[UR40], idesc[UR41], UP0 ;  /* 0x00ff280a060075ea */ /* 0x0003e20008200013 */
[----:B------:R-:W-:Y:S01]  /*67a0*/  UISETP.NE.AND UP0, UPT, UR22, 0xa00, UPT ;  /* 0x00000a001600788c */ /* 0x000fe2000bf05270 */
[----:B------:R-:W-:Y:S01]  /*67b0*/  UMOV UR5, 0x40004040 ;  /* 0x4000404000057882 */ /* 0x000fe20000000000 */
[----:B------:R-:W-:Y:S01]  /*67c0*/  UMOV UR13, 0x40004040 ;  /* 0x40004040000d7882 */ /* 0x000fe20000000000 */
[----:B------:R2:W-:Y:S01]  /*67d0*/  UTCHMMA.2CTA gdesc[UR4], gdesc[UR14], tmem[UR17], tmem[UR38], idesc[UR39], UPT ;  /* 0x00ff260e040075ea */ /* 0x0005e2000ba00011 */
[----:B------:R-:W-:Y:S02]  /*67e0*/  UMOV UR9, 0x40004040 ;  /* 0x4000404000097882 */ /* 0x000fe40000000000 */
[----:B------:R3:W-:Y:S01]  /*67f0*/  UTCHMMA.2CTA gdesc[UR8], gdesc[UR12], tmem[UR20], tmem[UR36], idesc[UR37], UPT ;  /* 0x00ff240c080075ea */ /* 0x0007e2000ba00014 */
[----:B-1----:R-:W-:Y:S01]  /*6800*/  UIADD3 UR10, UPT, UPT, UR16, -0x80, URZ ;  /* 0xffffff80100a7890 */ /* 0x002fe2000fffe0ff */
[----:B------:R-:W-:Y:S01]  /*6810*/  R2UR UR19, R34 ;  /* 0x00000000221372ca */ /* 0x000fe200000e0000 */
[----:B------:R-:W-:Y:S02]  /*6820*/  UIADD3 UR6, UPT, UPT, UR18, -0x80, URZ ;  /* 0xffffff8012067890 */ /* 0x000fe4000fffe0ff */
[----:B--2---:R-:W-:Y:S01]  /*6830*/  UIADD3 UR14, UPT, UPT, UR16, 0x80, URZ ;  /* 0x00000080100e7890 */ /* 0x004fe2000fffe0ff */
[----:B------:R-:W-:Y:S01]  /*6840*/  UMOV UR17, 0x40004040 ;  /* 0x4000404000117882 */ /* 0x000fe20000000000 */
[----:B---3--:R-:W-:Y:S01]  /*6850*/  UIADD3 UR8, UPT, UPT, UR18, 0x80, URZ ;  /* 0x0000008012087890 */ /* 0x008fe2000fffe0ff */
[----:B------:R-:W-:Y:S01]  /*6860*/  R2UR UR20, R32 ;  /* 0x00000000201472ca */ /* 0x000fe200000e0000 */
[----:B------:R-:W-:Y:S01]  /*6870*/  UIADD3 UR12, UPT, UPT, UR16, 0x100, URZ ;  /* 0x00000100100c7890 */ /* 0x000fe2000fffe0ff */
[----:B------:R-:W-:Y:S05]  /*6880*/  UMOV UR4, UR18 ;  /* 0x0000001200047c82 */ /* 0x000fea0008000000 */
[----:B------:R1:W-:Y:S01]  /*6890*/  UTCHMMA.2CTA gdesc[UR6], gdesc[UR10], tmem[UR19], tmem[UR32], idesc[UR33], UPT ;  /* 0x00ff200a060075ea */ /* 0x0003e2000ba00013 */
[----:B------:R2:W-:Y:S05]  /*68a0*/  UTCHMMA.2CTA gdesc[UR4], gdesc[UR16], tmem[UR21], tmem[UR30], idesc[UR31], UPT ;  /* 0x00ff1e10040075ea */ /* 0x0005ea000ba00015 */
[----:B------:R3:W-:Y:S01]  /*68b0*/  UTCHMMA.2CTA gdesc[UR8], gdesc[UR14], tmem[UR20], tmem[UR28], idesc[UR29], UPT ;  /* 0x00ff1c0e080075ea */ /* 0x0007e2000ba00014 */
[----:B-1----:R-:W-:Y:S01]  /*68c0*/  UIADD3 UR6, UPT, UPT, UR18, 0x100, URZ ;  /* 0x0000010012067890 */ /* 0x002fe2000fffe0ff */
[----:B------:R-:W-:Y:S01]  /*68d0*/  R2UR UR19, R31 ;  /* 0x000000001f1372ca */ /* 0x000fe200000e0000 */
[----:B------:R-:W-:Y:S01]  /*68e0*/  UIADD3 UR10, UPT, UPT, UR16, 0x180, URZ ;  /* 0x00000180100a7890 */ /* 0x000fe2000fffe0ff */
[----:B--2---:R-:W-:Y:S01]  /*68f0*/  R2UR UR17, R6 ;  /* 0x00000000061172ca */ /* 0x004fe200000e0000 */
[----:B------:R-:W-:Y:S02]  /*6900*/  UIADD3 UR4, UPT, UPT, UR18, 0x180, URZ ;  /* 0x0000018012047890 */ /* 0x000fe4000fffe0ff */
[----:B------:R-:W-:Y:S02]  /*6910*/  UIADD3 UR16, UPT, UPT, UR16, 0x400, URZ ;  /* 0x0000040010107890 */ /* 0x000fe4000fffe0ff */
[----:B------:R-:W-:Y:S06]  /*6920*/  UIADD3 UR18, UPT, UPT, UR18, 0x400, URZ ;  /* 0x0000040012127890 */ /* 0x000fec000fffe0ff */
[----:B------:R3:W-:Y:S02]  /*6930*/  UTCHMMA.2CTA gdesc[UR6], gdesc[UR12], tmem[UR19], tmem[UR26], idesc[UR27], UPT ;  /* 0x00ff1a0c060075ea */ /* 0x0007e4000ba00013 */
[----:B------:R3:W-:Y:S01]  /*6940*/  UTCHMMA.2CTA gdesc[UR4], gdesc[UR10], tmem[UR17], tmem[UR24], idesc[UR25], UPT ;  /* 0x00ff180a040075ea */ /* 0x0007e2000ba00011 */
[----:B------:R-:W-:Y:S05]  /*6950*/  BRA.U UP0, `(.L_x_100) ;  /* 0xfffffffd004c7547 */ /* 0x000fea000b83ffff */
[----:B---3--:R-:W-:Y:S01]  /*6960*/  R2UR UR6, R23 ;  /* 0x00000000170672ca */ /* 0x008fe200000e0000 */
[----:B------:R-:W-:Y:S01]  /*6970*/  UMOV UR4, 0x3 ;  /* 0x0000000300047882 */ /* 0x000fe20000000000 */
[----:B------:R-:W-:Y:S02]  /*6980*/  R2UR UR5, R22 ;  /* 0x00000000160572ca */ /* 0x000fe400000e0000 */
[----:B------:R-:W-:Y:S02]  /*6990*/  LOP3.LUT R12, R12, 0x1, RZ, 0x3c, !PT ;  /* 0x000000010c0c7812 */ /* 0x000fe400078e3cff */
[----:B------:R-:W-:Y:S02]  /*69a0*/  LOP3.LUT R10, R10, 0x1, RZ, 0x3c, !PT ;  /* 0x000000010a0a7812 */ /* 0x000fe400078e3cff */
[----:B------:R-:W-:Y:S01]  /*69b0*/  LOP3.LUT R13, R13, 0x1, RZ, 0x3c, !PT ;  /* 0x000000010d0d7812 */ /* 0x000fe200078e3cff */
[----:B------:R-:W-:Y:S01]  /*69c0*/  IMAD.U32 R6, R12, -0x80000000, RZ ;  /* 0x800000000c067824 */ /* 0x000fe200078e00ff */
[----:B------:R-:W-:-:S03]  /*69d0*/  LOP3.LUT R14, R14, 0x1, RZ, 0x3c, !PT ;  /* 0x000000010e0e7812 */ /* 0x000fc600078e3cff */
[----:B------:R1:W-:Y:S02]  /*69e0*/  UTCBAR.2CTA.MULTICAST [UR6], URZ, UR4 ;  /* 0x000000ff060073e9 */ /* 0x0003e40008200804 */
[----:B------:R1:W-:Y:S01]  /*69f0*/  UTCBAR.2CTA.MULTICAST [UR5], URZ, UR4 ;  /* 0x000000ff050073e9 */ /* 0x0003e20008200804 */
[----:B------:R-:W2:Y:S02]  /*6a00*/  SYNCS.PHASECHK.TRANS64.TRYWAIT P0, [UR34+0x48], R6 ;  /* 0x00004806ff0075a7 */ /* 0x000ea40008001122 */
[----:B-12---:R-:W-:Y:S05]  /*6a10*/  @!P0 BRA `(.L_x_101) ;  /* 0x0000007000208947 */ /* 0x006fea0003800000 */
.L_x_226:
[----:B------:R-:W-:Y:S01]  /*6a20*/  IMAD.MOV.U32 R31, RZ, RZ, RZ ;  /* 0x000000ffff1f7224 */ /* 0x000fe200078e00ff */
[----:B------:R-:W-:Y:S01]  /*6a30*/  R2UR UR6, R40 ;  /* 0x00000000280672ca */ /* 0x000fe200000e0000 */
[----:B-1----:R-:W-:Y:S01]  /*6a40*/  IMAD.MOV.U32 R6, RZ, RZ, 0x80 ;  /* 0x00000080ff067424 */ /* 0x002fe200078e00ff */
[----:B------:R-:W-:Y:S01]  /*6a50*/  R2UR UR7, R41 ;  /* 0x00000000290772ca */ /* 0x000fe200000e0000 */
[----:B------:R-:W-:Y:S01]  /*6a60*/  UMOV UR10, 0x0 ;  /* 0x00000000000a7882 */ /* 0x000fe20000000000 */
[----:B------:R-:W-:Y:S01]  /*6a70*/  R2UR UR5, R31 ;  /* 0x000000001f0572ca */ /* 0x000fe200000e0000 */
[----:B------:R-:W-:Y:S01]  /*6a80*/  IMAD.MOV.U32 R31, RZ, RZ, 0x8 ;  /* 0x00000008ff1f7424 */ /* 0x000fe200078e00ff */
[C---:B------:R-:W-:Y:S01]  /*6a90*/  R2UR UR8, R6.reuse ;  /* 0x00000000060872ca */ /* 0x040fe200000e0000 */
[----:B------:R-:W-:Y:S01]  /*6aa0*/  UMOV UR11, 0x10210490 ;  /* 0x10210490000b7882 */ /* 0x000fe20000000000 */
[----:B------:R-:W-:Y:S01]  /*6ab0*/  R2UR UR9, R6 ;  /* 0x00000000060972ca */ /* 0x000fe200000e0000 */
[----:B------:R-:W-:Y:S01]  /*6ac0*/  UMOV UR12, 0x0 ;  /* 0x00000000000c7882 */ /* 0x000fe20000000000 */
[----:B------:R-:W-:Y:S01]  /*6ad0*/  R2UR UR4, R31 ;  /* 0x000000001f0472ca */ /* 0x000fe200000e0000 */
[----:B------:R-:W-:Y:S01]  /*6ae0*/  IMAD.MOV.U32 R31, RZ, RZ, 0x10 ;  /* 0x00000010ff1f7424 */ /* 0x000fe200078e00ff */
[----:B------:R-:W-:Y:S01]  /*6af0*/  UMOV UR13, 0x10210490 ;  /* 0x10210490000d7882 */ /* 0x000fe20000000000 */
[----:B------:R-:W-:Y:S01]  /*6b00*/  UMOV UR14, 0x0 ;  /* 0x00000000000e7882 */ /* 0x000fe20000000000 */
[----:B------:R-:W-:Y:S01]  /*6b10*/  UMOV UR15, 0x10210490 ;  /* 0x10210490000f7882 */ /* 0x000fe20000000000 */
[----:B------:R-:W-:Y:S01]  /*6b20*/  UIADD3 UR35, UPT, UPT, UR35, 0x1, URZ ;  /* 0x0000000123237890 */ /* 0x000fe2000fffe0ff */
[----:B------:R-:W-:-:S02]  /*6b30*/  LOP3.LUT R8, R8, 0x1, RZ, 0x3c, !PT ;  /* 0x0000000108087812 */ /* 0x000fc400078e3cff */
[----:B------:R-:W-:Y:S01]  /*6b40*/  LOP3.LUT R9, R9, 0x1, RZ, 0x3c, !PT ;  /* 0x0000000109097812 */ /* 0x000fe200078e3cff */
[----:B------:R1:W-:Y:S02]  /*6b50*/  UTCHMMA.2CTA tmem[UR5], gdesc[UR6], tmem[UR8], tmem[UR10], idesc[UR11], UPT ;  /* 0x00ff0a06050079ea */ /* 0x0003e4000ba00008 */
[----:B-1----:R-:W-:Y:S02]  /*6b60*/  R2UR UR7, R6 ;  /* 0x00000000060772ca */ /* 0x002fe400000e0000 */
[----:B------:R-:W-:Y:S01]  /*6b70*/  R2UR UR6, R31 ;  /* 0x000000001f0672ca */ /* 0x000fe200000e0000 */
[----:B------:R-:W-:-:S05]  /*6b80*/  IMAD.MOV.U32 R31, RZ, RZ, 0x18 ;  /* 0x00000018ff1f7424 */ /* 0x000fca00078e00ff */
[----:B------:R-:W-:Y:S01]  /*6b90*/  R2UR UR5, R31 ;  /* 0x000000001f0572ca */ /* 0x000fe200000e0000 */
[----:B------:R-:W-:-:S04]  /*6ba0*/  IMAD.MOV.U32 R31, RZ, RZ, 0x20 ;  /* 0x00000020ff1f7424 */ /* 0x000fc800078e00ff */
[----:B------:R1:W-:Y:S02]  /*6bb0*/  UTCHMMA.2CTA tmem[UR4], gdesc[UR54], tmem[UR7], tmem[UR10], idesc[UR11], UPT ;  /* 0x00ff0a36040079ea */ /* 0x0003e4000ba00007 */
[----:B------:R2:W-:Y:S06]  /*6bc0*/  UTCHMMA.2CTA tmem[UR6], gdesc[UR52], tmem[UR9], tmem[UR12], idesc[UR13], UPT ;  /* 0x00ff0c34060079ea */ /* 0x0005ec000ba00009 */
[----:B------:R3:W-:Y:S01]  /*6bd0*/  UTCHMMA.2CTA tmem[UR5], gdesc[UR50], tmem[UR8], tmem[UR14], idesc[UR15], UPT ;  /* 0x00ff0e32050079ea */ /* 0x0007e2000ba00008 */
[----:B-1----:R-:W-:Y:S01]  /*6be0*/  R2UR UR4, R31 ;  /* 0x000000001f0472ca */ /* 0x002fe200000e0000 */
[----:B------:R-:W-:Y:S01]  /*6bf0*/  IMAD.MOV.U32 R31, RZ, RZ, 0x28 ;  /* 0x00000028ff1f7424 */ /* 0x000fe200078e00ff */
[----:B------:R-:W-:-:S02]  /*6c00*/  R2UR UR11, R16 ;  /* 0x00000000100b72ca */ /* 0x000fc400000e0000 */
[----:B--2---:R-:W-:Y:S02]  /*6c10*/  R2UR UR12, R15 ;  /* 0x000000000f0c72ca */ /* 0x004fe400000e0000 */
[----:B------:R-:W-:Y:S01]  /*6c20*/  R2UR UR6, R31 ;  /* 0x000000001f0672ca */ /* 0x000fe200000e0000 */
[----:B------:R-:W-:Y:S01]  /*6c30*/  IMAD.MOV.U32 R31, RZ, RZ, 0x30 ;  /* 0x00000030ff1f7424 */ /* 0x000fe200078e00ff */
[----:B------:R-:W-:-:S04]  /*6c40*/  R2UR UR10, R28 ;  /* 0x000000001c0a72ca */ /* 0x000fc800000e0000 */
[----:B---3--:R-:W-:Y:S01]  /*6c50*/  R2UR UR5, R31 ;  /* 0x000000001f0572ca */ /* 0x008fe200000e0000 */
[----:B------:R-:W-:Y:S01]  /*6c60*/  IMAD.MOV.U32 R31, RZ, RZ, 0x38 ;  /* 0x00000038ff1f7424 */ /* 0x000fe200078e00ff */
[----:B------:R1:W-:Y:S05]  /*6c70*/  UTCHMMA.2CTA tmem[UR4], gdesc[UR48], tmem[UR7], tmem[UR14], idesc[UR15], UPT ;  /* 0x00ff0e30040079ea */ /* 0x0003ea000ba00007 */
[----:B------:R-:W-:Y:S02]  /*6c80*/  UTCHMMA.2CTA tmem[UR6], gdesc[UR46], tmem[UR9], tmem[UR14], idesc[UR15], UPT ;  /* 0x00ff0e2e060079ea */ /* 0x000fe4000ba00009 */
[----:B------:R-:W-:-:S04]  /*6c90*/  UISETP.NE.AND UP0, UPT, UR35, UR10, UPT ;  /* 0x0000000a2300728c */ /* 0x000fc8000bf05270 */
[----:B------:R-:W-:Y:S01]  /*6ca0*/  UTCHMMA.2CTA tmem[UR5], gdesc[UR44], tmem[UR8], tmem[UR14], idesc[UR15], UPT ;  /* 0x00ff0e2c050079ea */ /* 0x000fe2000ba00008 */
[----:B-1----:R-:W-:-:S13]  /*6cb0*/  R2UR UR4, R31 ;  /* 0x000000001f0472ca */ /* 0x002fda00000e0000 */
[----:B------:R1:W-:Y:S01]  /*6cc0*/  UTCHMMA.2CTA tmem[UR4], gdesc[UR42], tmem[UR7], tmem[UR14], idesc[UR15], UPT ;  /* 0x00ff0e2a040079ea */ /* 0x0003e2000ba00007 */
[----:B------:R2:W-:Y:S01]  /*6cd0*/  UTCBAR.2CTA.MULTICAST [UR11], URZ, UR12 ;  /* 0x000000ff0b0073e9 */ /* 0x0005e2000820080c */
[----:B-1----:R-:W-:Y:S01]  /*6ce0*/  UMOV UR14, 0x1 ;  /* 0x00000001000e7882 */ /* 0x002fe20000000000 */
[----:B------:R-:W-:Y:S05]  /*6cf0*/  BRA.U UP0, `(.L_x_102) ;  /* 0xffffffe900ec7547 */ /* 0x000fea000b83ffff */
.L_x_92:
[----:B------:R-:W-:Y:S01]  /*6d00*/  UIADD3 UR4, UPT, UPT, UR34, 0x40, URZ ;  /* 0x0000004022047890 */ /* 0x000fe2000fffe0ff */
[----:B------:R-:W-:Y:S01]  /*6d10*/  HFMA2 R8, -RZ, RZ, -0.0 , 0 ;  /* 0x80000000ff087431 */ /* 0x000fe200000001ff */
[----:B------:R-:W-:Y:S01]  /*6d20*/  UMOV UR7, 0x3 ;  /* 0x0000000300077882 */ /* 0x000fe20000000000 */
[----:B------:R-:W-:Y:S01]  /*6d30*/  UIADD3 UR5, UPT, UPT, UR34, 0x70, URZ ;  /* 0x0000007022057890 */ /* 0x000fe2000fffe0ff */
[----:B------:R-:W-:-:S05]  /*6d40*/  UMOV UR6, 0x3 ;  /* 0x0000000300067882 */ /* 0x000fca0000000000 */
[----:B------:R3:W-:Y:S01]  /*6d50*/  UTCBAR.2CTA.MULTICAST [UR4], URZ, UR7 ;  /* 0x000000ff040073e9 */ /* 0x0007e20008200807 */
[----:B------:R-:W4:Y:S02]  /*6d60*/  SYNCS.PHASECHK.TRANS64.TRYWAIT P0, [UR34+0x80], R8 ;  /* 0x00008008ff0075a7 */ /* 0x000f240008001122 */
[----:B---34-:R-:W-:Y:S05]  /*6d70*/  @!P0 BRA `(.L_x_103) ;  /* 0x0000006c00688947 */ /* 0x018fea0003800000 */
.L_x_228:
[----:B------:R3:W-:Y:S01]  /*6d80*/  UTCBAR.2CTA.MULTICAST [UR5], URZ, UR6 ;  /* 0x000000ff050073e9 */ /* 0x0007e20008200806 */
[----:B------:R-:W4:Y:S01]  /*6d90*/  SYNCS.PHASECHK.TRANS64.TRYWAIT P0, [UR34+0x88], R8 ;  /* 0x00008808ff0075a7 */ /* 0x000f220008001122 */
[----:B------:R-:W-:Y:S01]  /*6da0*/  SHF.L.U32 R18, R11, 0x1f, RZ ;  /* 0x0000001f0b127819 */ /* 0x000fe200000006ff */
[----:B---34-:R-:W-:Y:S06]  /*6db0*/  @!P0 BRA `(.L_x_104) ;  /* 0x0000006c00788947 */ /* 0x018fec0003800000 */
.L_x_230:
[----:B------:R-:W3:Y:S01]  /*6dc0*/  SYNCS.PHASECHK.TRANS64.TRYWAIT P0, [UR34+0x130], R18 ;  /* 0x00013012ff0075a7 */ /* 0x000ee20008001122 */
[----:B------:R-:W-:Y:S01]  /*6dd0*/  SHF.L.U32 R16, R12, 0x1f, RZ ;  /* 0x0000001f0c107819 */ /* 0x000fe200000006ff */
[----:B---3--:R-:W-:Y:S06]  /*6de0*/  @!P0 BRA `(.L_x_105) ;  /* 0x0000006c008c8947 */ /* 0x008fec0003800000 */
.L_x_232:
[----:B------:R-:W3:Y:S01]  /*6df0*/  SYNCS.PHASECHK.TRANS64.TRYWAIT P0, [UR34+0x58], R16 ;  /* 0x00005810ff0075a7 */ /* 0x000ee20008001122 */
[----:B------:R-:W-:Y:S01]  /*6e00*/  IMAD.MOV.U32 R8, RZ, RZ, 0x108 ;  /* 0x00000108ff087424 */ /* 0x000fe200078e00ff */
[----:B------:R-:W-:Y:S01]  /*6e10*/  R2UR UR9, R27 ;  /* 0x000000001b0972ca */ /* 0x000fe200000e0000 */
[----:B------:R-:W-:Y:S01]  /*6e20*/  IMAD.MOV.U32 R11, RZ, RZ, 0x100 ;  /* 0x00000100ff0b7424 */ /* 0x000fe200078e00ff */
[----:B------:R-:W-:Y:S01]  /*6e30*/  UISETP.NE.U32.AND UP0, UPT, UR14, URZ, UPT ;  /* 0x000000ff0e00728c */ /* 0x000fe2000bf05070 */
[----:B-1----:R-:W-:Y:S01]  /*6e40*/  IMAD.MOV.U32 R9, RZ, RZ, 0x180 ;  /* 0x00000180ff097424 */ /* 0x002fe200078e00ff */
[----:B------:R-:W-:Y:S01]  /*6e50*/  R2UR UR38, R8 ;  /* 0x00000000082672ca */ /* 0x000fe200000e0000 */
[----:B------:R-:W-:Y:S01]  /*6e60*/  IMAD.MOV.U32 R8, RZ, RZ, 0x118 ;  /* 0x00000118ff087424 */ /* 0x000fe200078e00ff */
        /* <DEDUP_REMOVED lines=15> */
[----:B------:R-:W-:Y:S01]  /*6f60*/  UIADD3 UR7, UPT, UPT, UR9, 0x80, URZ ;  /* 0x0000008009077890 */ /* 0x000fe2000fffe0ff */
[----:B------:R-:W-:Y:S01]  /*6f70*/  R2UR UR27, R8 ;  /* 0x00000000081b72ca */ /* 0x000fe200000e0000 */
[----:B------:R-:W-:Y:S01]  /*6f80*/  IMAD.MOV.U32 R8, RZ, RZ, 0x138 ;  /* 0x00000138ff087424 */ /* 0x000fe200078e00ff */
[----:B------:R-:W-:Y:S01]  /*6f90*/  R2UR UR31, R11 ;  /* 0x000000000b1f72ca */ /* 0x000fe200000e0000 */
[----:B------:R-:W-:Y:S01]  /*6fa0*/  UMOV UR54, 0x0 ;  /* 0x0000000000367882 */ /* 0x000fe20000000000 */
[----:B------:R-:W-:Y:S01]  /*6fb0*/  R2UR UR32, R9 ;  /* 0x00000000092072ca */ /* 0x000fe200000e0000 */
[----:B------:R-:W-:Y:S01]  /*6fc0*/  UMOV UR55, 0x10210490 ;  /* 0x1021049000377882 */ /* 0x000fe20000000000 */
[C---:B------:R-:W-:Y:S01]  /*6fd0*/  R2UR UR30, R6.reuse ;  /* 0x00000000061e72ca */ /* 0x040fe200000e0000 */
[----:B------:R-:W-:Y:S01]  /*6fe0*/  UIADD3 UR6, UPT, UPT, UR9, 0x100, URZ ;  /* 0x0000010009067890 */ /* 0x000fe2000fffe0ff */
[----:B------:R-:W-:Y:S01]  /*6ff0*/  R2UR UR28, R6 ;  /* 0x00000000061c72ca */ /* 0x000fe200000e0000 */
[----:B------:R-:W-:Y:S01]  /*7000*/  UIADD3 UR5, UPT, UPT, UR9, 0x180, URZ ;  /* 0x0000018009057890 */ /* 0x000fe2000fffe0ff */
[----:B------:R-:W-:Y:S01]  /*7010*/  R2UR UR25, R8 ;  /* 0x00000000081972ca */ /* 0x000fe200000e0000 */
[----:B------:R-:W-:Y:S01]  /*7020*/  UIADD3 UR4, UPT, UPT, UR9, 0x200, URZ ;  /* 0x0000020009047890 */ /* 0x000fe2000fffe0ff */
[----:B------:R-:W-:Y:S01]  /*7030*/  R2UR UR26, R6 ;  /* 0x00000000061a72ca */ /* 0x000fe200000e0000 */
[----:B------:R-:W-:-:S02]  /*7040*/  UIADD3 UR8, UPT, UPT, UR9, 0x280, URZ ;  /* 0x0000028009087890 */ /* 0x000fc4000fffe0ff */
[----:B------:R-:W-:Y:S02]  /*7050*/  UIADD3 UR20, UPT, UPT, UR9, 0x300, URZ ;  /* 0x0000030009147890 */ /* 0x000fe4000fffe0ff */
[----:B------:R-:W-:Y:S02]  /*7060*/  UIADD3 UR21, UPT, UPT, UR9, 0x380, URZ ;  /* 0x0000038009157890 */ /* 0x000fe4000fffe0ff */
        /* <DEDUP_REMOVED lines=14> */
.L_x_234:
[----:B------:R-:W-:Y:S01]  /*7150*/  R2UR UR9, R27 ;  /* 0x000000001b0972ca */ /* 0x000fe200000e0000 */
[----:B------:R-:W-:Y:S01]  /*7160*/  UMOV UR19, 0x40004040 ;  /* 0x4000404000137882 */ /* 0x000fe20000000000 */
[----:B------:R-:W-:Y:S01]  /*7170*/  R2UR UR10, R4 ;  /* 0x00000000040a72ca */ /* 0x000fe200000e0000 */
[----:B------:R-:W-:Y:S01]  /*7180*/  UMOV UR16, UR7 ;  /* 0x0000000700107c82 */ /* 0x000fe20008000000 */
[----:B------:R-:W-:Y:S01]  /*7190*/  UMOV UR17, 0x40004040 ;  /* 0x4000404000117882 */ /* 0x000fe20000000000 */
[----:B------:R-:W-:Y:S01]  /*71a0*/  UIADD3 UR24, UPT, UPT, UR34, 0x78, URZ ;  /* 0x0000007822187890 */ /* 0x000fe2000fffe0ff */
[----:B------:R-:W-:Y:S01]  /*71b0*/  IMAD.U32 R10, R10, -0x80000000, RZ ;  /* 0x800000000a0a7824 */ /* 0x000fe200078e00ff */
[----:B------:R-:W-:Y:S01]  /*71c0*/  UMOV UR14, UR6 ;  /* 0x00000006000e7c82 */ /* 0x000fe20008000000 */
[----:B------:R-:W-:Y:S01]  /*71d0*/  UMOV UR15, 0x40004040 ;  /* 0x40004040000f7882 */ /* 0x000fe20000000000 */
[----:B--2---:R-:W-:Y:S01]  /*71e0*/  UMOV UR12, UR5 ;  /* 0x00000005000c7c82 */ /* 0x004fe20008000000 */
[----:B------:R-:W-:Y:S01]  /*71f0*/  UMOV UR13, 0x40004040 ;  /* 0x40004040000d7882 */ /* 0x000fe20000000000 */
[----:B------:R-:W-:Y:S01]  /*7200*/  UMOV UR11, 0x40004040 ;  /* 0x40004040000b7882 */ /* 0x000fe20000000000 */
[----:B------:R-:W-:Y:S01]  /*7210*/  UMOV UR6, UR20 ;  /* 0x0000001400067c82 */ /* 0x000fe20008000000 */
[----:B------:R-:W-:Y:S01]  /*7220*/  UMOV UR18, UR9 ;  /* 0x0000000900127c82 */ /* 0x000fe20008000000 */
[----:B------:R-:W-:Y:S01]  /*7230*/  UMOV UR9, 0x40004040 ;  /* 0x4000404000097882 */ /* 0x000fe20000000000 */
[----:B------:R-:W-:Y:S01]  /*7240*/  ULOP3.LUT UR22, UR10, 0xffff, URZ, 0xc0, !UPT ;  /* 0x0000ffff0a167892 */ /* 0x000fe2000f8ec0ff */
[----:B------:R2:W-:Y:S01]  /*7250*/  UTCHMMA.2CTA tmem[UR40], gdesc[UR18], tmem[UR41], tmem[UR56], idesc[UR57], UP0 ;  /* 0x00ff3812280079ea */ /* 0x0005e20008200029 */
[----:B------:R2:W-:Y:S01]  /*7260*/  UTCHMMA.2CTA tmem[UR38], gdesc[UR16], tmem[UR39], tmem[UR54], idesc[UR55], UPT ;  /* 0x00ff3610260079ea */ /* 0x0005e2000ba00027 */
[----:B------:R-:W-:Y:S01]  /*7270*/  UMOV UR10, UR4 ;  /* 0x00000004000a7c82 */ /* 0x000fe20008000000 */
[----:B------:R2:W-:Y:S01]  /*7280*/  UTCHMMA.2CTA tmem[UR36], gdesc[UR14], tmem[UR37], tmem[UR52], idesc[UR53], UPT ;  /* 0x00ff340e240079ea */ /* 0x0005e2000ba00025 */
[----:B------:R2:W-:Y:S01]  /*7290*/  UTCHMMA.2CTA tmem[UR33], gdesc[UR12], tmem[UR35], tmem[UR50], idesc[UR51], UPT ;  /* 0x00ff320c210079ea */ /* 0x0005e2000ba00023 */
[----:B------:R-:W-:Y:S01]  /*72a0*/  UMOV UR7, 0x40004040 ;  /* 0x4000404000077882 */ /* 0x000fe20000000000 */
[----:B------:R2:W-:Y:S01]  /*72b0*/  UTCHMMA.2CTA tmem[UR31], gdesc[UR10], tmem[UR32], tmem[UR48], idesc[UR49], UPT ;  /* 0x00ff300a1f0079ea */ /* 0x0005e2000ba00020 */
[----:B------:R-:W-:Y:S01]  /*72c0*/  UMOV UR4, UR21 ;  /* 0x0000001500047c82 */ /* 0x000fe20008000000 */
[----:B------:R-:W-:Y:S01]  /*72d0*/  UMOV UR5, 0x40004040 ;  /* 0x4000404000057882 */ /* 0x000fe20000000000 */
[----:B------:R2:W-:Y:S01]  /*72e0*/  UTCHMMA.2CTA tmem[UR29], gdesc[UR8], tmem[UR30], tmem[UR46], idesc[UR47], UPT ;  /* 0x00ff2e081d0079ea */ /* 0x0005e2000ba0001e */
[----:B------:R2:W-:Y:S01]  /*72f0*/  UTCHMMA.2CTA tmem[UR27], gdesc[UR6], tmem[UR28], tmem[UR44], idesc[UR45], UPT ;  /* 0x00ff2c061b0079ea */ /* 0x0005e2000ba0001c */
[----:B------:R-:W-:Y:S01]  /*7300*/  UMOV UR58, 0x3 ;  /* 0x00000003003a7882 */ /* 0x000fe20000000000 */
[----:B------:R2:W-:Y:S01]  /*7310*/  UTCHMMA.2CTA tmem[UR25], gdesc[UR4], tmem[UR26], tmem[UR42], idesc[UR43], UPT ;  /* 0x00ff2a04190079ea */ /* 0x0005e2000ba0001a */
[----:B------:R2:W-:Y:S01]  /*7320*/  UTCBAR.2CTA.MULTICAST [UR23], URZ, UR22 ;  /* 0x000000ff170073e9 */ /* 0x0005e20008200816 */
[----:B------:R2:W-:Y:S01]  /*7330*/  UTCBAR.2CTA.MULTICAST [UR24], URZ, UR58 ;  /* 0x000000ff180073e9 */ /* 0x0005e2000820083a */
[----:B------:R-:W3:Y:S01]  /*7340*/  SYNCS.PHASECHK.TRANS64.TRYWAIT P0, [UR34+0x60], R10 ;  /* 0x0000600aff0075a7 */ /* 0x000ee20008001122 */
[----:B------:R-:W-:Y:S01]  /*7350*/  IMAD.U32 R8, R13, -0x80000000, RZ ;  /* 0x800000000d087824 */ /* 0x000fe200078e00ff */
[----:B--23--:R-:W-:Y:S06]  /*7360*/  @!P0 BRA `(.L_x_107) ;  /* 0x0000006800648947 */ /* 0x00cfec0003800000 */
.L_x_236:
[----:B------:R-:W3:Y:S01]  /*7370*/  SYNCS.PHASECHK.TRANS64.TRYWAIT P0, [UR34+0x160], R8 ;  /* 0x00016008ff0075a7 */ /* 0x000ee20008001122 */
[----:B------:R-:W-:Y:S01]  /*7380*/  SHF.L.U32 R14, R14, 0x1f, RZ ;  /* 0x0000001f0e0e7819 */ /* 0x000fe200000006ff */
[----:B---3--:R-:W-:Y:S06]  /*7390*/  @!P0 BRA `(.L_x_108) ;  /* 0x0000006800748947 */ /* 0x008fec0003800000 */
.L_x_238:
[----:B------:R-:W3:Y:S01]  /*73a0*/  SYNCS.PHASECHK.TRANS64.TRYWAIT P0, [UR34+0x98], R14 ;  /* 0x0000980eff0075a7 */ /* 0x000ee20008001122 */
[----:B------:R-:W-:Y:S02]  /*73b0*/  R2UR UR5, R29 ;  /* 0x000000001d0572ca */ /* 0x000fe400000e0000 */
[----:B------:R-:W-:-:S11]  /*73c0*/  R2UR UR4, R30 ;  /* 0x000000001e0472ca */ /* 0x000fd600000e0000 */
[----:B------:R-:W-:Y:S02]  /*73d0*/  UIADD3 UR5, UPT, UPT, UR5, 0x200, URZ ;  /* 0x0000020005057890 */ /* 0x000fe4000fffe0ff */
[----:B------:R-:W-:Y:S01]  /*73e0*/  UIADD3 UR4, UPT, UPT, UR4, 0x200, URZ ;  /* 0x0000020004047890 */ /* 0x000fe2000fffe0ff */
[----:B---3--:R-:W-:Y:S05]  /*73f0*/  @!P0 BRA `(.L_x_109) ;  /* 0x0000006800788947 */ /* 0x008fea0003800000 */
.L_x_240:
[----:B------:R-:W-:Y:S02]  /*7400*/  HFMA2 R12, -RZ, RZ, 0, 3.814697265625e-06 ;  /* 0x00000040ff0c7431 */ /* 0x000fe400000001ff */
[----:B------:R-:W-:Y:S02]  /*7410*/  IMAD.MOV.U32 R14, RZ, RZ, 0x40 ;  /* 0x00000040ff0e7424 */ /* 0x000fe400078e00ff */
[----:B------:R-:W-:Y:S02]  /*7420*/  HFMA2 R8, -RZ, RZ, 0, 3.814697265625e-06 ;  /* 0x00000040ff087431 */ /* 0x000fe400000001ff */
[----:B------:R-:W-:Y:S01]  /*7430*/  IMAD.MOV.U32 R13, RZ, RZ, 0x40 ;  /* 0x00000040ff0d7424 */ /* 0x000fe200078e00ff */
[----:B------:R-:W-:Y:S01]  /*7440*/  MOV R10, 0x40 ;  /* 0x00000040000a7802 */ /* 0x000fe20000000f00 */
[----:B-12---:R-:W-:Y:S01]  /*7450*/  IMAD.MOV.U32 R11, RZ, RZ, 0x40 ;  /* 0x00000040ff0b7424 */ /* 0x006fe200078e00ff */
[----:B------:R-:W-:Y:S01]  /*7460*/  MOV R6, 0x40 ;  /* 0x0000004000067802 */ /* 0x000fe20000000f00 */
        /* <DEDUP_REMOVED lines=19> */
.L_x_110:
[----:B------:R-:W-:Y:S01]  /*75a0*/  UISETP.NE.AND UP0, UPT, UR40, -0x10, UPT ;  /* 0xfffffff02800788c */ /* 0x000fe2000bf05270 */
[----:B-1----:R-:W-:Y:S01]  /*75b0*/  R2UR UR48, R14 ;  /* 0x000000000e3072ca */ /* 0x002fe200000e0000 */
[----:B------:R-:W-:Y:S01]  /*75c0*/  UIADD3 UR32, UPT, UPT, UR5, -0x200, URZ ;  /* 0xfffffe0005207890 */ /* 0x000fe2000fffe0ff */
[----:B------:R-:W-:Y:S01]  /*75d0*/  R2UR UR47, R13 ;  /* 0x000000000d2f72ca */ /* 0x000fe200000e0000 */
        /* <DEDUP_REMOVED lines=12> */
[----:B------:R-:W-:Y:S02]  /*76a0*/  UIADD3 UR18, UPT, UPT, UR4, -0x80, URZ ;  /* 0xffffff8004127890 */ /* 0x000fe4000fffe0ff */
[----:B------:R-:W-:Y:S02]  /*76b0*/  UIADD3 UR16, UPT, UPT, UR5, 0x80, URZ ;  /* 0x0000008005107890 */ /* 0x000fe4000fffe0ff */
[----:B------:R-:W-:Y:S02]  /*76c0*/  UIADD3 UR14, UPT, UPT, UR4, 0x80, URZ ;  /* 0x00000080040e7890 */ /* 0x000fe4000fffe0ff */
[----:B------:R-:W-:Y:S02]  /*76d0*/  UIADD3 UR12, UPT, UPT, UR5, 0x100, URZ ;  /* 0x00000100050c7890 */ /* 0x000fe4000fffe0ff */
[----:B------:R-:W-:Y:S02]  /*76e0*/  UIADD3 UR10, UPT, UPT, UR4, 0x100, URZ ;  /* 0x00000100040a7890 */ /* 0x000fe4000fffe0ff */
[----:B------:R-:W-:Y:S02]  /*76f0*/  UIADD3 UR8, UPT, UPT, UR5, 0x180, URZ ;  /* 0x0000018005087890 */ /* 0x000fe4000fffe0ff */
[----:B------:R-:W-:Y:S02]  /*7700*/  UIADD3 UR6, UPT, UPT, UR4, 0x180, URZ ;  /* 0x0000018004067890 */ /* 0x000fe4000fffe0ff */
        /* <DEDUP_REMOVED lines=10> */
[----:B------:R-:W-:Y:S01]  /*77b0*/  UMOV UR23, 0x40004040 ;  /* 0x4000404000177882 */ /* 0x000fe20000000000 */
[----:B------:R-:W-:Y:S01]  /*77c0*/  UMOV UR21, 0x40004040 ;  /* 0x4000404000157882 */ /* 0x000fe20000000000 */
[----:B------:R1:W-:Y:S01]  /*77d0*/  UTCHMMA.2CTA gdesc[UR22], gdesc[UR24], tmem[UR46], tmem[UR60], idesc[UR61], UPT ;  /* 0x00ff3c18160075ea */ /* 0x0003e2000ba0002e */
[----:B------:R-:W-:Y:S01]  /*77e0*/  UMOV UR19, 0x40004040 ;  /* 0x4000404000137882 */ /* 0x000fe20000000000 */
[----:B------:R-:W-:Y:S01]  /*77f0*/  UMOV UR38, UR5 ;  /* 0x0000000500267c82 */ /* 0x000fe20008000000 */
[----:B------:R-:W-:Y:S01]  /*7800*/  UIADD3 UR5, UPT, UPT, UR5, 0x400, URZ ;  /* 0x0000040005057890 */ /* 0x000fe2000fffe0ff */
[----:B------:R1:W-:Y:S01]  /*7810*/  UTCHMMA.2CTA gdesc[UR18], gdesc[UR20], tmem[UR45], tmem[UR58], idesc[UR59], UPT ;  /* 0x00ff3a14120075ea */ /* 0x0003e2000ba0002d */
[----:B------:R-:W-:Y:S01]  /*7820*/  UMOV UR39, 0x40004040 ;  /* 0x4000404000277882 */ /* 0x000fe20000000000 */
[----:B------:R-:W-:Y:S01]  /*7830*/  UMOV UR36, UR4 ;  /* 0x0000000400247c82 */ /* 0x000fe20008000000 */
[----:B------:R-:W-:Y:S01]  /*7840*/  UIADD3 UR4, UPT, UPT, UR4, 0x400, URZ ;  /* 0x0000040004047890 */ /* 0x000fe2000fffe0ff */
[----:B------:R-:W-:Y:S01]  /*7850*/  UMOV UR37, 0x40004040 ;  /* 0x4000404000257882 */ /* 0x000fe20000000000 */
[----:B------:R-:W-:Y:S01]  /*7860*/  UMOV UR17, 0x40004040 ;  /* 0x4000404000117882 */ /* 0x000fe20000000000 */
[----:B------:R1:W-:Y:S01]  /*7870*/  UTCHMMA.2CTA gdesc[UR36], gdesc[UR38], tmem[UR44], tmem[UR56], idesc[UR57], UPT ;  /* 0x00ff3826240075ea */ /* 0x0003e2000ba0002c */
[----:B------:R-:W-:Y:S01]  /*7880*/  UMOV UR15, 0x40004040 ;  /* 0x40004040000f7882 */ /* 0x000fe20000000000 */
[----:B------:R-:W-:Y:S01]  /*7890*/  UMOV UR13, 0x40004040 ;  /* 0x40004040000d7882 */ /* 0x000fe20000000000 */
[----:B------:R1:W-:Y:S01]  /*78a0*/  UTCHMMA.2CTA gdesc[UR14], gdesc[UR16], tmem[UR43], tmem[UR54], idesc[UR55], UPT ;  /* 0x00ff36100e0075ea */ /* 0x0003e2000ba0002b */
[----:B------:R-:W-:Y:S01]  /*78b0*/  UMOV UR11, 0x40004040 ;  /* 0x40004040000b7882 */ /* 0x000fe20000000000 */
[----:B------:R-:W-:Y:S01]  /*78c0*/  UMOV UR9, 0x40004040 ;  /* 0x4000404000097882 */ /* 0x000fe20000000000 */
[----:B------:R-:W-:Y:S01]  /*78d0*/  UMOV UR7, 0x40004040 ;  /* 0x4000404000077882 */ /* 0x000fe20000000000 */
[----:B------:R1:W-:Y:S01]  /*78e0*/  UTCHMMA.2CTA gdesc[UR10], gdesc[UR12], tmem[UR42], tmem[UR52], idesc[UR53], UPT ;  /* 0x00ff340c0a0075ea */ /* 0x0003e2000ba0002a */
[----:B------:R1:W-:Y:S01]  /*78f0*/  UTCHMMA.2CTA gdesc[UR6], gdesc[UR8], tmem[UR41], tmem[UR50], idesc[UR51], UPT ;  /* 0x00ff3208060075ea */ /* 0x0003e2000ba00029 */
[----:B------:R-:W-:Y:S05]  /*7900*/  BRA.U UP0, `(.L_x_110) ;  /* 0xfffffffd00247547 */ /* 0x000fea000b83ffff */
[----:B------:R-:W-:Y:S01]  /*7910*/  R2UR UR4, R4 ;  /* 0x00000000040472ca */ /* 0x000fe200000e0000 */
[----:B-1----:R-:W-:Y:S02]  /*7920*/  UIADD3 UR6, UPT, UPT, UR34, 0x90, URZ ;  /* 0x0000009022067890 */ /* 0x002fe4000fffe0ff */
[----:B------:R-:W-:Y:S02]  /*7930*/  UIADD3 UR5, UPT, UPT, UR34, 0x68, URZ ;  /* 0x0000006822057890 */ /* 0x000fe4000fffe0ff */
[----:B------:R-:W-:Y:S01]  /*7940*/  UIADD3 UR7, UPT, UPT, UR34, 0x148, URZ ;  /* 0x0000014822077890 */ /* 0x000fe2000fffe0ff */
[----:B------:R-:W-:-:S04]  /*7950*/  UMOV UR8, 0x3 ;  /* 0x0000000300087882 */ /* 0x000fc80000000000 */
[----:B------:R2:W-:Y:S02]  /*7960*/  UTCBAR.2CTA.MULTICAST [UR6], URZ, UR8 ;  /* 0x000000ff060073e9 */ /* 0x0005e40008200808 */
[----:B------:R2:W-:Y:S01]  /*7970*/  UTCBAR.2CTA.MULTICAST [UR5], URZ, UR8 ;  /* 0x000000ff050073e9 */ /* 0x0005e20008200808 */
[----:B------:R-:W-:-:S09]  /*7980*/  ULOP3.LUT UR4, UR4, 0xffff, URZ, 0xc0, !UPT ;  /* 0x0000ffff04047892 */ /* 0x000fd2000f8ec0ff */
[----:B------:R2:W-:Y:S01]  /*7990*/  UTCBAR.2CTA.MULTICAST [UR7], URZ, UR4 ;  /* 0x000000ff070073e9 */ /* 0x0005e20008200804 */
[----:B------:R-:W-:Y:S02]  /*79a0*/  NOP ;  /* 0x0000000000007918 */ /* 0x000fe40000000000 */
.L_x_85:
[----:B--2---:R-:W2:Y:S01]  /*79b0*/  S2UR UR5, SR_CgaCtaId ;  /* 0x00000000000579c3 */ /* 0x004ea20000008800 */
[----:B------:R-:W-:Y:S01]  /*79c0*/  ELECT P0, URZ, PT ;  /* 0x0000000000ff782f */ /* 0x000fe20003800000 */
[----:B------:R-:W-:Y:S01]  /*79d0*/  IMAD.MOV.U32 R6, RZ, RZ, 0x1 ;  /* 0x00000001ff067424 */ /* 0x000fe200078e00ff */
[----:B------:R-:W-:-:S05]  /*79e0*/  UIADD3 UR4, UPT, UPT, UR34, 0x128, URZ ;  /* 0x0000012822047890 */ /* 0x000fca000fffe0ff */
[----:B------:R-:W-:Y:S01]  /*79f0*/  UVIRTCOUNT.DEALLOC.SMPOOL 0x80 ;  /* 0x000000800000784c */ /* 0x000fe20000000000 */
[----:B------:R-:W-:-:S05]  /*7a00*/  IMAD.U32 R8, RZ, RZ, UR4 ;  /* 0x00000004ff087e24 */ /* 0x000fca000f8e00ff */
[----:B------:R-:W-:Y:S02]  /*7a10*/  @P0 MOV R4, 0x40 ;  /* 0x0000004000040802 */ /* 0x000fe40000000f00 */
[----:B------:R-:W3:Y:S01]  /*7a20*/  S2UR UR4, SR_CgaCtaId ;  /* 0x00000000000479c3 */ /* 0x000ee20000008800 */
[----:B------:R-:W-:Y:S01]  /*7a30*/  @P0 PRMT R9, R6, 0x7610, R9 ;  /* 0x0000761006090816 */ /* 0x000fe20000000009 */
[----:B--2---:R-:W-:-:S05]  /*7a40*/  @P0 IMAD.U32 R7, RZ, RZ, UR5 ;  /* 0x00000005ff070e24 */ /* 0x004fca000f8e00ff */
[C---:B------:R-:W-:Y:S02]  /*7a50*/  @P0 LEA R4, R7.reuse, R4, 0x18 ;  /* 0x0000000407040211 */ /* 0x040fe400078ec0ff */
[----:B------:R-:W-:-:S03]  /*7a60*/  LOP3.LUT R7, R7, 0x1, RZ, 0x3c, !PT ;  /* 0x0000000107077812 */ /* 0x000fc600078e3cff */
[----:B------:R3:W-:Y:S01]  /*7a70*/  @P0 STS.U8 [R4], R9 ;  /* 0x0000000904000388 */ /* 0x0007e20000000000 */
[----:B------:R-:W-:Y:S01]  /*7a80*/  PRMT R7, R7, 0x654, R8 ;  /* 0x0000065407077816 */ /* 0x000fe20000000008 */
[----:B------:R-:W-:Y:S01]  /*7a90*/  BAR.SYNC.DEFER_BLOCKING 0x5, 0x1a0 ;  /* 0x0146800000007b1d */ /* 0x000fe20000010000 */
[----:B---3--:R-:W-:-:S05]  /*7aa0*/  IMAD.U32 R4, RZ, RZ, UR4 ;  /* 0x00000004ff047e24 */ /* 0x008fca000f8e00ff */
[----:B------:R2:W-:Y:S01]  /*7ab0*/  SYNCS.ARRIVE.TRANS64.RED.ART0 RZ, [R7+URZ], R6 ;  /* 0x0000000607ff79a7 */ /* 0x0005e200085004ff */
[----:B------:R2:W-:Y:S01]  /*7ac0*/  STL [R1], R4 ;  /* 0x0000000401007387 */ /* 0x0005e20000100800 */
[----:B------:R-:W3:Y:S02]  /*7ad0*/  SYNCS.PHASECHK.TRANS64.TRYWAIT P0, [UR34+0x128], RZ ;  /* 0x000128ffff0075a7 */ /* 0x000ee40008001122 */
[----:B--23--:R-:W-:Y:S05]  /*7ae0*/  @!P0 BRA `(.L_x_111) ;  /* 0x0000006000d88947 */ /* 0x00cfea0003800000 */
.L_x_242:
[----:B------:R-:W3:Y:S01]  /*7af0*/  LDL R7, [R1] ;  /* 0x0000000001077983 */ /* 0x000ee20000100800 */
[----:B------:R-:W-:Y:S01]  /*7b00*/  NOP ;  /* 0x0000000000007918 */ /* 0x000fe20000000000 */
[----:B--2---:R-:W-:Y:S02]  /*7b10*/  MOV R4, 0x50 ;  /* 0x0000005000047802 */ /* 0x004fe40000000f00 */
[----:B-1----:R-:W-:-:S04]  /*7b20*/  LOP3.LUT R5, R5, 0xffff, RZ, 0xc0, !PT ;  /* 0x0000ffff05057812 */ /* 0x002fc800078ec0ff */
[----:B------:R-:W-:Y:S01]  /*7b30*/  SHF.R.U32.HI R8, RZ, 0x5, R5 ;  /* 0x00000005ff087819 */ /* 0x000fe20000011605 */
[----:B------:R-:W-:-:S04]  /*7b40*/  IMAD.MOV.U32 R5, RZ, RZ, 0xffff ;  /* 0x0000ffffff057424 */ /* 0x000fc800078e00ff */
[----:B------:R-:W-:Y:S01]  /*7b50*/  VIADD R9, R8, 0x10 ;  /* 0x0000001008097836 */ /* 0x000fe20000000000 */
[----:B------:R-:W-:-:S04]  /*7b60*/  SHF.L.U32 R8, R5, R8, RZ ;  /* 0x0000000805087219 */ /* 0x000fc800000006ff */
[----:B------:R-:W-:-:S04]  /*7b70*/  SHF.L.U32 R9, R6, R9, RZ ;  /* 0x0000000906097219 */ /* 0x000fc800000006ff */
[----:B------:R-:W-:-:S04]  /*7b80*/  LOP3.LUT R8, R9, R8, RZ, 0xfc, !PT ;  /* 0x0000000809087212 */ /* 0x000fc800078efcff */
[----:B------:R-:W-:Y:S02]  /*7b90*/  LOP3.LUT R6, R8, 0xffff, RZ, 0xc0, !PT ;  /* 0x0000ffff08067812 */ /* 0x000fe400078ec0ff */
[----:B---3--:R-:W-:-:S05]  /*7ba0*/  LEA R4, R7, R4, 0x18 ;  /* 0x0000000407047211 */ /* 0x008fca00078ec0ff */
[----:B------:R-:W1:Y:S02]  /*7bb0*/  LDS R7, [R4] ;  /* 0x0000000004077984 */ /* 0x000e640000000800 */
[----:B-1----:R-:W-:-:S04]  /*7bc0*/  LOP3.LUT R5, R8, 0xffff, R7, 0x80, !PT ;  /* 0x0000ffff08057812 */ /* 0x002fc800078e8007 */
[----:B------:R-:W-:-:S13]  /*7bd0*/  ISETP.NE.AND P0, PT, R5, R6, PT ;  /* 0x000000060500720c */ /* 0x000fda0003f05270 */
[----:B------:R-:W-:Y:S05]  /*7be0*/  @P0 BRA `(.L_x_112) ;  /* 0x0000000000500947 */ /* 0x000fea0003800000 */
[----:B------:R-:W-:Y:S02]  /*7bf0*/  SHF.R.U32.HI R5, RZ, 0x10, R7 ;  /* 0x00000010ff057819 */ /* 0x000fe40000011607 */
[----:B------:R-:W-:-:S04]  /*7c00*/  SHF.R.U32.HI R6, RZ, 0x10, R8 ;  /* 0x00000010ff067819 */ /* 0x000fc80000011608 */
[----:B------:R-:W-:-:S04]  /*7c10*/  LOP3.LUT R5, R5, R6, RZ, 0xc0, !PT ;  /* 0x0000000605057212 */ /* 0x000fc800078ec0ff */
[----:B------:R-:W-:-:S13]  /*7c20*/  ISETP.NE.AND P0, PT, R5, R6, PT ;  /* 0x000000060500720c */ /* 0x000fda0003f05270 */
[----:B------:R-:W-:Y:S05]  /*7c30*/  @P0 BRA `(.L_x_113) ;  /* 0x0000000000300947 */ /* 0x000fea0003800000 */
[----:B------:R-:W-:Y:S01]  /*7c40*/  R2UR UR4, R8 ;  /* 0x00000000080472ca */ /* 0x000fe200000e0000 */
[----:B------:R-:W1:-:S12]  /*7c50*/  S2R R6, SR_LANEID ;  /* 0x0000000000067919 */ /* 0x000e580000000000 */
[----:B------:R-:W-:-:S03]  /*7c60*/  ULOP3.LUT UR5, URZ, UR4, URZ, 0x33, !UPT ;  /* 0x00000004ff057292 */ /* 0x000fc6000f8e33ff */
[----:B------:R-:W-:Y:S02]  /*7c70*/  VOTEU.ANY UR4, UPT, PT ;  /* 0x0000000000047886 */ /* 0x000fe400038e0100 */
[----:B------:R-:W-:Y:S01]  /*7c80*/  UFLO.U32 UR4, UR4 ;  /* 0x00000004000472bd */ /* 0x000fe200080e0000 */
[----:B------:R-:W-:-:S04]  /*7c90*/  IMAD.U32 R5, RZ, RZ, UR5 ;  /* 0x00000005ff057e24 */ /* 0x000fc8000f8e00ff */
[----:B------:R-:W2:Y:S02]  /*7ca0*/  REDUX UR6, R5 ;  /* 0x00000000050673c4 */ /* 0x000ea40000000000 */
[----:B------:R3:W-:Y:S01]  /*7cb0*/  UTCATOMSWS.AND URZ, UR5 ;  /* 0x0000000500ff79e3 */ /* 0x0007e20008000000 */
[----:B-1----:R-:W-:Y:S01]  /*7cc0*/  ISETP.EQ.U32.AND P0, PT, R6, UR4, PT ;  /* 0x0000000406007c0c */ /* 0x002fe2000bf02070 */
[----:B--2---:R-:W-:-:S12]  /*7cd0*/  IMAD.U32 R7, RZ, RZ, UR6 ;  /* 0x00000006ff077e24 */ /* 0x004fd8000f8e00ff */
[----:B------:R3:W-:Y:S01]  /*7ce0*/  @P0 ATOMS.AND RZ, [R4], R7 ;  /* 0x0000000704ff038c */ /* 0x0007e20002800000 */
[----:B------:R-:W-:Y:S05]  /*7cf0*/  BRA `(.L_x_114) ;  /* 0x0000000000147947 */ /* 0x000fea0003800000 */
.L_x_113:
[----:B------:R-:W-:Y:S02]  /*7d00*/  MOV R4, 0x7d20 ;  /* 0x00007d2000047802 */ /* 0x000fe40000000f00 */
[----:B------:R-:W-:Y:S05]  /*7d10*/  CALL.REL.NOINC `($__internal_0_$__cuda_sm10x_tcgen05_guardrail_trap_col_being_dealloced_not_returned_by_alloc) ;  /* 0x0000006400507944 */ /* 0x000fea0003c00000 */
[----:B------:R-:W-:Y:S05]  /*7d20*/  BRA `(.L_x_114) ;  /* 0x0000000000087947 */ /* 0x000fea0003800000 */
.L_x_112:
[----:B------:R-:W-:Y:S02]  /*7d30*/  MOV R4, 0x7d50 ;  /* 0x00007d5000047802 */ /* 0x000fe40000000f00 */
[----:B------:R-:W-:Y:S05]  /*7d40*/  CALL.REL.NOINC `($__internal_2_$__cuda_sm10x_tcgen05_guardrail_trap_unallocated_columns_being_dealloced) ;  /* 0x00000064005c7944 */ /* 0x000fea0003c00000 */
.L_x_114:
[----:B------:R-:W-:Y:S01]  /*7d50*/  ELECT P0, URZ, PT ;  /* 0x0000000000ff782f */ /* 0x000fe20003800000 */
[----:B------:R-:W-:Y:S01]  /*7d60*/  NOP ;  /* 0x0000000000007918 */ /* 0x000fe20000000000 */
[----:B------:R-:W-:Y:S11]  /*7d70*/  BSSY.RECONVERGENT B0, `(.L_x_74) ;  /* 0x0000009000007945 */ /* 0x000ff60003800200 */
[----:B------:R-:W-:Y:S05]  /*7d80*/  @!P0 BRA `(.L_x_115) ;  /* 0x00000000001c8947 */ /* 0x000fea0003800000 */
[----:B------:R-:W-:Y:S02]  /*7d90*/  UMOV UR4, 0x20 ;  /* 0x0000002000047882 */ /* 0x000fe40000000000 */
[----:B------:R-:W-:-:S04]  /*7da0*/  UIADD3 UR4, UPT, UPT, -UR4, 0x100000, URZ ;  /* 0x0010000004047890 */ /* 0x000fc8000fffe1ff */
[----:B---3--:R-:W-:Y:S02]  /*7db0*/  USHF.L.U32 UR5, UR4, 0xb, URZ ;  /* 0x0000000b04057899 */ /* 0x008fe400080006ff */
[----:B------:R-:W-:Y:S01]  /*7dc0*/  USHF.L.U32 UR4, UR4, 0x1, URZ ;  /* 0x0000000104047899 */ /* 0x000fe200080006ff */
[----:B------:R-:W1:Y:S11]  /*7dd0*/  FENCE.VIEW.ASYNC.S ;  /* 0x00000000000073c6 */ /* 0x000e760000000000 */
[----:B-1----:R1:W2:Y:S01]  /*7de0*/  SYNCS.EXCH.64 URZ, [UR34+0x128], UR4 ;  /* 0x0001280422ff75b2 */ /* 0x0022a20008000100 */
[----:B------:R-:W-:Y:S01]  /*7df0*/  NOP ;  /* 0x0000000000007918 */ /* 0x000fe20000000000 */
.L_x_115:
[----:B-1-3--:R-:W-:Y:S05]  /*7e00*/  BSYNC.RECONVERGENT B0 ;  /* 0x0000000000007941 */ /* 0x00afea0003800200 */
.L_x_74:
[----:B------:R-:W-:Y:S01]  /*7e10*/  R2UR UR4, R0 ;  /* 0x00000000000472ca */ /* 0x000fe200000e0000 */
[----:B------:R-:W-:-:S12]  /*7e20*/  NOP ;  /* 0x0000000000007918 */ /* 0x000fd80000000000 */
[----:B------:R-:W-:-:S04]  /*7e30*/  UIADD3 UR4, UPT, UPT, UR4, -0x4, URZ ;  /* 0xfffffffc04047890 */ /* 0x000fc8000fffe0ff */
[----:B------:R-:W-:-:S09]  /*7e40*/  UISETP.GT.U32.AND UP0, UPT, UR4, 0x7, UPT ;  /* 0x000000070400788c */ /* 0x000fd2000bf04070 */
[----:B------:R-:W-:Y:S05]  /*7e50*/  BRA.U UP0, `(.L_x_116) ;  /* 0x0000003500b87547 */ /* 0x000fea000b800000 */
[----:B------:R-:W-:Y:S01]  /*7e60*/  NOP ;  /* 0x0000000000007918 */ /* 0x000fe20000000000 */
.L_x_117:
[----:B------:R-:W-:Y:S05]  /*7e70*/  WARPSYNC.ALL ;  /* 0x0000000000007948 */ /* 0x000fea0003800000 */
[----:B------:R-:W-:-:S04]  /*7e80*/  NOP ;  /* 0x0000000000007918 */ /* 0x000fc80000000000 */
[----:B------:R-:W5:Y:S02]  /*7e90*/  USETMAXREG.TRY_ALLOC.CTAPOOL UP0, 0x88 ;  /* 0x00000088000079c8 */ /* 0x000f640008000600 */
[----:B-----5:R-:W-:-:S13]  /*7ea0*/  PLOP3.LUT P0, PT, PT, PT, UP0, 0x80, 0x8 ;  /* 0x000000000008781c */ /* 0x020fda0003f0f008 */
[----:B------:R-:W-:Y:S05]  /*7eb0*/  @!P0 BRA `(.L_x_117) ;  /* 0xfffffffc00ec8947 */ /* 0x000fea000383ffff */
[----:B------:R-:W-:Y:S05]  /*7ec0*/  WARPSYNC.ALL ;  /* 0x0000000000007948 */ /* 0x000fea0003800000 */
[----:B------:R-:W-:Y:S01]  /*7ed0*/  NOP ;  /* 0x0000000000007918 */ /* 0x000fe20000000000 */
[----:B------:R-:W5:Y:S02]  /*7ee0*/  LDCU UR5, c[0x0][0x380] ;  /* 0x00007000ff0577ac */ /* 0x000f640008000800 */
[----:B-----5:R-:W-:Y:S02]  /*7ef0*/  UIADD3 UR4, UPT, UPT, -UR5, URZ, URZ ;  /* 0x000000ff05047290 */ /* 0x020fe4000fffe1ff */
[----:B------:R-:W-:-:S02]  /*7f00*/  UIADD3 UR7, UPT, UPT, UR5, -0x1, URZ ;  /* 0xffffffff05077890 */ /* 0x000fc4000fffe0ff */
[----:B------:R-:W-:Y:S02]  /*7f10*/  USHF.R.S32.HI UR4, URZ, 0x1f, UR4 ;  /* 0x0000001fff047899 */ /* 0x000fe40008011404 */
[----:B------:R-:W-:Y:S02]  /*7f20*/  USHF.R.S32.HI UR6, URZ, 0x1f, UR7 ;  /* 0x0000001fff067899 */ /* 0x000fe40008011407 */
[----:B------:R-:W-:Y:S02]  /*7f30*/  ULEA.HI UR4, UR4, -UR5, URZ, 0x7 ;  /* 0x8000000504047291 */ /* 0x000fe4000f8f38ff */
[----:B------:R-:W-:Y:S02]  /*7f40*/  UISETP.GT.AND UP0, UPT, UR5, URZ, UPT ;  /* 0x000000ff0500728c */ /* 0x000fe4000bf04270 */
[----:B------:R-:W-:Y:S02]  /*7f50*/  ULEA.HI UR6, UR6, UR7, URZ, 0x7 ;  /* 0x0000000706067291 */ /* 0x000fe4000f8f38ff */
[----:B------:R-:W-:-:S02]  /*7f60*/  USHF.R.S32.HI UR5, URZ, 0x7, UR4 ;  /* 0x00000007ff057899 */ /* 0x000fc40008011404 */
[----:B------:R-:W-:Y:S02]  /*7f70*/  ULEA.HI.SX32 UR4, UR6, 0x1, 0x19 ;  /* 0x0000000106047891 */ /* 0x000fe4000f8fcaff */
[----:B------:R-:W-:-:S07]  /*7f80*/  UIADD3 UR5, UPT, UPT, -UR5, URZ, URZ ;  /* 0x000000ff05057290 */ /* 0x000fce000fffe1ff */
[----:B------:R-:W-:Y:S02]  /*7f90*/  @!UP0 UMOV UR4, UR5 ;  /* 0x0000000500048c82 */ /* 0x000fe40008000000 */
[----:B------:R-:W-:Y:S01]  /*7fa0*/  UISETP.GE.AND UP0, UPT, UR4, 0x1, UPT ;  /* 0x000000010400788c */ /* 0x000fe2000bf06270 */
[----:B--2---:R-:W-:Y:S08]  /*7fb0*/  BAR.SYNC.DEFER_BLOCKING 0x5, 0x1a0 ;  /* 0x0146800000007b1d */ /* 0x004ff00000010000 */
[----:B------:R-:W-:Y:S05]  /*7fc0*/  BRA.U !UP0, `(.L_x_118) ;  /* 0x0000002508187547 */ /* 0x000fea000b800000 */
[----:B-1--4-:R-:W2:Y:S01]  /*7fd0*/  LDL.LU R5, [R1] ;  /* 0x0000000001057983 */ /* 0x012ea20000300800 */
[----:B------:R-:W1:Y:S01]  /*7fe0*/  S2UR UR7, SR_CgaCtaId ;  /* 0x00000000000779c3 */ /* 0x000e620000008800 */
[----:B------:R-:W-:Y:S01]  /*7ff0*/  UMOV UR8, 0x400 ;  /* 0x0000040000087882 */ /* 0x000fe20000000000 */
[----:B------:R-:W-:Y:S01]  /*8000*/  UIADD3 UR16, UPT, UPT, -UR4, URZ, URZ ;  /* 0x000000ff04107290 */ /* 0x000fe2000fffe1ff */
[----:B------:R-:W4:Y:S01]  /*8010*/  S2R R116, SR_TID.X ;  /* 0x0000000000747919 */ /* 0x000f220000002100 */
[----:B------:R-:W-:Y:S01]  /*8020*/  R2UR UR9, R2 ;  /* 0x00000000020972ca */ /* 0x000fe200000e0000 */
[----:B------:R-:W-:Y:S01]  /*8030*/  UMOV UR18, 0x400 ;  /* 0x0000040000127882 */ /* 0x000fe20000000000 */
[----:B------:R-:W3:Y:S01]  /*8040*/  LDCU UR24, c[0x0][0x398] ;  /* 0x00007300ff1877ac */ /* 0x000ee20008000800 */
[----:B------:R-:W5:Y:S01]  /*8050*/  S2R R4, SR_TID.X ;  /* 0x0000000000047919 */ /* 0x000f620000002100 */
[----:B------:R-:W3:Y:S01]  /*8060*/  S2UR UR17, SR_CgaCtaId ;  /* 0x00000000001179c3 */ /* 0x000ee20000008800 */
[----:B------:R-:W2:Y:S01]  /*8070*/  LDCU UR10, c[0x0][0x994] ;  /* 0x00013280ff0a77ac */ /* 0x000ea20008000800 */
[----:B------:R-:W-:Y:S01]  /*8080*/  UMOV UR13, 0x1 ;  /* 0x00000001000d7882 */ /* 0x000fe20000000000 */
[----:B------:R-:W-:Y:S01]  /*8090*/  UMOV UR12, URZ ;  /* 0x000000ff000c7c82 */ /* 0x000fe20008000000 */
[----:B------:R-:W-:Y:S01]  /*80a0*/  UMOV UR15, URZ ;  /* 0x000000ff000f7c82 */ /* 0x000fe20008000000 */
[----:B------:R-:W-:Y:S01]  /*80b0*/  UMOV UR11, URZ ;  /* 0x000000ff000b7c82 */ /* 0x000fe20008000000 */
[----:B------:R-:W-:Y:S01]  /*80c0*/  UMOV UR14, URZ ;  /* 0x000000ff000e7c82 */ /* 0x000fe20008000000 */
[----:B-1----:R-:W-:-:S04]  /*80d0*/  ULEA UR4, UR7, UR8, 0x18 ;  /* 0x0000000807047291 */ /* 0x002fc8000f8ec0ff */
[----:B------:R-:W-:Y:S02]  /*80e0*/  UIADD3 UR21, UPT, UPT, UR4, 0x60, URZ ;  /* 0x0000006004157890 */ /* 0x000fe4000fffe0ff */
[----:B------:R-:W-:Y:S02]  /*80f0*/  UIADD3 UR20, UPT, UPT, UR4, 0x48, URZ ;  /* 0x0000004804147890 */ /* 0x000fe4000fffe0ff */
[----:B------:R-:W-:Y:S02]  /*8100*/  UIADD3 UR19, UPT, UPT, UR4, 0x58, URZ ;  /* 0x0000005804137890 */ /* 0x000fe4000fffe0ff */
[----:B---3--:R-:W-:Y:S02]  /*8110*/  ULEA UR18, UR17, UR18, 0x18 ;  /* 0x0000001211127291 */ /* 0x008fe4000f8ec0ff */
[----:B------:R-:W-:Y:S02]  /*8120*/  UISETP.NE.AND UP2, UPT, UR17, 0x1, UPT ;  /* 0x000000011100788c */ /* 0x000fe4000bf45270 */
[----:B------:R-:W-:Y:S01]  /*8130*/  ULOP3.LUT UR23, UR17, 0x1, URZ, 0x3c, !UPT ;  /* 0x0000000111177892 */ /* 0x000fe2000f8e3cff */
[----:B-----5:R-:W-:Y:S01]  /*8140*/  LOP3.LUT R117, R4, 0x80, RZ, 0xc0, !PT ;  /* 0x0000008004757812 */ /* 0x020fe200078ec0ff */
[----:B------:R-:W-:-:S02]  /*8150*/  UPRMT UR21, UR9, 0x654, UR21 ;  /* 0x0000065409157896 */ /* 0x000fc40008000015 */
[----:B------:R-:W-:Y:S02]  /*8160*/  UPRMT UR20, UR9, 0x654, UR20 ;  /* 0x0000065409147896 */ /* 0x000fe40008000014 */
[----:B------:R-:W-:Y:S02]  /*8170*/  UPRMT UR19, UR9, 0x654, UR19 ;  /* 0x0000065409137896 */ /* 0x000fe40008000013 */
[----:B------:R-:W-:Y:S01]  /*8180*/  UISETP.NE.AND UP1, UPT, UR17, URZ, UPT ;  /* 0x000000ff1100728c */ /* 0x000fe2000bf25270 */
[----:B--2---:R-:W-:Y:S02]  /*8190*/  R2UR UR5, R5 ;  /* 0x00000000050572ca */ /* 0x004fe400000e0000 */
[----:B----4-:R-:W-:-:S04]  /*81a0*/  LOP3.LUT R5, R116, 0x80, RZ, 0xc0, !PT ;  /* 0x0000008074057812 */ /* 0x010fc800078ec0ff */
[----:B------:R-:W-:Y:S01]  /*81b0*/  R2UR UR8, R5 ;  /* 0x00000000050872ca */ /* 0x000fe200000e0000 */
[----:B------:R-:W-:-:S05]  /*81c0*/  IMAD.U32 R5, R4, 0x10000, RZ ;  /* 0x0001000004057824 */ /* 0x000fca00078e00ff */
[----:B------:R-:W-:Y:S01]  /*81d0*/  LOP3.LUT R4, R5, 0x600000, RZ, 0xc0, !PT ;  /* 0x0060000005047812 */ /* 0x000fe200078ec0ff */
[----:B------:R-:W-:Y:S02]  /*81e0*/  ULOP3.LUT UR6, UR5, 0x1, URZ, 0x3c, !UPT ;  /* 0x0000000105067892 */ /* 0x000fe4000f8e3cff */
[----:B------:R-:W-:Y:S01]  /*81f0*/  UIADD3 UR5, UPT, UPT, UR4, 0x158, URZ ;  /* 0x0000015804057890 */ /* 0x000fe2000fffe0ff */
[----:B------:R-:W-:-:S03]  /*8200*/  LEA.HI R117, R117, R4, RZ, 0x1e ;  /* 0x0000000475757211 */ /* 0x000fc600078ff0ff */
[----:B------:R-:W-:Y:S02]  /*8210*/  UPRMT UR5, UR6, 0x654, UR5 ;  /* 0x0000065406057896 */ /* 0x000fe40008000005 */
[----:B------:R-:W-:-:S04]  /*8220*/  USHF.R.U32.HI UR22, URZ, 0x7, UR8 ;  /* 0x00000007ff167899 */ /* 0x000fc80008011608 */
[----:B------:R-:W-:-:S08]  /*8230*/  IMAD.U32 R118, RZ, RZ, UR5 ;  /* 0x00000005ff767e24 */ /* 0x000fd0000f8e00ff */
.L_x_130:
[----:B------:R-:W-:Y:S02]  /*8240*/  USHF.L.U32 UR6, UR11, 0x1f, URZ ;  /* 0x0000001f0b067899 */ /* 0x000fe400080006ff */
[----:B------:R-:W-:Y:S02]  /*8250*/  UIADD3 UR16, UPT, UPT, UR16, 0x1, URZ ;  /* 0x0000000110107890 */ /* 0x000fe4000fffe0ff */
[----:B------:R-:W-:Y:S02]  /*8260*/  USHF.L.U32 UR5, UR15, 0x1f, URZ ;  /* 0x0000001f0f057899 */ /* 0x000fe400080006ff */
[----:B------:R-:W-:Y:S01]  /*8270*/  MOV R5, UR6 ;  /* 0x0000000600057c02 */ /* 0x000fe20008000f00 */
[----:B------:R-:W-:-:S03]  /*8280*/  UISETP.NE.AND UP0, UPT, UR16, URZ, UPT ;  /* 0x000000ff1000728c */ /* 0x000fc6000bf05270 */
[----:B-1----:R-:W1:Y:S01]  /*8290*/  SYNCS.PHASECHK.TRANS64.TRYWAIT P0, [UR4+0x20], R5 ;  /* 0x00002005ff0075a7 */ /* 0x002e620008001104 */
[----:B---3--:R-:W-:Y:S01]  /*82a0*/  MOV R4, UR5 ;  /* 0x0000000500047c02 */ /* 0x008fe20008000f00 */
[----:B-1----:R-:W-:Y:S06]  /*82b0*/  @!P0 BRA `(.L_x_119) ;  /* 0x0000005800fc8947 */ /* 0x002fec0003800000 */
.L_x_244:
[----:B------:R-:W2:Y:S01]  /*82c0*/  SYNCS.PHASECHK.TRANS64.TRYWAIT P0, [UR4+0x40], R4 ;  /* 0x00004004ff0075a7 */ /* 0x000ea20008001104 */
[----:B------:R-:W3:Y:S02]  /*82d0*/  S2R R92, SR_CTAID.X ;  /* 0x00000000005c7919 */ /* 0x000ee40000002500 */
[----:B--23--:R-:W-:Y:S05]  /*82e0*/  @!P0 BRA `(.L_x_120) ;  /* 0x0000005c00108947 */ /* 0x00cfea0003800000 */
.L_x_246:
[C---:B------:R-:W-:Y:S01]  /*82f0*/  R2UR UR7, R117.reuse ;  /* 0x00000000750772ca */ /* 0x040fe200000e0000 */
[----:B------:R-:W-:Y:S01]  /*8300*/  UISETP.NE.AND UP3, UPT, UR14, URZ, UPT ;  /* 0x000000ff0e00728c */ /* 0x000fe2000bf65270 */
[----:B------:R-:W-:Y:S01]  /*8310*/  R2UR UR6, R117 ;  /* 0x00000000750672ca */ /* 0x000fe200000e0000 */
[----:B------:R-:W-:Y:S01]  /*8320*/  IMAD.U32 R88, RZ, RZ, UR8 ;  /* 0x00000008ff587e24 */ /* 0x000fe2000f8e00ff */
[----:B------:R-:W-:-:S09]  /*8330*/  UMOV UR4, UR18 ;  /* 0x0000001200047c82 */ /* 0x000fd20008000000 */
[----:B------:R-:W2:Y:S02]  /*8340*/  LDTM.x32 R36, tmem[UR7] ;  /* 0x00000007002479ee */ /* 0x000ea400082c0000 */
[----:B-1----:R-:W1:Y:S01]  /*8350*/  LDTM.x32 R4, tmem[UR6+0x40] ;  /* 0x00004006000479ee */ /* 0x002e6200082c0000 */
[----:B------:R-:W-:Y:S05]  /*8360*/  BRA.U !UP3, `(.L_x_121) ;  /* 0x000000010b147547 */ /* 0x000fea000b800000 */
[----:B------:R-:W-:Y:S01]  /*8370*/  ELECT P0, URZ, PT ;  /* 0x0000000000ff782f */ /* 0x000fe20003800000 */
[----:B------:R-:W-:Y:S01]  /*8380*/  NOP ;  /* 0x0000000000007918 */ /* 0x000fe20000000000 */
[----:B------:R-:W-:-:S11]  /*8390*/  ULOP3.LUT UR13, UR13, 0x1, URZ, 0x3c, !UPT ;  /* 0x000000010d0d7892 */ /* 0x000fd6000f8e3cff */
[----:B------:R-:W-:-:S04]  /*83a0*/  @P0 MOV R84, 0x1 ;  /* 0x0000000100540802 */ /* 0x000fc80000000f00 */
[----:B------:R3:W-:Y:S03]  /*83b0*/  @P0 SYNCS.ARRIVE.TRANS64.RED.ART0 RZ, [UR21], R84 ;  /* 0x00000054ffff09a7 */ /* 0x0007e60008500415 */
.L_x_121:
[----:B------:R-:W-:Y:S01]  /*83c0*/  IMAD.SHL.U32 R92, R92, 0x80, RZ ;  /* 0x000000805c5c7824 */ /* 0x000fe200078e00ff */
[C---:B------:R-:W-:Y:S01]  /*83d0*/  LOP3.LUT R85, R116.reuse, 0x7f, RZ, 0xc0, !PT ;  /* 0x0000007f74557812 */ /* 0x040fe200078ec0ff */
[----:B------:R-:W4:Y:S01]  /*83e0*/  LDS.128 R88, [R88+UR4+0x34410] ;  /* 0x0344100458587984 */ /* 0x000f220008000c00 */
[----:B---3--:R-:W-:Y:S01]  /*83f0*/  IMAD.U32 R84, RZ, RZ, UR8 ;  /* 0x00000008ff547e24 */ /* 0x008fe2000f8e00ff */
[C---:B------:R-:W-:Y:S01]  /*8400*/  LOP3.LUT P1, RZ, R116.reuse, 0x1f, RZ, 0xc0, !PT ;  /* 0x0000001f74ff7812 */ /* 0x040fe2000782c0ff */
[----:B------:R-:W-:Y:S01]  /*8410*/  IMAD.U32 R100, RZ, RZ, UR8 ;  /* 0x00000008ff647e24 */ /* 0x000fe2000f8e00ff */
[----:B------:R-:W-:Y:S01]  /*8420*/  LOP3.LUT R85, R85, 0xffffff00, R92, 0xf8, !PT ;  /* 0xffffff0055557812 */ /* 0x000fe200078ef85c */
[----:B------:R-:W-:-:S03]  /*8430*/  IMAD.U32 R124, R116, 0x10000, RZ ;  /* 0x00010000747c7824 */ /* 0x000fc600078e00ff */
[----:B------:R-:W-:Y:S01]  /*8440*/  LOP3.LUT R92, R85, 0x80, R92, 0xf8, !PT ;  /* 0x00000080555c7812 */ /* 0x000fe200078ef85c */
[----:B------:R-:W-:Y:S01]  /*8450*/  LDS.128 R100, [R100+UR4+0x34440] ;  /* 0x0344400464647984 */ /* 0x000fe20008000c00 */
[----:B------:R-:W-:Y:S02]  /*8460*/  LOP3.LUT R124, R124, 0x600000, RZ, 0xc0, !PT ;  /* 0x006000007c7c7812 */ /* 0x000fe400078ec0ff */
[----:B------:R-:W-:Y:S01]  /*8470*/  IADD3 R92, PT, PT, -R92, UR24, RZ ;  /* 0x000000185c5c7c10 */ /* 0x000fe2000fffe1ff */
[----:B------:R-:W3:Y:S03]  /*8480*/  LDS.128 R84, [R84+UR4+0x34400] ;  /* 0x0344000454547984 */ /* 0x000ee60008000c00 */
[----:B------:R-:W-:Y:S01]  /*8490*/  ISETP.GE.AND P0, PT, R92, 0x1, PT ;  /* 0x000000015c00780c */ /* 0x000fe20003f06270 */
[----:B------:R-:W-:-:S03]  /*84a0*/  IMAD.U32 R92, RZ, RZ, UR8 ;  /* 0x00000008ff5c7e24 */ /* 0x000fc6000f8e00ff */
[----:B--2---:R-:W-:Y:S02]  /*84b0*/  SEL R41, R41, 0xff800000, P0 ;  /* 0xff80000029297807 */ /* 0x004fe40000000000 */
[----:B------:R-:W-:Y:S01]  /*84c0*/  SEL R40, R40, 0xff800000, P0 ;  /* 0xff80000028287807 */ /* 0x000fe20000000000 */
[----:B------:R-:W2:Y:S01]  /*84d0*/  LDS.128 R92, [R92+UR4+0x34430] ;  /* 0x034430045c5c7984 */ /* 0x000ea20008000c00 */
[----:B------:R-:W-:Y:S02]  /*84e0*/  SEL R42, R42, 0xff800000, P0 ;  /* 0xff8000002a2a7807 */ /* 0x000fe40000000000 */
[----:B------:R-:W-:Y:S02]  /*84f0*/  SEL R43, R43, 0xff800000, P0 ;  /* 0xff8000002b2b7807 */ /* 0x000fe40000000000 */
[----:B------:R-:W-:Y:S02]  /*8500*/  SEL R37, R37, 0xff800000, P0 ;  /* 0xff80000025257807 */ /* 0x000fe40000000000 */
[----:B------:R-:W-:-:S02]  /*8510*/  SEL R36, R36, 0xff800000, P0 ;  /* 0xff80000024247807 */ /* 0x000fc40000000000 */
[----:B------:R-:W-:Y:S02]  /*8520*/  SEL R39, R39, 0xff800000, P0 ;  /* 0xff80000027277807 */ /* 0x000fe40000000000 */
[----:B------:R-:W-:Y:S02]  /*8530*/  SEL R38, R38, 0xff800000, P0 ;  /* 0xff80000026267807 */ /* 0x000fe40000000000 */
[----:B------:R-:W-:Y:S02]  /*8540*/  SEL R44, R44, 0xff800000, P0 ;  /* 0xff8000002c2c7807 */ /* 0x000fe40000000000 */
[----:B------:R-:W-:Y:S01]  /*8550*/  SEL R45, R45, 0xff800000, P0 ;  /* 0xff8000002d2d7807 */ /* 0x000fe20000000000 */
[----:B----4-:R-:W-:Y:S02]  /*8560*/  FFMA2 R40, R40.F32x2.HI_LO, UR10.F32, -R88.F32x2.HI_LO ;  /* 0x0000000a28287c49 */ /* 0x010fe40009000858 */
[----:B------:R-:W-:Y:S02]  /*8570*/  IMAD.U32 R88, RZ, RZ, UR8 ;  /* 0x00000008ff587e24 */ /* 0x000fe4000f8e00ff */
[----:B------:R-:W-:Y:S01]  /*8580*/  FFMA2 R42, R42.F32x2.HI_LO, UR10.F32, -R90.F32x2.HI_LO ;  /* 0x0000000a2a2a7c49 */ /* 0x000fe2000900085a */
[----:B------:R-:W-:-:S02]  /*8590*/  SEL R46, R46, 0xff800000, P0 ;  /* 0xff8000002e2e7807 */ /* 0x000fc40000000000 */
[----:B------:R-:W-:Y:S01]  /*85a0*/  SEL R47, R47, 0xff800000, P0 ;  /* 0xff8000002f2f7807 */ /* 0x000fe20000000000 */
[----:B------:R-:W-:Y:S01]  /*85b0*/  MUFU.EX2 R40, R40 ;  /* 0x0000002800287308 */ /* 0x000fe20000000800 */
[----:B------:R-:W4:Y:S01]  /*85c0*/  LDS.128 R88, [R88+UR4+0x34420] ;  /* 0x0344200458587984 */ /* 0x000f220008000c00 */
[----:B------:R-:W-:Y:S02]  /*85d0*/  SEL R56, R56, 0xff800000, P0 ;  /* 0xff80000038387807 */ /* 0x000fe40000000000 */
[----:B------:R-:W-:Y:S02]  /*85e0*/  SEL R57, R57, 0xff800000, P0 ;  /* 0xff80000039397807 */ /* 0x000fe40000000000 */
[----:B------:R-:W-:Y:S01]  /*85f0*/  SEL R50, R50, 0xff800000, P0 ;  /* 0xff80000032327807 */ /* 0x000fe20000000000 */
[----:B---3--:R-:W-:Y:S02]  /*8600*/  FFMA2 R36, R36.F32x2.HI_LO, UR10.F32, -R84.F32x2.HI_LO ;  /* 0x0000000a24247c49 */ /* 0x008fe40009000854 */
[----:B------:R-:W-:-:S02]  /*8610*/  IMAD.U32 R84, RZ, RZ, UR8 ;  /* 0x00000008ff547e24 */ /* 0x000fc4000f8e00ff */
[----:B------:R-:W-:Y:S01]  /*8620*/  FFMA2 R38, R38.F32x2.HI_LO, UR10.F32, -R86.F32x2.HI_LO ;  /* 0x0000000a26267c49 */ /* 0x000fe20009000856 */
[----:B------:R-:W-:Y:S01]  /*8630*/  SEL R51, R51, 0xff800000, P0 ;  /* 0xff80000033337807 */ /* 0x000fe20000000000 */
[----:B------:R-:W-:Y:S01]  /*8640*/  MUFU.EX2 R41, R41 ;  /* 0x0000002900297308 */ /* 0x000fe20000000800 */
[----:B------:R-:W-:Y:S01]  /*8650*/  SEL R58, R58, 0xff800000, P0 ;  /* 0xff8000003a3a7807 */ /* 0x000fe20000000000 */
[----:B------:R-:W3:Y:S01]  /*8660*/  LDS.128 R84, [R84+UR4+0x34450] ;  /* 0x0344500454547984 */ /* 0x000ee20008000c00 */
[----:B------:R-:W-:Y:S01]  /*8670*/  SEL R59, R59, 0xff800000, P0 ;  /* 0xff8000003b3b7807 */ /* 0x000fe20000000000 */
[----:B--2---:R-:W-:Y:S01]  /*8680*/  FFMA2 R50, R50.F32x2.HI_LO, UR10.F32, -R94.F32x2.HI_LO ;  /* 0x0000000a32327c49 */ /* 0x004fe2000900085e */
[----:B------:R-:W-:-:S03]  /*8690*/  SEL R52, R52, 0xff800000, P0 ;  /* 0xff80000034347807 */ /* 0x000fc60000000000 */
[----:B------:R-:W-:Y:S01]  /*86a0*/  MUFU.EX2 R42, R42 ;  /* 0x0000002a002a7308 */ /* 0x000fe20000000800 */
[----:B------:R-:W-:Y:S02]  /*86b0*/  SEL R53, R53, 0xff800000, P0 ;  /* 0xff80000035357807 */ /* 0x000fe40000000000 */
[----:B------:R-:W-:Y:S02]  /*86c0*/  SEL R54, R54, 0xff800000, P0 ;  /* 0xff80000036367807 */ /* 0x000fe40000000000 */
[----:B------:R-:W-:Y:S01]  /*86d0*/  SEL R55, R55, 0xff800000, P0 ;  /* 0xff80000037377807 */ /* 0x000fe20000000000 */
[----:B------:R-:W-:Y:S02]  /*86e0*/  FFMA2 R98, R52.F32x2.HI_LO, UR10.F32, -R100.F32x2.HI_LO ;  /* 0x0000000a34627c49 */ /* 0x000fe40009000864 */
[----:B------:R-:W-:Y:S01]  /*86f0*/  IMAD.U32 R52, RZ, RZ, UR8 ;  /* 0x00000008ff347e24 */ /* 0x000fe2000f8e00ff */
[----:B------:R-:W-:Y:S01]  /*8700*/  SEL R64, R64, 0xff800000, P0 ;  /* 0xff80000040407807 */ /* 0x000fe20000000000 */
[----:B------:R-:W-:Y:S01]  /*8710*/  MUFU.EX2 R43, R43 ;  /* 0x0000002b002b7308 */ /* 0x000fe20000000800 */
[----:B------:R-:W-:Y:S01]  /*8720*/  SEL R65, R65, 0xff800000, P0 ;  /* 0xff80000041417807 */ /* 0x000fe20000000000 */
[----:B------:R-:W-:Y:S01]  /*8730*/  FFMA2 R102, R54.F32x2.HI_LO, UR10.F32, -R102.F32x2.HI_LO ;  /* 0x0000000a36667c49 */ /* 0x000fe20009000866 */
[----:B------:R-:W-:-:S02]  /*8740*/  SEL R66, R66, 0xff800000, P0 ;  /* 0xff80000042427807 */ /* 0x000fc40000000000 */
[----:B------:R-:W-:Y:S02]  /*8750*/  SEL R67, R67, 0xff800000, P0 ;  /* 0xff80000043437807 */ /* 0x000fe40000000000 */
[----:B-1----:R-:W-:Y:S01]  /*8760*/  SEL R9, R9, 0xff800000, P0 ;  /* 0xff80000009097807 */ /* 0x002fe20000000000 */
[----:B------:R-:W-:Y:S01]  /*8770*/  MUFU.EX2 R106, R102 ;  /* 0x00000066006a7308 */ /* 0x000fe20000000800 */
[----:B------:R-:W-:Y:S02]  /*8780*/  SEL R8, R8, 0xff800000, P0 ;  /* 0xff80000008087807 */ /* 0x000fe40000000000 */
[----:B------:R-:W-:Y:S01]  /*8790*/  SEL R60, R60, 0xff800000, P0 ;  /* 0xff8000003c3c7807 */ /* 0x000fe20000000000 */
[----:B----4-:R-:W-:Y:S02]  /*87a0*/  FFMA2 R44, R44.F32x2.HI_LO, UR10.F32, -R88.F32x2.HI_LO ;  /* 0x0000000a2c2c7c49 */ /* 0x010fe40009000858 */
[----:B------:R-:W-:Y:S02]  /*87b0*/  IMAD.U32 R88, RZ, RZ, UR8 ;  /* 0x00000008ff587e24 */ /* 0x000fe4000f8e00ff */
[----:B------:R-:W-:Y:S01]  /*87c0*/  FFMA2 R46, R46.F32x2.HI_LO, UR10.F32, -R90.F32x2.HI_LO ;  /* 0x0000000a2e2e7c49 */ /* 0x000fe2000900085a */
[----:B------:R-:W1:Y:S01]  /*87d0*/  MUFU.EX2 R107, R103 ;  /* 0x00000067006b7308 */ /* 0x000e620000000800 */
[----:B------:R-:W-:-:S02]  /*87e0*/  SEL R61, R61, 0xff800000, P0 ;  /* 0xff8000003d3d7807 */ /* 0x000fc40000000000 */
[----:B------:R-:W-:Y:S01]  /*87f0*/  SEL R10, R10, 0xff800000, P0 ;  /* 0xff8000000a0a7807 */ /* 0x000fe20000000000 */
[----:B------:R-:W2:Y:S01]  /*8800*/  LDS.128 R88, [R88+UR4+0x34470] ;  /* 0x0344700458587984 */ /* 0x000ea20008000c00 */
[----:B------:R-:W-:Y:S02]  /*8810*/  SEL R11, R11, 0xff800000, P0 ;  /* 0xff8000000b0b7807 */ /* 0x000fe40000000000 */
[----:B------:R-:W-:Y:S01]  /*8820*/  SEL R5, R5, 0xff800000, P0 ;  /* 0xff80000005057807 */ /* 0x000fe20000000000 */
[----:B------:R-:W-:Y:S01]  /*8830*/  MUFU.EX2 R36, R36 ;  /* 0x0000002400247308 */ /* 0x000fe20000000800 */
[----:B------:R-:W-:Y:S01]  /*8840*/  SEL R4, R4, 0xff800000, P0 ;  /* 0xff80000004047807 */ /* 0x000fe20000000000 */
[----:B---3--:R-:W-:Y:S02]  /*8850*/  FFMA2 R84, R56.F32x2.HI_LO, UR10.F32, -R84.F32x2.HI_LO ;  /* 0x0000000a38547c49 */ /* 0x008fe40009000854 */
[----:B------:R-:W-:Y:S02]  /*8860*/  IMAD.U32 R56, RZ, RZ, UR8 ;  /* 0x00000008ff387e24 */ /* 0x000fe4000f8e00ff */
[----:B------:R-:W-:Y:S01]  /*8870*/  FFMA2 R58, R58.F32x2.HI_LO, UR10.F32, -R86.F32x2.HI_LO ;  /* 0x0000000a3a3a7c49 */ /* 0x000fe20009000856 */
[----:B------:R-:W-:-:S02]  /*8880*/  SEL R12, R12, 0xff800000, P0 ;  /* 0xff8000000c0c7807 */ /* 0x000fc40000000000 */
[----:B------:R-:W-:Y:S01]  /*8890*/  SEL R13, R13, 0xff800000, P0 ;  /* 0xff8000000d0d7807 */ /* 0x000fe20000000000 */
[----:B------:R3:W-:Y:S01]  /*88a0*/  MUFU.EX2 R94, R84 ;  /* 0x00000054005e7308 */ /* 0x0007e20000000800 */
[----:B------:R-:W-:Y:S02]  /*88b0*/  SEL R62, R62, 0xff800000, P0 ;  /* 0xff8000003e3e7807 */ /* 0x000fe40000000000 */
[----:B------:R-:W-:Y:S02]  /*88c0*/  SEL R63, R63, 0xff800000, P0 ;  /* 0xff8000003f3f7807 */ /* 0x000fe40000000000 */
[----:B------:R-:W-:Y:S02]  /*88d0*/  SEL R48, R48, 0xff800000, P0 ;  /* 0xff80000030307807 */ /* 0x000fe40000000000 */
[----:B------:R-:W-:Y:S01]  /*88e0*/  SEL R49, R49, 0xff800000, P0 ;  /* 0xff80000031317807 */ /* 0x000fe20000000000 */
[----:B------:R4:W5:Y:S01]  /*88f0*/  MUFU.EX2 R95, R85 ;  /* 0x00000055005f7308 */ /* 0x0009620000000800 */
[----:B------:R-:W-:-:S02]  /*8900*/  SEL R7, R7, 0xff800000, P0 ;  /* 0xff80000007077807 */ /* 0x000fc40000000000 */
[----:B------:R-:W-:Y:S01]  /*8910*/  SEL R6, R6, 0xff800000, P0 ;  /* 0xff80000006067807 */ /* 0x000fe20000000000 */
[----:B------:R-:W-:Y:S01]  /*8920*/  FFMA2 R48, R48.F32x2.HI_LO, UR10.F32, -R92.F32x2.HI_LO ;  /* 0x0000000a30307c49 */ /* 0x000fe2000900085c */
[----:B------:R-:W-:Y:S02]  /*8930*/  SEL R14, R14, 0xff800000, P0 ;  /* 0xff8000000e0e7807 */ /* 0x000fe40000000000 */
[----:B------:R-:W-:Y:S01]  /*8940*/  SEL R15, R15, 0xff800000, P0 ;  /* 0xff8000000f0f7807 */ /* 0x000fe20000000000 */
[----:B------:R-:W-:Y:S01]  /*8950*/  MUFU.EX2 R104, R58 ;  /* 0x0000003a00687308 */ /* 0x000fe20000000800 */
[----:B---3--:R-:W-:Y:S01]  /*8960*/  IMAD.U32 R84, RZ, RZ, UR8 ;  /* 0x00000008ff547e24 */ /* 0x008fe2000f8e00ff */
[----:B------:R-:W-:Y:S02]  /*8970*/  SEL R20, R20, 0xff800000, P0 ;  /* 0xff80000014147807 */ /* 0x000fe40000000000 */
[----:B------:R-:W-:Y:S02]  /*8980*/  SEL R21, R21, 0xff800000, P0 ;  /* 0xff80000015157807 */ /* 0x000fe40000000000 */
[----:B------:R-:W-:-:S02]  /*8990*/  SEL R32, R32, 0xff800000, P0 ;  /* 0xff80000020207807 */ /* 0x000fc40000000000 */
[----:B------:R3:W1:Y:S01]  /*89a0*/  MUFU.EX2 R105, R59 ;  /* 0x0000003b00697308 */ /* 0x0006620000000800 */
[----:B----4-:R-:W4:Y:S01]  /*89b0*/  LDS.128 R84, [R84+UR4+0x34460] ;  /* 0x0344600454547984 */ /* 0x010f220008000c00 */
[----:B------:R-:W-:Y:S01]  /*89c0*/  NOP ;  /* 0x0000000000007918 */ /* 0x000fe20000000000 */
[----:B------:R-:W-:Y:S01]  /*89d0*/  SEL R33, R33, 0xff800000, P0 ;  /* 0xff80000021217807 */ /* 0x000fe20000000000 */
[----:B--2---:R-:W-:Y:S01]  /*89e0*/  FFMA2 R88, R64.F32x2.HI_LO, UR10.F32, -R88.F32x2.HI_LO ;  /* 0x0000000a40587c49 */ /* 0x004fe20009000858 */
[----:B------:R-:W-:Y:S01]  /*89f0*/  BAR.SYNC.DEFER_BLOCKING 0x3, 0x100 ;  /* 0x00c4000000007b1d */ /* 0x000fe20000010000 */
[----:B------:R-:W-:Y:S02]  /*8a00*/  FFMA2 R66, R66.F32x2.HI_LO, UR10.F32, -R90.F32x2.HI_LO ;  /* 0x0000000a42427c49 */ /* 0x000fe4000900085a */
[----:B------:R-:W-:Y:S01]  /*8a10*/  IMAD.U32 R64, RZ, RZ, UR8 ;  /* 0x00000008ff407e24 */ /* 0x000fe2000f8e00ff */
[----:B------:R-:W-:Y:S02]  /*8a20*/  SEL R16, R16, 0xff800000, P0 ;  /* 0xff80000010107807 */ /* 0x000fe40000000000 */
[----:B------:R-:W-:Y:S01]  /*8a30*/  SEL R17, R17, 0xff800000, P0 ;  /* 0xff80000011117807 */ /* 0x000fe20000000000 */
[----:B------:R-:W-:Y:S01]  /*8a40*/  MUFU.EX2 R102, R66 ;  /* 0x0000004200667308 */ /* 0x000fe20000000800 */
[----:B------:R-:W-:-:S02]  /*8a50*/  SEL R18, R18, 0xff800000, P0 ;  /* 0xff80000012127807 */ /* 0x000fc40000000000 */
[----:B------:R-:W-:Y:S02]  /*8a60*/  SEL R19, R19, 0xff800000, P0 ;  /* 0xff80000013137807 */ /* 0x000fe40000000000 */
[----:B------:R-:W-:Y:S02]  /*8a70*/  SEL R24, R24, 0xff800000, P0 ;  /* 0xff80000018187807 */ /* 0x000fe40000000000 */
[----:B------:R-:W-:Y:S01]  /*8a80*/  SEL R25, R25, 0xff800000, P0 ;  /* 0xff80000019197807 */ /* 0x000fe20000000000 */
[----:B------:R2:W-:Y:S01]  /*8a90*/  MUFU.EX2 R103, R67 ;  /* 0x0000004300677308 */ /* 0x0005e20000000800 */
[----:B------:R-:W-:Y:S02]  /*8aa0*/  SEL R26, R26, 0xff800000, P0 ;  /* 0xff8000001a1a7807 */ /* 0x000fe40000000000 */
[----:B------:R-:W-:Y:S02]  /*8ab0*/  SEL R27, R27, 0xff800000, P0 ;  /* 0xff8000001b1b7807 */ /* 0x000fe40000000000 */
[----:B------:R-:W-:-:S02]  /*8ac0*/  SEL R30, R30, 0xff800000, P0 ;  /* 0xff8000001e1e7807 */ /* 0x000fc40000000000 */
[----:B------:R-:W-:Y:S01]  /*8ad0*/  SEL R28, R28, 0xff800000, P0 ;  /* 0xff8000001c1c7807 */ /* 0x000fe20000000000 */
[----:B------:R-:W-:Y:S01]  /*8ae0*/  MUFU.EX2 R101, R89 ;  /* 0x0000005900657308 */ /* 0x000fe20000000800 */
[----:B------:R-:W-:Y:S01]  /*8af0*/  SEL R29, R29, 0xff800000, P0 ;  /* 0xff8000001d1d7807 */ /* 0x000fe20000000000 */
[----:B------:R-:W1:Y:S01]  /*8b00*/  LDS.128 R52, [R52+UR4+0x34510] ;  /* 0x0345100434347984 */ /* 0x000e620008000c00 */
[----:B------:R-:W-:Y:S02]  /*8b10*/  SEL R31, R31, 0xff800000, P0 ;  /* 0xff8000001f1f7807 */ /* 0x000fe40000000000 */
[----:B------:R-:W-:Y:S01]  /*8b20*/  SEL R22, R22, 0xff800000, P0 ;  /* 0xff80000016167807 */ /* 0x000fe20000000000 */
[----:B---3--:R-:W3:Y:S01]  /*8b30*/  LDS.128 R56, [R56+UR4+0x34500] ;  /* 0x0345000438387984 */ /* 0x008ee20008000c00 */
[----:B------:R-:W-:Y:S01]  /*8b40*/  SEL R23, R23, 0xff800000, P0 ;  /* 0xff80000017177807 */ /* 0x000fe20000000000 */
[----:B------:R-:W-:Y:S01]  /*8b50*/  MUFU.EX2 R100, R88 ;  /* 0x0000005800647308 */ /* 0x000fe20000000800 */
[----:B------:R-:W-:Y:S01]  /*8b60*/  SEL R34, R34, 0xff800000, P0 ;  /* 0xff80000022227807 */ /* 0x000fe20000000000 */
[----:B--2---:R-:W2:Y:S01]  /*8b70*/  LDS.128 R64, [R64+UR4+0x34520] ;  /* 0x0345200440407984 */ /* 0x004ea20008000c00 */
[----:B------:R-:W-:-:S02]  /*8b80*/  SEL R35, R35, 0xff800000, P0 ;  /* 0xff80000023237807 */ /* 0x000fc40000000000 */
[----:B------:R-:W-:Y:S01]  /*8b90*/  ELECT P0, URZ, PT ;  /* 0x0000000000ff782f */ /* 0x000fe20003800000 */
[----:B----4-:R-:W-:Y:S02]  /*8ba0*/  FFMA2 R84, R60.F32x2.HI_LO, UR10.F32, -R84.F32x2.HI_LO ;  /* 0x0000000a3c547c49 */ /* 0x010fe40009000854 */
[----:B------:R-:W-:Y:S02]  /*8bb0*/  IMAD.U32 R60, RZ, RZ, UR8 ;  /* 0x00000008ff3c7e24 */ /* 0x000fe4000f8e00ff */
[----:B------:R-:W-:Y:S01]  /*8bc0*/  FFMA2 R86, R62.F32x2.HI_LO, UR10.F32, -R86.F32x2.HI_LO ;  /* 0x0000000a3e567c49 */ /* 0x000fe20009000856 */
[----:B------:R-:W4:Y:S03]  /*8bd0*/  MUFU.EX2 R37, R37 ;  /* 0x0000002500257308 */ /* 0x000f260000000800 */
[----:B------:R-:W4:Y:S05]  /*8be0*/  LDS.128 R60, [R60+UR4+0x34530] ;  /* 0x034530043c3c7984 */ /* 0x000f2a0008000c00 */
[----:B------:R1:W-:Y:S08]  /*8bf0*/  MUFU.EX2 R96, R84 ;  /* 0x0000005400607308 */ /* 0x0003f00000000800 */
[----:B------:R-:W-:Y:S08]  /*8c00*/  MUFU.EX2 R97, R85 ;  /* 0x0000005500617308 */ /* 0x000ff00000000800 */
[----:B------:R-:W-:Y:S01]  /*8c10*/  MUFU.EX2 R92, R86 ;  /* 0x00000056005c7308 */ /* 0x000fe20000000800 */
[----:B-1----:R-:W-:-:S02]  /*8c20*/  FFMA2 R52, R8.F32x2.HI_LO, UR10.F32, -R52.F32x2.HI_LO ;  /* 0x0000000a08347c49 */ /* 0x002fc40009000834 */
[----:B------:R-:W-:Y:S02]  /*8c30*/  IMAD.U32 R8, RZ, RZ, UR8 ;  /* 0x00000008ff087e24 */ /* 0x000fe4000f8e00ff */
[----:B------:R-:W-:Y:S02]  /*8c40*/  FFMA2 R54, R10.F32x2.HI_LO, UR10.F32, -R54.F32x2.HI_LO ;  /* 0x0000000a0a367c49 */ /* 0x000fe40009000836 */
[----:B------:R-:W-:Y:S02]  /*8c50*/  IMAD.U32 R84, RZ, RZ, UR8 ;  /* 0x00000008ff547e24 */ /* 0x000fe4000f8e00ff */
[----:B---3--:R-:W-:Y:S02]  /*8c60*/  FFMA2 R56, R4.F32x2.HI_LO, UR10.F32, -R56.F32x2.HI_LO ;  /* 0x0000000a04387c49 */ /* 0x008fe40009000838 */
[----:B------:R-:W-:Y:S02]  /*8c70*/  IMAD.U32 R4, RZ, RZ, UR8 ;  /* 0x00000008ff047e24 */ /* 0x000fe4000f8e00ff */
[----:B------:R-:W-:Y:S01]  /*8c80*/  FFMA2 R58, R6.F32x2.HI_LO, UR10.F32, -R58.F32x2.HI_LO ;  /* 0x0000000a063a7c49 */ /* 0x000fe2000900083a */
[----:B------:R-:W1:Y:S01]  /*8c90*/  LDS.128 R8, [R8+UR4+0x34540] ;  /* 0x0345400408087984 */ /* 0x000e620008000c00 */
[----:B--2---:R-:W-:-:S02]  /*8ca0*/  FFMA2 R64, R12.F32x2.HI_LO, UR10.F32, -R64.F32x2.HI_LO ;  /* 0x0000000a0c407c49 */ /* 0x004fc40009000840 */
[----:B------:R-:W-:Y:S01]  /*8cb0*/  IMAD.U32 R12, RZ, RZ, UR8 ;  /* 0x00000008ff0c7e24 */ /* 0x000fe2000f8e00ff */
[----:B------:R2:W-:Y:S01]  /*8cc0*/  MUFU.EX2 R93, R87 ;  /* 0x00000057005d7308 */ /* 0x0005e20000000800 */
[----:B------:R-:W-:Y:S01]  /*8cd0*/  FFMA2 R66, R14.F32x2.HI_LO, UR10.F32, -R66.F32x2.HI_LO ;  /* 0x0000000a0e427c49 */ /* 0x000fe20009000842 */
[----:B------:R-:W3:Y:S04]  /*8ce0*/  LDS.128 R4, [R4+UR4+0x34570] ;  /* 0x0345700404047984 */ /* 0x000ee80008000c00 */
[----:B------:R-:W3:Y:S02]  /*8cf0*/  LDS.128 R12, [R12+UR4+0x34560] ;  /* 0x034560040c0c7984 */ /* 0x000ee40008000c00 */
[----:B------:R-:W-:Y:S01]  /*8d00*/  MUFU.EX2 R38, R38 ;  /* 0x0000002600267308 */ /* 0x000fe20000000800 */
[----:B----4-:R-:W-:-:S02]  /*8d10*/  FFMA2 R60, R16.F32x2.HI_LO, UR10.F32, -R60.F32x2.HI_LO ;  /* 0x0000000a103c7c49 */ /* 0x010fc4000900083c */
[----:B------:R-:W-:-:S05]  /*8d20*/  FFMA2 R62, R18.F32x2.HI_LO, UR10.F32, -R62.F32x2.HI_LO ;  /* 0x0000000a123e7c49 */ /* 0x000fca000900083e */
[----:B------:R-:W4:Y:S01]  /*8d30*/  MUFU.EX2 R39, R39 ;  /* 0x0000002700277308 */ /* 0x000f220000000800 */
[----:B--2---:R-:W2:Y:S07]  /*8d40*/  LDS.128 R84, [R84+UR4+0x34550] ;  /* 0x0345500454547984 */ /* 0x004eae0008000c00 */
[----:B------:R-:W-:Y:S08]  /*8d50*/  MUFU.EX2 R48, R48 ;  /* 0x0000003000307308 */ /* 0x000ff00000000800 */
[----:B------:R-:W2:Y:S01]  /*8d60*/  MUFU.EX2 R49, R49 ;  /* 0x0000003100317308 */ /* 0x000ea20000000800 */
[----:B-1----:R-:W-:Y:S01]  /*8d70*/  FFMA2 R8, R20.F32x2.HI_LO, UR10.F32, -R8.F32x2.HI_LO ;  /* 0x0000000a14087c49 */ /* 0x002fe20009000808 */
[----:B------:R-:W-:Y:S01]  /*8d80*/  F2FP.BF16.F32.PACK_AB R21, R107, R106 ;  /* 0x0000006a6b15723e */ /* 0x000fe200000010ff */
[----:B------:R-:W-:-:S05]  /*8d90*/  FFMA2 R10, R22.F32x2.HI_LO, UR10.F32, -R10.F32x2.HI_LO ;  /* 0x0000000a160a7c49 */ /* 0x000fca000900080a */
[----:B------:R-:W-:Y:S01]  /*8da0*/  MUFU.EX2 R50, R50 ;  /* 0x0000003200327308 */ /* 0x000fe20000000800 */
[----:B-----5:R-:W-:Y:S01]  /*8db0*/  F2FP.BF16.F32.PACK_AB R22, R95, R94 ;  /* 0x0000005e5f16723e */ /* 0x020fe200000010ff */
[----:B---3--:R-:W-:Y:S01]  /*8dc0*/  FFMA2 R4, R32.F32x2.HI_LO, UR10.F32, -R4.F32x2.HI_LO ;  /* 0x0000000a20047c49 */ /* 0x008fe20009000804 */
[----:B------:R-:W-:Y:S01]  /*8dd0*/  F2FP.BF16.F32.PACK_AB R23, R105, R104 ;  /* 0x000000686917723e */ /* 0x000fe200000010ff */
[----:B------:R-:W-:Y:S02]  /*8de0*/  FFMA2 R6, R34.F32x2.HI_LO, UR10.F32, -R6.F32x2.HI_LO ;  /* 0x0000000a22067c49 */ /* 0x000fe40009000806 */
[----:B------:R-:W-:Y:S01]  /*8df0*/  FFMA2 R112, R28.F32x2.HI_LO, UR10.F32, -R12.F32x2.HI_LO ;  /* 0x0000000a1c707c49 */ /* 0x000fe2000900080c */
[----:B------:R-:W-:Y:S01]  /*8e00*/  F2FP.BF16.F32.PACK_AB R12, R37, R36 ;  /* 0x00000024250c723e */ /* 0x000fe200000010ff */
[----:B------:R1:W-:Y:S01]  /*8e10*/  MUFU.EX2 R89, R9 ;  /* 0x0000000900597308 */ /* 0x0003e20000000800 */
[----:B------:R-:W-:Y:S01]  /*8e20*/  FFMA2 R114, R30.F32x2.HI_LO, UR10.F32, -R14.F32x2.HI_LO ;  /* 0x0000000a1e727c49 */ /* 0x000fe2000900080e */
[----:B------:R-:W-:-:S02]  /*8e30*/  F2FP.BF16.F32.PACK_AB R14, R41, R40 ;  /* 0x00000028290e723e */ /* 0x000fc400000010ff */
[----:B------:R-:W-:Y:S02]  /*8e40*/  F2FP.BF16.F32.PACK_AB R15, R43, R42 ;  /* 0x0000002a2b0f723e */ /* 0x000fe400000010ff */
[----:B----4-:R-:W-:Y:S02]  /*8e50*/  F2FP.BF16.F32.PACK_AB R13, R39, R38 ;  /* 0x00000026270d723e */ /* 0x010fe400000010ff */
[----:B------:R3:W-:Y:S01]  /*8e60*/  MUFU.EX2 R88, R8 ;  /* 0x0000000800587308 */ /* 0x0007e20000000800 */
[----:B--2---:R-:W-:Y:S01]  /*8e70*/  FFMA2 R84, R24.F32x2.HI_LO, UR10.F32, -R84.F32x2.HI_LO ;  /* 0x0000000a18547c49 */ /* 0x004fe20009000854 */
[----:B------:R-:W-:Y:S01]  /*8e80*/  F2FP.BF16.F32.PACK_AB R18, R49, R48 ;  /* 0x000000303112723e */ /* 0x000fe200000010ff */
[----:B------:R-:W-:Y:S01]  /*8e90*/  FFMA2 R86, R26.F32x2.HI_LO, UR10.F32, -R86.F32x2.HI_LO ;  /* 0x0000000a1a567c49 */ /* 0x000fe20009000856 */
[----:B------:R-:W-:Y:S02]  /*8ea0*/  F2FP.BF16.F32.PACK_AB R26, R101, R100 ;  /* 0x00000064651a723e */ /* 0x000fe400000010ff */
[----:B------:R-:W-:-:S02]  /*8eb0*/  F2FP.BF16.F32.PACK_AB R27, R103, R102 ;  /* 0x00000066671b723e */ /* 0x000fc400000010ff */
[----:B------:R-:W2:Y:S01]  /*8ec0*/  MUFU.EX2 R51, R51 ;  /* 0x0000003300337308 */ /* 0x000ea20000000800 */
[----:B-1----:R-:W-:Y:S01]  /*8ed0*/  IMAD.U32 R9, RZ, RZ, UR22 ;  /* 0x00000016ff097e24 */ /* 0x002fe2000f8e00ff */
[----:B------:R-:W-:Y:S02]  /*8ee0*/  F2FP.BF16.F32.PACK_AB R24, R97, R96 ;  /* 0x000000606118723e */ /* 0x000fe400000010ff */
[----:B------:R-:W-:-:S04]  /*8ef0*/  F2FP.BF16.F32.PACK_AB R25, R93, R92 ;  /* 0x0000005c5d19723e */ /* 0x000fc800000010ff */
[----:B------:R-:W-:Y:S01]  /*8f00*/  MUFU.EX2 R44, R44 ;  /* 0x0000002c002c7308 */ /* 0x000fe20000000800 */
[----:B---3--:R-:W-:-:S07]  /*8f10*/  IMAD R8, R9, 0x20, R124 ;  /* 0x0000002009087824 */ /* 0x008fce00078e027c */
[----:B------:R-:W1:Y:S01]  /*8f20*/  MUFU.EX2 R45, R45 ;  /* 0x0000002d002d7308 */ /* 0x000e620000000800 */
[----:B--2---:R-:W-:-:S07]  /*8f30*/  F2FP.BF16.F32.PACK_AB R19, R51, R50 ;  /* 0x000000323313723e */ /* 0x004fce00000010ff */
[----:B------:R-:W-:Y:S08]  /*8f40*/  MUFU.EX2 R46, R46 ;  /* 0x0000002e002e7308 */ /* 0x000ff00000000800 */
[----:B------:R-:W2:Y:S01]  /*8f50*/  MUFU.EX2 R47, R47 ;  /* 0x0000002f002f7308 */ /* 0x000ea20000000800 */
[----:B-1----:R-:W-:-:S07]  /*8f60*/  F2FP.BF16.F32.PACK_AB R16, R45, R44 ;  /* 0x0000002c2d10723e */ /* 0x002fce00000010ff */
[----:B------:R-:W-:Y:S08]  /*8f70*/  MUFU.EX2 R98, R98 ;  /* 0x0000006200627308 */ /* 0x000ff00000000800 */
[----:B------:R-:W1:Y:S01]  /*8f80*/  MUFU.EX2 R99, R99 ;  /* 0x0000006300637308 */ /* 0x000e620000000800 */
[----:B--2---:R-:W-:-:S07]  /*8f90*/  F2FP.BF16.F32.PACK_AB R17, R47, R46 ;  /* 0x0000002e2f11723e */ /* 0x004fce00000010ff */
[----:B------:R2:W-:Y:S08]  /*8fa0*/  MUFU.EX2 R108, R4 ;  /* 0x00000004006c7308 */ /* 0x0005f00000000800 */
[----:B------:R-:W-:Y:S01]  /*8fb0*/  MUFU.EX2 R52, R52 ;  /* 0x0000003400347308 */ /* 0x000fe20000000800 */
[----:B-1----:R-:W-:-:S07]  /*8fc0*/  F2FP.BF16.F32.PACK_AB R20, R99, R98 ;  /* 0x000000626314723e */ /* 0x002fce00000010ff */
[----:B------:R-:W-:Y:S01]  /*8fd0*/  MUFU.EX2 R53, R53 ;  /* 0x0000003500357308 */ /* 0x000fe20000000800 */
[----:B--2---:R-:W-:-:S05]  /*8fe0*/  IMAD R4, R9, -0x10, R8 ;  /* 0xfffffff009047824 */ /* 0x004fca00078e0208 */
[C---:B------:R-:W-:Y:S02]  /*8ff0*/  R2UR UR6, R4.reuse ;  /* 0x00000000040672ca */ /* 0x040fe400000e0000 */
[----:B------:R-:W-:Y:S01]  /*9000*/  MUFU.EX2 R54, R54 ;  /* 0x0000003600367308 */ /* 0x000fe20000000800 */
[----:B------:R-:W-:-:S07]  /*9010*/  R2UR UR7, R4 ;  /* 0x00000000040772ca */ /* 0x000fce00000e0000 */
[----:B------:R-:W-:Y:S03]  /*9020*/  MUFU.EX2 R55, R55 ;  /* 0x0000003700377308 */ /* 0x000fe60000000800 */
[----:B------:R1:W-:Y:S01]  /*9030*/  STTM.x16 tmem[UR6], R12 ;  /* 0x0000000c000079ed */ /* 0x0003e20008240006 */
[----:B------:R-:W-:-:S04]  /*9040*/  USHF.L.U32 UR6, UR12, 0x1f, URZ ;  /* 0x0000001f0c067899 */ /* 0x000fc800080006ff */
[----:B------:R-:W-:Y:S08]  /*9050*/  MUFU.EX2 R56, R56 ;  /* 0x0000003800387308 */ /* 0x000ff00000000800 */
[----:B------:R-:W2:Y:S08]  /*9060*/  MUFU.EX2 R57, R57 ;  /* 0x0000003900397308 */ /* 0x000eb00000000800 */
[----:B------:R-:W-:Y:S08]  /*9070*/  MUFU.EX2 R58, R58 ;  /* 0x0000003a003a7308 */ /* 0x000ff00000000800 */
[----:B------:R-:W-:Y:S01]  /*9080*/  MUFU.EX2 R59, R59 ;  /* 0x0000003b003b7308 */ /* 0x000fe20000000800 */
[----:B--2---:R-:W-:-:S07]  /*9090*/  F2FP.BF16.F32.PACK_AB R4, R57, R56 ;  /* 0x000000383904723e */ /* 0x004fce00000010ff */
[----:B------:R-:W-:Y:S08]  /*90a0*/  MUFU.EX2 R60, R60 ;  /* 0x0000003c003c7308 */ /* 0x000ff00000000800 */
[----:B------:R-:W-:Y:S08]  /*90b0*/  MUFU.EX2 R61, R61 ;  /* 0x0000003d003d7308 */ /* 0x000ff00000000800 */
[----:B------:R-:W-:Y:S01]  /*90c0*/  MUFU.EX2 R62, R62 ;  /* 0x0000003e003e7308 */ /* 0x000fe20000000800 */
[----:B-1----:R-:W-:Y:S01]  /*90d0*/  F2FP.BF16.F32.PACK_AB R12, R89, R88 ;  /* 0x00000058590c723e */ /* 0x002fe200000010ff */
[----:B------:R-:W-:-:S02]  /*90e0*/  @P0 IMAD.MOV.U32 R22, RZ, RZ, 0x1 ;  /* 0x00000001ff160424 */ /* 0x000fc400078e00ff */
[----:B------:R-:W-:Y:S02]  /*90f0*/  @!P1 IMAD.MOV.U32 R21, RZ, RZ, 0x1 ;  /* 0x00000001ff159424 */ /* 0x000fe400078e00ff */
[----:B------:R-:W-:Y:S02]  /*9100*/  IMAD.U32 R20, RZ, RZ, UR6 ;  /* 0x00000006ff147e24 */ /* 0x000fe4000f8e00ff */
[----:B------:R-:W-:Y:S08]  /*9110*/  MUFU.EX2 R63, R63 ;  /* 0x0000003f003f7308 */ /* 0x000ff00000000800 */
[----:B------:R-:W-:Y:S08]  /*9120*/  MUFU.EX2 R64, R64 ;  /* 0x0000004000407308 */ /* 0x000ff00000000800 */
[----:B------:R-:W1:Y:S08]  /*9130*/  MUFU.EX2 R65, R65 ;  /* 0x0000004100417308 */ /* 0x000e700000000800 */
[----:B------:R-:W-:Y:S08]  /*9140*/  MUFU.EX2 R66, R66 ;  /* 0x0000004200427308 */ /* 0x000ff00000000800 */
[----:B------:R-:W2:Y:S01]  /*9150*/  MUFU.EX2 R67, R67 ;  /* 0x0000004300437308 */ /* 0x000ea20000000800 */
[----:B-1----:R-:W-:-:S07]  /*9160*/  F2FP.BF16.F32.PACK_AB R8, R65, R64 ;  /* 0x000000404108723e */ /* 0x002fce00000010ff */
[----:B------:R-:W-:Y:S08]  /*9170*/  MUFU.EX2 R84, R84 ;  /* 0x0000005400547308 */ /* 0x000ff00000000800 */
[----:B------:R-:W1:Y:S01]  /*9180*/  MUFU.EX2 R85, R85 ;  /* 0x0000005500557308 */ /* 0x000e620000000800 */
[----:B--2---:R-:W-:-:S07]  /*9190*/  F2FP.BF16.F32.PACK_AB R9, R67, R66 ;  /* 0x000000424309723e */ /* 0x004fce00000010ff */
[----:B------:R-:W-:Y:S08]  /*91a0*/  MUFU.EX2 R86, R86 ;  /* 0x0000005600567308 */ /* 0x000ff00000000800 */
[----:B------:R-:W2:Y:S01]  /*91b0*/  MUFU.EX2 R87, R87 ;  /* 0x0000005700577308 */ /* 0x000ea20000000800 */
[----:B-1----:R-:W-:-:S07]  /*91c0*/  F2FP.BF16.F32.PACK_AB R14, R85, R84 ;  /* 0x00000054550e723e */ /* 0x002fce00000010ff */
[----:B------:R1:W-:Y:S08]  /*91d0*/  MUFU.EX2 R90, R10 ;  /* 0x0000000a005a7308 */ /* 0x0003f00000000800 */
[----:B------:R3:W4:Y:S01]  /*91e0*/  MUFU.EX2 R91, R11 ;  /* 0x0000000b005b7308 */ /* 0x0007220000000800 */
[----:B--2---:R-:W-:-:S07]  /*91f0*/  F2FP.BF16.F32.PACK_AB R15, R87, R86 ;  /* 0x00000056570f723e */ /* 0x004fce00000010ff */
[----:B------:R2:W5:Y:S01]  /*9200*/  MUFU.EX2 R109, R5 ;  /* 0x00000005006d7308 */ /* 0x0005620000000800 */
[----:B-1----:R-:W-:-:S07]  /*9210*/  F2FP.BF16.F32.PACK_AB R10, R61, R60 ;  /* 0x0000003c3d0a723e */ /* 0x002fce00000010ff */
[----:B------:R1:W-:Y:S01]  /*9220*/  MUFU.EX2 R110, R6 ;  /* 0x00000006006e7308 */ /* 0x0003e20000000800 */
[----:B---3--:R-:W-:Y:S02]  /*9230*/  F2FP.BF16.F32.PACK_AB R11, R63, R62 ;  /* 0x0000003e3f0b723e */ /* 0x008fe400000010ff */
[----:B----4-:R-:W-:-:S05]  /*9240*/  F2FP.BF16.F32.PACK_AB R13, R91, R90 ;  /* 0x0000005a5b0d723e */ /* 0x010fca00000010ff */
[----:B------:R3:W4:Y:S01]  /*9250*/  MUFU.EX2 R111, R7 ;  /* 0x00000007006f7308 */ /* 0x0007220000000800 */
[----:B--2---:R-:W-:Y:S02]  /*9260*/  F2FP.BF16.F32.PACK_AB R5, R59, R58 ;  /* 0x0000003a3b05723e */ /* 0x004fe400000010ff */
[----:B-----5:R-:W-:-:S05]  /*9270*/  F2FP.BF16.F32.PACK_AB R18, R109, R108 ;  /* 0x0000006c6d12723e */ /* 0x020fca00000010ff */
[----:B------:R-:W-:Y:S01]  /*9280*/  MUFU.EX2 R112, R112 ;  /* 0x0000007000707308 */ /* 0x000fe20000000800 */
[----:B-1----:R-:W-:-:S07]  /*9290*/  F2FP.BF16.F32.PACK_AB R6, R53, R52 ;  /* 0x000000343506723e */ /* 0x002fce00000010ff */
[----:B------:R-:W1:Y:S01]  /*92a0*/  MUFU.EX2 R113, R113 ;  /* 0x0000007100717308 */ /* 0x000e620000000800 */
[----:B---3--:R-:W-:Y:S02]  /*92b0*/  F2FP.BF16.F32.PACK_AB R7, R55, R54 ;  /* 0x000000363707723e */ /* 0x008fe400000010ff */
[----:B----4-:R-:W-:-:S05]  /*92c0*/  F2FP.BF16.F32.PACK_AB R19, R111, R110 ;  /* 0x0000006e6f13723e */ /* 0x010fca00000010ff */
[----:B------:R-:W-:Y:S08]  /*92d0*/  MUFU.EX2 R114, R114 ;  /* 0x0000007200727308 */ /* 0x000ff00000000800 */
[----:B------:R-:W2:Y:S01]  /*92e0*/  MUFU.EX2 R115, R115 ;  /* 0x0000007300737308 */ /* 0x000ea20000000800 */
[----:B-1----:R-:W-:Y:S02]  /*92f0*/  F2FP.BF16.F32.PACK_AB R16, R113, R112 ;  /* 0x000000707110723e */ /* 0x002fe400000010ff */
[----:B--2---:R-:W-:-:S04]  /*9300*/  F2FP.BF16.F32.PACK_AB R17, R115, R114 ;  /* 0x000000727311723e */ /* 0x004fc800000010ff */
[----:B------:R1:W-:Y:S01]  /*9310*/  STTM.x16 tmem[UR7+0x20], R4 ;  /* 0x00002004000079ed */ /* 0x0003e20008240007 */
[----:B------:R-:W2:Y:S01]  /*9320*/  FENCE.VIEW.ASYNC.T ;  /* 0x00000000000073c6 */ /* 0x000ea20000000200 */
[----:B------:R3:W-:Y:S06]  /*9330*/  MEMBAR.ALL.CTA ;  /* 0x0000000000007992 */ /* 0x0007ec0000008000 */
[----:B---3--:R-:W2:Y:S02]  /*9340*/  FENCE.VIEW.ASYNC.S ;  /* 0x00000000000073c6 */ /* 0x008ea40000000000 */
[----:B--2---:R-:W-:Y:S06]  /*9350*/  BAR.SYNC.DEFER_BLOCKING 0x3, 0x100 ;  /* 0x00c4000000007b1d */ /* 0x004fec0000010000 */
[----:B------:R-:W-:Y:S01]  /*9360*/  @P0 SYNCS.ARRIVE.TRANS64.RED.ART0 RZ, [UR20], R22 ;  /* 0x00000016ffff09a7 */ /* 0x000fe20008500414 */
[----:B------:R2:W-:Y:S01]  /*9370*/  @!P1 SYNCS.ARRIVE.TRANS64.ART0 RZ, [UR4+0x28], R21 ;  /* 0x00002815ffff99a7 */ /* 0x0005e20008500004 */
[----:B------:R-:W3:Y:S01]  /*9380*/  SYNCS.PHASECHK.TRANS64.TRYWAIT P0, [UR4+0x30], R20 ;  /* 0x00003014ff0075a7 */ /* 0x000ee20008001104 */
[----:B--2---:R-:W-:Y:S01]  /*9390*/  IMAD.U32 R21, RZ, RZ, UR5 ;  /* 0x00000005ff157e24 */ /* 0x004fe2000f8e00ff */
[----:B-1-3--:R-:W-:Y:S06]  /*93a0*/  @!P0 BRA `(.L_x_122) ;  /* 0x0000004c00008947 */ /* 0x00afec0003800000 */
.L_x_248:
[----:B------:R-:W2:Y:S01]  /*93b0*/  SYNCS.PHASECHK.TRANS64.TRYWAIT P0, [UR4+0x50], R21 ;  /* 0x00005015ff0075a7 */ /* 0x000ea20008001104 */
[----:B------:R-:W-:-:S04]  /*93c0*/  LOP3.LUT R119, R116, 0xff, RZ, 0xc0, !PT ;  /* 0x000000ff74777812 */ /* 0x000fc800078ec0ff */
[----:B------:R-:W-:-:S05]  /*93d0*/  SHF.R.U32.HI R125, RZ, 0x7, R119 ;  /* 0x00000007ff7d7819 */ /* 0x000fca0000011677 */
[----:B------:R-:W-:Y:S01]  /*93e0*/  IMAD R124, R125, 0x20, R124 ;  /* 0x000000207d7c7824 */ /* 0x000fe200078e027c */
[----:B--2---:R-:W-:Y:S06]  /*93f0*/  @!P0 BRA `(.L_x_123) ;  /* 0x0000004c000c8947 */ /* 0x004fec0003800000 */
.L_x_250:
[----:B------:R-:W-:Y:S01]  /*9400*/  R2UR UR6, R124 ;  /* 0x000000007c0672ca */ /* 0x000fe200000e0000 */
[----:B------:R-:W-:Y:S01]  /*9410*/  UIADD3 UR5, UPT, UPT, UR4, UR8, URZ ;  /* 0x0000000804057290 */ /* 0x000fe2000fffe0ff */
[----:B------:R-:W-:-:S11]  /*9420*/  IMAD R125, R125, -0x10, R124 ;  /* 0xfffffff07d7d7824 */ /* 0x000fd600078e027c */
[----:B-1----:R-:W1:Y:S01]  /*9430*/  LDTM.x32 R4, tmem[UR6+0x100] ;  /* 0x00010006000479ee */ /* 0x002e6200082c0000 */
[----:B------:R-:W-:Y:S01]  /*9440*/  NOP ;  /* 0x0000000000007918 */ /* 0x000fe20000000000 */
[----:B-1----:R-:W-:Y:S01]  /*9450*/  BAR.SYNC.DEFER_BLOCKING 0x3, 0x100 ;  /* 0x00c4000000007b1d */ /* 0x002fe20000010000 */
[----:B------:R-:W-:-:S06]  /*9460*/  USHF.L.U32 UR6, UR13, 0x1f, URZ ;  /* 0x0000001f0d067899 */ /* 0x000fcc00080006ff */
[----:B------:R-:W-:Y:S01]  /*9470*/  MOV R126, UR6 ;  /* 0x00000006007e7c02 */ /* 0x000fe20008000f00 */
[----:B------:R-:W1:Y:S02]  /*9480*/  LDS.128 R120, [UR5+0x34610] ;  /* 0x03461005ff787984 */ /* 0x000e640008000c00 */
[----:B-1----:R-:W-:Y:S02]  /*9490*/  FADD2 R8, R8.F32x2.HI_LO, -R120.F32x2.HI_LO ;  /* 0x800000780808724b */ /* 0x002fe40000000000 */
[----:B------:R-:W-:Y:S02]  /*94a0*/  FADD2 R10, R10.F32x2.HI_LO, -R122.F32x2.HI_LO ;  /* 0x8000007a0a0a724b */ /* 0x000fe40000000000 */
[----:B------:R-:W1:Y:S01]  /*94b0*/  LDS.128 R120, [UR5+0x34600] ;  /* 0x03460005ff787984 */ /* 0x000e620008000c00 */
[----:B------:R-:W-:Y:S02]  /*94c0*/  FMUL2 R8, R40.F32x2.HI_LO, R8.F32x2.HI_LO ;  /* 0x000000082808724a */ /* 0x000fe40000000000 */
[----:B------:R-:W-:-:S02]  /*94d0*/  FMUL2 R10, R42.F32x2.HI_LO, R10.F32x2.HI_LO ;  /* 0x0000000a2a0a724a */ /* 0x000fc40000000000 */
[----:B------:R-:W2:Y:S01]  /*94e0*/  LDS.128 R40, [UR5+0x34620] ;  /* 0x03462005ff287984 */ /* 0x000ea20008000c00 */
[----:B-1----:R-:W-:Y:S02]  /*94f0*/  FADD2 R4, R4.F32x2.HI_LO, -R120.F32x2.HI_LO ;  /* 0x800000780404724b */ /* 0x002fe40000000000 */
[----:B------:R-:W-:Y:S02]  /*9500*/  FADD2 R6, R6.F32x2.HI_LO, -R122.F32x2.HI_LO ;  /* 0x8000007a0606724b */ /* 0x000fe40000000000 */
[----:B------:R-:W1:Y:S01]  /*9510*/  LDS.128 R120, [UR5+0x34630] ;  /* 0x03463005ff787984 */ /* 0x000e620008000c00 */
[----:B--2---:R-:W-:Y:S02]  /*9520*/  FADD2 R40, R12.F32x2.HI_LO, -R40.F32x2.HI_LO ;  /* 0x800000280c28724b */ /* 0x004fe40000000000 */
[----:B------:R-:W-:Y:S02]  /*9530*/  FMUL2 R4, R36.F32x2.HI_LO, R4.F32x2.HI_LO ;  /* 0x000000042404724a */ /* 0x000fe40000000000 */
[----:B------:R-:W-:-:S02]  /*9540*/  FMUL2 R6, R38.F32x2.HI_LO, R6.F32x2.HI_LO ;  /* 0x000000062606724a */ /* 0x000fc40000000000 */
[----:B------:R-:W2:Y:S01]  /*9550*/  LDS.128 R36, [UR5+0x34650] ;  /* 0x03465005ff247984 */ /* 0x000ea20008000c00 */
[----:B-1----:R-:W-:Y:S02]  /*9560*/  FADD2 R18, R18.F32x2.HI_LO, -R122.F32x2.HI_LO ;  /* 0x8000007a1212724b */ /* 0x002fe40000000000 */
[----:B------:R-:W-:Y:S02]  /*9570*/  FADD2 R16, R16.F32x2.HI_LO, -R120.F32x2.HI_LO ;  /* 0x800000781010724b */ /* 0x000fe40000000000 */
[----:B------:R-:W-:Y:S01]  /*9580*/  FMUL2 R12, R50.F32x2.HI_LO, R18.F32x2.HI_LO ;  /* 0x00000012320c724a */ /* 0x000fe20000000000 */
[----:B------:R-:W1:Y:S01]  /*9590*/  LDS.128 R120, [UR5+0x34670] ;  /* 0x03467005ff787984 */ /* 0x000e620008000c00 */
[----:B------:R-:W-:Y:S02]  /*95a0*/  FADD2 R18, R14.F32x2.HI_LO, -R42.F32x2.HI_LO ;  /* 0x8000002a0e12724b */ /* 0x000fe40000000000 */
[----:B------:R-:W-:Y:S02]  /*95b0*/  FMUL2 R16, R48.F32x2.HI_LO, R16.F32x2.HI_LO ;  /* 0x000000103010724a */ /* 0x000fe40000000000 */
[----:B------:R-:W-:Y:S01]  /*95c0*/  FMUL2 R14, R44.F32x2.HI_LO, R40.F32x2.HI_LO ;  /* 0x000000282c0e724a */ /* 0x000fe20000000000 */
[----:B------:R-:W3:Y:S01]  /*95d0*/  LDS.128 R48, [UR5+0x34660] ;  /* 0x03466005ff307984 */ /* 0x000ee20008000c00 */
[----:B--2---:R-:W-:Y:S01]  /*95e0*/  FADD2 R24, R24.F32x2.HI_LO, -R36.F32x2.HI_LO ;  /* 0x800000241818724b */ /* 0x004fe20000000000 */
[----:B------:R-:W-:Y:S01]  /*95f0*/  F2FP.BF16.F32.PACK_AB R36, R5, R4 ;  /* 0x000000040524723e */ /* 0x000fe200000010ff */
[----:B------:R-:W-:Y:S01]  /*9600*/  FADD2 R26, R26.F32x2.HI_LO, -R38.F32x2.HI_LO ;  /* 0x800000261a1a724b */ /* 0x000fe20000000000 */
[----:B------:R-:W2:Y:S01]  /*9610*/  LDS.128 R40, [UR5+0x34640] ;  /* 0x03464005ff287984 */ /* 0x000ea20008000c00 */
[----:B------:R-:W4:Y:S01]  /*9620*/  SYNCS.PHASECHK.TRANS64.TRYWAIT P0, [UR4+0x68], R126 ;  /* 0x0000687eff0075a7 */ /* 0x000f220008001104 */
[----:B------:R-:W-:Y:S01]  /*9630*/  FMUL2 R18, R46.F32x2.HI_LO, R18.F32x2.HI_LO ;  /* 0x000000122e12724a */ /* 0x000fe20000000000 */
[----:B------:R-:W-:Y:S01]  /*9640*/  F2FP.BF16.F32.PACK_AB R38, R9, R8 ;  /* 0x000000080926723e */ /* 0x000fe200000010ff */
[----:B------:R-:W-:Y:S01]  /*9650*/  FMUL2 R24, R94.F32x2.HI_LO, R24.F32x2.HI_LO ;  /* 0x000000185e18724a */ /* 0x000fe20000000000 */
[----:B------:R-:W-:Y:S01]  /*9660*/  F2FP.BF16.F32.PACK_AB R39, R11, R10 ;  /* 0x0000000a0b27723e */ /* 0x000fe200000010ff */
[----:B------:R-:W-:Y:S01]  /*9670*/  FMUL2 R26, R104.F32x2.HI_LO, R26.F32x2.HI_LO ;  /* 0x0000001a681a724a */ /* 0x000fe20000000000 */
[----:B------:R-:W-:-:S02]  /*9680*/  F2FP.BF16.F32.PACK_AB R37, R7, R6 ;  /* 0x000000060725723e */ /* 0x000fc400000010ff */
[----:B------:R-:W-:Y:S02]  /*9690*/  F2FP.BF16.F32.PACK_AB R46, R25, R24 ;  /* 0x00000018192e723e */ /* 0x000fe400000010ff */
[----:B------:R-:W-:Y:S01]  /*96a0*/  F2FP.BF16.F32.PACK_AB R47, R27, R26 ;  /* 0x0000001a1b2f723e */ /* 0x000fe200000010ff */
[----:B-1----:R-:W-:Y:S02]  /*96b0*/  FADD2 R32, R32.F32x2.HI_LO, -R120.F32x2.HI_LO ;  /* 0x800000782020724b */ /* 0x002fe40000000000 */
[----:B------:R-:W-:Y:S02]  /*96c0*/  FADD2 R34, R34.F32x2.HI_LO, -R122.F32x2.HI_LO ;  /* 0x8000007a2222724b */ /* 0x000fe40000000000 */
[----:B------:R-:W-:Y:S02]  /*96d0*/  FMUL2 R32, R100.F32x2.HI_LO, R32.F32x2.HI_LO ;  /* 0x000000206420724a */ /* 0x000fe40000000000 */
[----:B---3--:R-:W-:Y:S02]  /*96e0*/  FADD2 R28, R28.F32x2.HI_LO, -R48.F32x2.HI_LO ;  /* 0x800000301c1c724b */ /* 0x008fe40000000000 */
[----:B------:R-:W-:Y:S01]  /*96f0*/  FADD2 R30, R30.F32x2.HI_LO, -R50.F32x2.HI_LO ;  /* 0x800000321e1e724b */ /* 0x000fe20000000000 */
[----:B------:R-:W-:Y:S01]  /*9700*/  F2FP.BF16.F32.PACK_AB R50, R33, R32 ;  /* 0x000000202132723e */ /* 0x000fe200000010ff */
[----:B--2---:R-:W-:Y:S01]  /*9710*/  FADD2 R20, R20.F32x2.HI_LO, -R40.F32x2.HI_LO ;  /* 0x800000281414724b */ /* 0x004fe20000000000 */
[----:B------:R-:W-:Y:S01]  /*9720*/  F2FP.BF16.F32.PACK_AB R40, R15, R14 ;  /* 0x0000000e0f28723e */ /* 0x000fe200000010ff */
[----:B------:R-:W-:Y:S01]  /*9730*/  FADD2 R22, R22.F32x2.HI_LO, -R42.F32x2.HI_LO ;  /* 0x8000002a1616724b */ /* 0x000fe20000000000 */
[----:B------:R-:W-:Y:S01]  /*9740*/  F2FP.BF16.F32.PACK_AB R42, R17, R16 ;  /* 0x00000010112a723e */ /* 0x000fe200000010ff */
[----:B------:R-:W-:Y:S01]  /*9750*/  FMUL2 R20, R98.F32x2.HI_LO, R20.F32x2.HI_LO ;  /* 0x000000146214724a */ /* 0x000fe20000000000 */
        /* <DEDUP_REMOVED lines=11> */
[----:B----4-:R-:W-:Y:S06]  /*9810*/  @!P0 BRA `(.L_x_124) ;  /* 0x0000004800248947 */ /* 0x010fec0003800000 */
.L_x_252:
[----:B------:R-:W-:-:S13]  /*9820*/  R2UR UR6, R125 ;  /* 0x000000007d0672ca */ /* 0x000fda00000e0000 */
[----:B------:R2:W-:Y:S01]  /*9830*/  STTM.x16 tmem[UR6+0x100], R36 ;  /* 0x00010024000079ed */ /* 0x0005e20008240006 */
[----:B------:R-:W-:Y:S05]  /*9840*/  BRA.U !UP2, `(.L_x_125) ;  /* 0x000000010a907547 */ /* 0x000fea000b800000 */
[----:B------:R-:W-:-:S05]  /*9850*/  SHF.R.U32.HI R5, RZ, 0x1, R119 ;  /* 0x00000001ff057819 */ /* 0x000fca0000011677 */
[----:B------:R-:W-:-:S05]  /*9860*/  IMAD R10, R116, 0x80, R5 ;  /* 0x00000080740a7824 */ /* 0x000fca00078e0205 */
[----:B------:R-:W-:-:S05]  /*9870*/  LOP3.LUT R10, R10, 0x3fc0, RZ, 0xc0, !PT ;  /* 0x00003fc00a0a7812 */ /* 0x000fca00078ec0ff */
[----:B------:R-:W-:-:S04]  /*9880*/  VIADD R10, R10, UR4 ;  /* 0x000000040a0a7c36 */ /* 0x000fc80008000000 */
[C---:B------:R-:W-:Y:S01]  /*9890*/  VIADD R11, R10.reuse, 0x2c400 ;  /* 0x0002c4000a0b7836 */ /* 0x040fe20000000000 */
[C---:B------:R-:W-:Y:S01]  /*98a0*/  IADD3 R6, PT, PT, R10.reuse, 0x2c410, RZ ;  /* 0x0002c4100a067810 */ /* 0x040fe20007ffe0ff */
[C---:B------:R-:W-:Y:S02]  /*98b0*/  VIADD R8, R10.reuse, 0x2c420 ;  /* 0x0002c4200a087836 */ /* 0x040fe40000000000 */
[----:B------:R-:W-:Y:S01]  /*98c0*/  VIADD R10, R10, 0x2c430 ;  /* 0x0002c4300a0a7836 */ /* 0x000fe20000000000 */
[----:B-1----:R-:W-:Y:S02]  /*98d0*/  SHF.R.U32.HI R4, RZ, 0x3, R11 ;  /* 0x00000003ff047819 */ /* 0x002fe4000001160b */
[----:B------:R-:W-:Y:S02]  /*98e0*/  SHF.R.U32.HI R5, RZ, 0x3, R6 ;  /* 0x00000003ff057819 */ /* 0x000fe40000011606 */
[----:B------:R-:W-:Y:S02]  /*98f0*/  SHF.R.U32.HI R7, RZ, 0x3, R8 ;  /* 0x00000003ff077819 */ /* 0x000fe40000011608 */
[----:B------:R-:W-:-:S02]  /*9900*/  SHF.R.U32.HI R9, RZ, 0x3, R10 ;  /* 0x00000003ff097819 */ /* 0x000fc4000001160a */
[----:B------:R-:W-:Y:S02]  /*9910*/  LOP3.LUT R4, R11, 0x70, R4, 0x78, !PT ;  /* 0x000000700b047812 */ /* 0x000fe400078e7804 */
[----:B------:R-:W-:Y:S02]  /*9920*/  LOP3.LUT R5, R6, 0x70, R5, 0x78, !PT ;  /* 0x0000007006057812 */ /* 0x000fe400078e7805 */
[----:B------:R-:W-:Y:S01]  /*9930*/  LOP3.LUT R7, R8, 0x70, R7, 0x78, !PT ;  /* 0x0000007008077812 */ /* 0x000fe200078e7807 */
[----:B------:R1:W-:Y:S01]  /*9940*/  STS.128 [R4], R36 ;  /* 0x0000002404007388 */ /* 0x0003e20000000c00 */
[----:B------:R-:W-:-:S03]  /*9950*/  LOP3.LUT R9, R10, 0x70, R9, 0x78, !PT ;  /* 0x000000700a097812 */ /* 0x000fc600078e7809 */
[----:B------:R3:W-:Y:S04]  /*9960*/  STS.128 [R5], R40 ;  /* 0x0000002805007388 */ /* 0x0007e80000000c00 */
[----:B------:R4:W-:Y:S04]  /*9970*/  STS.128 [R7], R44 ;  /* 0x0000002c07007388 */ /* 0x0009e80000000c00 */
[----:B------:R5:W-:Y:S01]  /*9980*/  STS.128 [R9], R48 ;  /* 0x0000003009007388 */ /* 0x000be20000000c00 */
[----:B-12---:R-:W-:Y:S01]  /*9990*/  MOV R36, R68 ;  /* 0x0000004400247202 */ /* 0x006fe20000000f00 */
[----:B------:R-:W-:Y:S01]  /*99a0*/  IMAD.MOV.U32 R37, RZ, RZ, R69 ;  /* 0x000000ffff257224 */ /* 0x000fe200078e0045 */
[----:B------:R-:W-:Y:S01]  /*99b0*/  MOV R39, R71 ;  /* 0x0000004700277202 */ /* 0x000fe20000000f00 */
[----:B------:R-:W-:Y:S01]  /*99c0*/  IMAD.MOV.U32 R38, RZ, RZ, R70 ;  /* 0x000000ffff267224 */ /* 0x000fe200078e0046 */
[----:B---3--:R-:W-:Y:S01]  /*99d0*/  MOV R42, R74 ;  /* 0x0000004a002a7202 */ /* 0x008fe20000000f00 */
[----:B------:R-:W-:-:S02]  /*99e0*/  IMAD.MOV.U32 R40, RZ, RZ, R72 ;  /* 0x000000ffff287224 */ /* 0x000fc400078e0048 */
[----:B------:R-:W-:Y:S01]  /*99f0*/  IMAD.MOV.U32 R41, RZ, RZ, R73 ;  /* 0x000000ffff297224 */ /* 0x000fe200078e0049 */
[----:B----4-:R-:W-:Y:S01]  /*9a00*/  MOV R45, R77 ;  /* 0x0000004d002d7202 */ /* 0x010fe20000000f00 */
[----:B------:R-:W-:Y:S02]  /*9a10*/  IMAD.MOV.U32 R43, RZ, RZ, R75 ;  /* 0x000000ffff2b7224 */ /* 0x000fe400078e004b */
[----:B------:R-:W-:Y:S01]  /*9a20*/  IMAD.MOV.U32 R44, RZ, RZ, R76 ;  /* 0x000000ffff2c7224 */ /* 0x000fe200078e004c */
[----:B-----5:R-:W-:Y:S01]  /*9a30*/  MOV R48, R80 ;  /* 0x0000005000307202 */ /* 0x020fe20000000f00 */
[----:B------:R-:W-:Y:S01]  /*9a40*/  IMAD.MOV.U32 R46, RZ, RZ, R78 ;  /* 0x000000ffff2e7224 */ /* 0x000fe200078e004e */
[----:B------:R-:W-:Y:S01]  /*9a50*/  MOV R51, R83 ;  /* 0x0000005300337202 */ /* 0x000fe20000000f00 */
[----:B------:R-:W-:Y:S02]  /*9a60*/  IMAD.MOV.U32 R47, RZ, RZ, R79 ;  /* 0x000000ffff2f7224 */ /* 0x000fe400078e004f */
[----:B------:R-:W-:-:S02]  /*9a70*/  IMAD.MOV.U32 R49, RZ, RZ, R81 ;  /* 0x000000ffff317224 */ /* 0x000fc400078e0051 */
[----:B------:R-:W-:-:S07]  /*9a80*/  IMAD.MOV.U32 R50, RZ, RZ, R82 ;  /* 0x000000ffff327224 */ /* 0x000fce00078e0052 */
.L_x_125:
[----:B------:R-:W-:-:S13]  /*9a90*/  R2UR UR6, R124 ;  /* 0x000000007c0672ca */ /* 0x000fda00000e0000 */
[----:B-1----:R-:W1:Y:S01]  /*9aa0*/  LDTM.x32 R4, tmem[UR6+0x140] ;  /* 0x00014006000479ee */ /* 0x002e6200082c0000 */
[----:B------:R-:W-:Y:S01]  /*9ab0*/  NOP ;  /* 0x0000000000007918 */ /* 0x000fe20000000000 */
[----:B-1----:R-:W-:Y:S06]  /*9ac0*/  BAR.SYNC.DEFER_BLOCKING 0x3, 0x100 ;  /* 0x00c4000000007b1d */ /* 0x002fec0000010000 */
[----:B------:R-:W1:Y:S04]  /*9ad0*/  LDS.128 R68, [UR5+0x34710] ;  /* 0x03471005ff447984 */ /* 0x000e680008000c00 */
[----:B------:R-:W3:Y:S04]  /*9ae0*/  LDS.128 R100, [UR5+0x34700] ;  /* 0x03470005ff647984 */ /* 0x000ee80008000c00 */
[----:B------:R-:W4:Y:S04]  /*9af0*/  LDS.128 R96, [UR5+0x34730] ;  /* 0x03473005ff607984 */ /* 0x000f280008000c00 */
[----:B------:R-:W5:Y:S04]  /*9b00*/  LDS.128 R92, [UR5+0x34720] ;  /* 0x03472005ff5c7984 */ /* 0x000f680008000c00 */
[----:B------:R-:W2:Y:S04]  /*9b10*/  LDS.128 R80, [UR5+0x34750] ;  /* 0x03475005ff507984 */ /* 0x000ea80008000c00 */
[----:B------:R-:W2:Y:S04]  /*9b20*/  LDS.128 R72, [UR5+0x34740] ;  /* 0x03474005ff487984 */ /* 0x000ea80008000c00 */
[----:B------:R-:W2:Y:S01]  /*9b30*/  LDS.128 R76, [UR5+0x34770] ;  /* 0x03477005ff4c7984 */ /* 0x000ea20008000c00 */
[----:B-1----:R-:W-:-:S02]  /*9b40*/  FADD2 R8, R8.F32x2.HI_LO, -R68.F32x2.HI_LO ;  /* 0x800000440808724b */ /* 0x002fc40000000000 */
[----:B------:R-:W-:Y:S02]  /*9b50*/  FADD2 R68, R10.F32x2.HI_LO, -R70.F32x2.HI_LO ;  /* 0x800000460a44724b */ /* 0x000fe40000000000 */
[----:B------:R-:W-:Y:S02]  /*9b60*/  FMUL2 R52, R52.F32x2.HI_LO, R8.F32x2.HI_LO ;  /* 0x000000083434724a */ /* 0x000fe40000000000 */
[----:B------:R-:W1:Y:S01]  /*9b70*/  LDS.128 R8, [UR5+0x34760] ;  /* 0x03476005ff087984 */ /* 0x000e620008000c00 */
[----:B---3--:R-:W-:Y:S01]  /*9b80*/  FADD2 R4, R4.F32x2.HI_LO, -R100.F32x2.HI_LO ;  /* 0x800000640404724b */ /* 0x008fe20000000000 */
[----:B------:R-:W-:Y:S01]  /*9b90*/  R2UR UR5, R125 ;  /* 0x000000007d0572ca */ /* 0x000fe200000e0000 */
[----:B------:R-:W-:Y:S01]  /*9ba0*/  FADD2 R6, R6.F32x2.HI_LO, -R102.F32x2.HI_LO ;  /* 0x800000660606724b */ /* 0x000fe20000000000 */
[----:B------:R-:W-:Y:S01]  /*9bb0*/  F2FP.BF16.F32.PACK_AB R70, R53, R52 ;  /* 0x000000343546723e */ /* 0x000fe200000010ff */
[----:B----4-:R-:W-:Y:S02]  /*9bc0*/  FADD2 R16, R16.F32x2.HI_LO, -R96.F32x2.HI_LO ;  /* 0x800000601010724b */ /* 0x010fe40000000000 */
[----:B------:R-:W-:-:S02]  /*9bd0*/  FADD2 R18, R18.F32x2.HI_LO, -R98.F32x2.HI_LO ;  /* 0x800000621212724b */ /* 0x000fc40000000000 */
[----:B-----5:R-:W-:Y:S02]  /*9be0*/  FADD2 R12, R12.F32x2.HI_LO, -R92.F32x2.HI_LO ;  /* 0x8000005c0c0c724b */ /* 0x020fe40000000000 */
[----:B------:R-:W-:Y:S02]  /*9bf0*/  FADD2 R14, R14.F32x2.HI_LO, -R94.F32x2.HI_LO ;  /* 0x8000005e0e0e724b */ /* 0x000fe40000000000 */
[----:B--2---:R-:W-:Y:S02]  /*9c00*/  FADD2 R24, R24.F32x2.HI_LO, -R80.F32x2.HI_LO ;  /* 0x800000501818724b */ /* 0x004fe40000000000 */
[----:B------:R-:W-:Y:S02]  /*9c10*/  FADD2 R26, R26.F32x2.HI_LO, -R82.F32x2.HI_LO ;  /* 0x800000521a1a724b */ /* 0x000fe40000000000 */
[----:B------:R-:W-:Y:S02]  /*9c20*/  FADD2 R20, R20.F32x2.HI_LO, -R72.F32x2.HI_LO ;  /* 0x800000481414724b */ /* 0x000fe40000000000 */
[----:B------:R-:W-:-:S02]  /*9c30*/  FADD2 R22, R22.F32x2.HI_LO, -R74.F32x2.HI_LO ;  /* 0x8000004a1616724b */ /* 0x000fc40000000000 */
[----:B------:R-:W-:Y:S02]  /*9c40*/  FADD2 R32, R32.F32x2.HI_LO, -R76.F32x2.HI_LO ;  /* 0x8000004c2020724b */ /* 0x000fe40000000000 */
[----:B------:R-:W-:Y:S02]  /*9c50*/  FADD2 R34, R34.F32x2.HI_LO, -R78.F32x2.HI_LO ;  /* 0x8000004e2222724b */ /* 0x000fe40000000000 */
[----:B------:R-:W-:Y:S02]  /*9c60*/  FMUL2 R68, R54.F32x2.HI_LO, R68.F32x2.HI_LO ;  /* 0x000000443644724a */ /* 0x000fe40000000000 */
[----:B------:R-:W-:Y:S02]  /*9c70*/  FMUL2 R4, R56.F32x2.HI_LO, R4.F32x2.HI_LO ;  /* 0x000000043804724a */ /* 0x000fe40000000000 */
        /* <DEDUP_REMOVED lines=12> */
[----:B-1----:R-:W-:Y:S01]  /*9d40*/  FADD2 R28, R28.F32x2.HI_LO, -R8.F32x2.HI_LO ;  /* 0x800000081c1c724b */ /* 0x002fe20000000000 */
[----:B------:R-:W-:Y:S01]  /*9d50*/  F2FP.BF16.F32.PACK_AB R73, R15, R14 ;  /* 0x0000000e0f49723e */ /* 0x000fe200000010ff */
[----:B------:R-:W-:Y:S01]  /*9d60*/  FADD2 R30, R30.F32x2.HI_LO, -R10.F32x2.HI_LO ;  /* 0x8000000a1e1e724b */ /* 0x000fe20000000000 */
[----:B------:R-:W-:Y:S01]  /*9d70*/  F2FP.BF16.F32.PACK_AB R78, R85, R84 ;  /* 0x00000054554e723e */ /* 0x000fe200000010ff */
[----:B------:R-:W-:Y:S01]  /*9d80*/  FMUL2 R86, R86.F32x2.HI_LO, R26.F32x2.HI_LO ;  /* 0x0000001a5656724a */ /* 0x000fe20000000000 */
[----:B------:R-:W-:Y:S01]  /*9d90*/  SHF.R.U32.HI R5, RZ, 0x1, R119 ;  /* 0x00000001ff057819 */ /* 0x000fe20000011677 */
[----:B------:R-:W-:-:S02]  /*9da0*/  FMUL2 R20, R88.F32x2.HI_LO, R20.F32x2.HI_LO ;  /* 0x000000145814724a */ /* 0x000fc40000000000 */
        /* <DEDUP_REMOVED lines=9> */
[----:B------:R-:W-:Y:S02]  /*9e40*/  F2FP.BF16.F32.PACK_AB R83, R35, R34 ;  /* 0x000000222353723e */ /* 0x000fe400000010ff */
[----:B------:R-:W-:-:S02]  /*9e50*/  F2FP.BF16.F32.PACK_AB R80, R29, R28 ;  /* 0x0000001c1d50723e */ /* 0x000fc400000010ff */
[----:B------:R-:W-:Y:S02]  /*9e60*/  F2FP.BF16.F32.PACK_AB R81, R31, R30 ;  /* 0x0000001e1f51723e */ /* 0x000fe400000010ff */
[----:B------:R-:W-:Y:S02]  /*9e70*/  LEA R5, R116, R5, 0x7 ;  /* 0x0000000574057211 */ /* 0x000fe400078e38ff */
[----:B------:R1:W-:Y:S02]  /*9e80*/  STTM.x16 tmem[UR5+0x120], R68 ;  /* 0x00012044000079ed */ /* 0x0003e40008240005 */
[----:B------:R-:W-:-:S04]  /*9e90*/  LOP3.LUT R4, R5, 0x3fc0, RZ, 0xc0, !PT ;  /* 0x00003fc005047812 */ /* 0x000fc800078ec0ff */
[----:B------:R-:W-:Y:S01]  /*9ea0*/  IADD3 R4, PT, PT, R4, UR4, RZ ;  /* 0x0000000404047c10 */ /* 0x000fe2000fffe0ff */
[----:B------:R-:W-:Y:S06]  /*9eb0*/  BRA.U !UP1, `(.L_x_126) ;  /* 0x0000000109907547 */ /* 0x000fec000b800000 */
        /* <DEDUP_REMOVED lines=8> */
[----:B------:R-:W-:Y:S02]  /*9f40*/  SHF.R.U32.HI R5, RZ, 0x3, R6 ;  /* 0x00000003ff057819 */ /* 0x000fe40000011606 */
        /* <DEDUP_REMOVED lines=27> */
.L_x_126:
[----:B------:R-:W-:Y:S01]  /*a100*/  ELECT P0, URZ, PT ;  /* 0x0000000000ff782f */ /* 0x000fe20003800000 */
[C---:B------:R-:W-:Y:S01]  /*a110*/  VIADD R8, R4.reuse, 0x20430 ;  /* 0x0002043004087836 */ /* 0x040fe20000000000 */
[----:B------:R-:W2:Y:S01]  /*a120*/  FENCE.VIEW.ASYNC.T ;  /* 0x00000000000073c6 */ /* 0x000ea20000000200 */
[C---:B------:R-:W-:Y:S01]  /*a130*/  VIADD R6, R4.reuse, 0x20400 ;  /* 0x0002040004067836 */ /* 0x040fe20000000000 */
[----:B------:R-:W-:Y:S01]  /*a140*/  BSSY.RECONVERGENT B0, `(.L_x_127) ;  /* 0x0000029000007945 */ /* 0x000fe20003800200 */
[C---:B------:R-:W-:Y:S01]  /*a150*/  VIADD R5, R4.reuse, 0x20410 ;  /* 0x0002041004057836 */ /* 0x040fe20000000000 */
[----:B------:R-:W-:Y:S01]  /*a160*/  SHF.R.U32.HI R9, RZ, 0x3, R8 ;  /* 0x00000003ff097819 */ /* 0x000fe20000011608 */
[----:B------:R-:W-:Y:S01]  /*a170*/  VIADD R10, R4, 0x20420 ;  /* 0x00020420040a7836 */ /* 0x000fe20000000000 */
[----:B------:R-:W-:Y:S02]  /*a180*/  SHF.R.U32.HI R11, RZ, 0x3, R6 ;  /* 0x00000003ff0b7819 */ /* 0x000fe40000011606 */
[----:B------:R-:W-:-:S02]  /*a190*/  LOP3.LUT R9, R8, 0x70, R9, 0x78, !PT ;  /* 0x0000007008097812 */ /* 0x000fc400078e7809 */
[----:B------:R-:W-:Y:S01]  /*a1a0*/  SHF.R.U32.HI R8, RZ, 0x3, R5 ;  /* 0x00000003ff087819 */ /* 0x000fe20000011605 */
[----:B------:R-:W-:Y:S01]  /*a1b0*/  @P0 IMAD.MOV.U32 R4, RZ, RZ, 0x1 ;  /* 0x00000001ff040424 */ /* 0x000fe200078e00ff */
[----:B------:R-:W-:Y:S02]  /*a1c0*/  SHF.R.U32.HI R7, RZ, 0x3, R10 ;  /* 0x00000003ff077819 */ /* 0x000fe4000001160a */
[----:B------:R-:W-:Y:S01]  /*a1d0*/  LOP3.LUT R6, R6, 0x70, R11, 0x78, !PT ;  /* 0x0000007006067812 */ /* 0x000fe200078e780b */
[----:B--2---:R2:W-:Y:S01]  /*a1e0*/  @P0 SYNCS.ARRIVE.TRANS64.RED.ART0 RZ, [UR19], R4 ;  /* 0x00000004ffff09a7 */ /* 0x0045e20008500413 */
[----:B------:R-:W-:Y:S02]  /*a1f0*/  LOP3.LUT R8, R5, 0x70, R8, 0x78, !PT ;  /* 0x0000007005087812 */ /* 0x000fe400078e7808 */
[----:B------:R-:W-:Y:S01]  /*a200*/  LOP3.LUT R7, R10, 0x70, R7, 0x78, !PT ;  /* 0x000000700a077812 */ /* 0x000fe200078e7807 */
[----:B------:R3:W-:Y:S01]  /*a210*/  STS.128 [R6], R68 ;  /* 0x0000004406007388 */ /* 0x0007e20000000c00 */
[----:B------:R-:W-:-:S03]  /*a220*/  ISETP.NE.AND P0, PT, R119, RZ, PT ;  /* 0x000000ff7700720c */ /* 0x000fc60003f05270 */
[----:B------:R3:W-:Y:S04]  /*a230*/  STS.128 [R8], R72 ;  /* 0x0000004808007388 */ /* 0x0007e80000000c00 */
[----:B------:R3:W-:Y:S04]  /*a240*/  STS.128 [R7], R76 ;  /* 0x0000004c07007388 */ /* 0x0007e80000000c00 */
[----:B------:R3:W-:Y:S01]  /*a250*/  STS.128 [R9], R80 ;  /* 0x0000005009007388 */ /* 0x0007e20000000c00 */
[----:B------:R4:W-:Y:S06]  /*a260*/  MEMBAR.ALL.CTA ;  /* 0x0000000000007992 */ /* 0x0009ec0000008000 */
[----:B----4-:R-:W4:Y:S01]  /*a270*/  FENCE.VIEW.ASYNC.S ;  /* 0x00000000000073c6 */ /* 0x010f220000000000 */
[----:B--2---:R-:W-:Y:S01]  /*a280*/  @!P1 IMAD.MOV.U32 R4, RZ, RZ, 0x1 ;  /* 0x00000001ff049424 */ /* 0x004fe200078e00ff */
[----:B----4-:R-:W-:Y:S06]  /*a290*/  BAR.SYNC.DEFER_BLOCKING 0x3, 0x100 ;  /* 0x00c4000000007b1d */ /* 0x010fec0000010000 */
[----:B------:R3:W-:Y:S01]  /*a2a0*/  @!P1 SYNCS.ARRIVE.TRANS64.ART0 RZ, [UR4+0x38], R4 ;  /* 0x00003804ffff99a7 */ /* 0x0007e20008500004 */
[----:B------:R-:W-:Y:S05]  /*a2b0*/  @P0 BRA `(.L_x_128) ;  /* 0x0000000000440947 */ /* 0x000fea0003800000 */
[----:B------:R-:W-:Y:S01]  /*a2c0*/  UIADD3 UR5, UPT, UPT, UR4, 0x158, URZ ;  /* 0x0000015804057890 */ /* 0x000fe2000fffe0ff */
[----:B------:R-:W-:Y:S01]  /*a2d0*/  IMAD.MOV.U32 R5, RZ, RZ, 0x4000 ;  /* 0x00004000ff057424 */ /* 0x000fe200078e00ff */
[----:B------:R-:W-:Y:S01]  /*a2e0*/  ULEA UR6, UR17, UR4, 0xe ;  /* 0x0000000411067291 */ /* 0x000fe2000f8e70ff */
[----:B------:R-:W-:Y:S01]  /*a2f0*/  PLOP3.LUT P0, PT, PT, PT, PT, 0x80, 0x8 ;  /* 0x000000000008781c */ /* 0x000fe20003f0f070 */
[----:B------:R-:W-:Y:S01]  /*a300*/  UPRMT UR5, UR23, 0x654, UR5 ;  /* 0x0000065417057896 */ /* 0x000fe20008000005 */
[----:B------:R2:W-:Y:S01]  /*a310*/  SYNCS.ARRIVE.TRANS64.RED RZ, [R118+URZ], R5 ;  /* 0x0000000576ff79a7 */ /* 0x0005e200080004ff */
[----:B------:R-:W-:Y:S01]  /*a320*/  UIADD3 UR6, UPT, UPT, UR6, 0x2c400, URZ ;  /* 0x0002c40006067890 */ /* 0x000fe2000fffe0ff */
[----:B------:R-:W-:-:S03]  /*a330*/  UMOV UR9, 0x400 ;  /* 0x0000040000097882 */ /* 0x000fc60000000000 */
[----:B------:R-:W-:Y:S01]  /*a340*/  UPRMT UR6, UR23, 0x654, UR6 ;  /* 0x0000065417067896 */ /* 0x000fe20008000006 */
[----:B--2---:R-:W-:Y:S01]  /*a350*/  IMAD.U32 R118, RZ, RZ, UR5 ;  /* 0x00000005ff767e24 */ /* 0x004fe2000f8e00ff */
[----:B------:R-:W-:-:S04]  /*a360*/  UIADD3 UR5, UPT, UPT, UR4, 0x20400, URZ ;  /* 0x0002040004057890 */ /* 0x000fc8000fffe0ff */
[----:B------:R-:W-:-:S15]  /*a370*/  R2UR UR7, R118 ;  /* 0x00000000760772ca */ /* 0x000fde00000e0000 */
.L_x_129:
[----:B------:R-:W-:Y:S01]  /*a380*/  @P0 ELECT P1, URZ, PT ;  /* 0x0000000000ff082f */ /* 0x000fe20003820000 */
[----:B------:R2:W-:-:S12]  /*a390*/  UBLKCP.S.S [UR6], [UR5], UR9 ;  /* 0x00000006050073ba */ /* 0x0005d80008000609 */
[----:B------:R-:W-:Y:S02]  /*a3a0*/  @P1 PLOP3.LUT P0, PT, P1, PT, PT, 0x8, 0x80 ;  /* 0x000000000080181c */ /* 0x000fe40000f0e170 */
[----:B------:R-:W-:-:S11]  /*a3b0*/  PLOP3.LUT P1, PT, PT, PT, PT, 0x8, 0x80 ;  /* 0x000000000080781c */ /* 0x000fd60003f2e170 */
[----:B--2---:R-:W-:Y:S05]  /*a3c0*/  @P0 BRA.U.ANY `(.L_x_129) ;  /* 0xfffffffd00ec0947 */ /* 0x004fea000393ffff */
.L_x_128:
[----:B------:R-:W-:Y:S05]  /*a3d0*/  BSYNC.RECONVERGENT B0 ;  /* 0x0000000000007941 */ /* 0x000fea0003800200 */
.L_x_127:
[----:B------:R-:W-:Y:S02]  /*a3e0*/  UIADD3 UR14, UPT, UPT, UR14, 0x1, URZ ;  /* 0x000000010e0e7890 */ /* 0x000fe4000fffe0ff */
[----:B------:R-:W-:Y:S02]  /*a3f0*/  ULOP3.LUT UR11, UR11, 0x1, URZ, 0x3c, !UPT ;  /* 0x000000010b0b7892 */ /* 0x000fe4000f8e3cff */
[----:B------:R-:W-:Y:S02]  /*a400*/  ULOP3.LUT UR15, UR15, 0x1, URZ, 0x3c, !UPT ;  /* 0x000000010f0f7892 */ /* 0x000fe4000f8e3cff */
[----:B------:R-:W-:Y:S01]  /*a410*/  ULOP3.LUT UR12, UR12, 0x1, URZ, 0x3c, !UPT ;  /* 0x000000010c0c7892 */ /* 0x000fe2000f8e3cff */
[----:B------:R-:W-:Y:S11]  /*a420*/  BRA.U UP0, `(.L_x_130) ;  /* 0xffffffdd00847547 */ /* 0x000ff6000b83ffff */
.L_x_118:
[----:B------:R-:W2:Y:S01]  /*a430*/  S2UR UR4, SR_CgaCtaId ;  /* 0x00000000000479c3 */ /* 0x000ea20000008800 */
[----:B------:R-:W-:Y:S01]  /*a440*/  R2UR UR7, R2 ;  /* 0x00000000020772ca */ /* 0x000fe200000e0000 */
[----:B------:R-:W-:Y:S01]  /*a450*/  UMOV UR5, 0x400 ;  /* 0x0000040000057882 */ /* 0x000fe20000000000 */
[----:B------:R-:W-:Y:S01]  /*a460*/  ELECT P0, URZ, PT ;  /* 0x0000000000ff782f */ /* 0x000fe20003800000 */
[----:B-1--4-:R-:W1:Y:S04]  /*a470*/  S2R R5, SR_TID.X ;  /* 0x0000000000057919 */ /* 0x012e680000002100 */
[----:B------:R-:W4:Y:S01]  /*a480*/  S2UR UR10, SR_CTAID.X ;  /* 0x00000000000a79c3 */ /* 0x000f220000002500 */
[----:B--23--:R-:W-:Y:S01]  /*a490*/  IMAD.U32 R4, RZ, RZ, UR4 ;  /* 0x00000004ff047e24 */ /* 0x00cfe2000f8e00ff */
[----:B------:R-:W-:-:S04]  /*a4a0*/  ULEA UR4, UR4, UR5, 0x18 ;  /* 0x0000000504047291 */ /* 0x000fc8000f8ec0ff */
[----:B------:R-:W-:Y:S01]  /*a4b0*/  R2UR UR6, R4 ;  /* 0x00000000040672ca */ /* 0x000fe200000e0000 */
[----:B------:R-:W-:Y:S01]  /*a4c0*/  UIADD3 UR4, UPT, UPT, UR4, 0x60, URZ ;  /* 0x0000006004047890 */ /* 0x000fe2000fffe0ff */
[----:B------:R2:W-:Y:S03]  /*a4d0*/  STL [R1], R4 ;  /* 0x0000000401007387 */ /* 0x0005e60000100800 */
[----:B------:R-:W-:Y:S01]  /*a4e0*/  UPRMT UR4, UR7, 0x654, UR4 ;  /* 0x0000065407047896 */ /* 0x000fe20008000004 */
[----:B-1----:R-:W-:-:S05]  /*a4f0*/  IMAD.SHL.U32 R68, R5, 0x80, RZ ;  /* 0x0000008005447824 */ /* 0x002fca00078e00ff */
[----:B------:R-:W-:Y:S02]  /*a500*/  LOP3.LUT R69, R68, 0x3f80, RZ, 0xc0, !PT ;  /* 0x00003f8044457812 */ /* 0x000fe400078ec0ff */
[----:B------:R-:W-:-:S06]  /*a510*/  ULEA UR6, UR6, UR5, 0x18 ;  /* 0x0000000506067291 */ /* 0x000fcc000f8ec0ff */
[----:B------:R-:W-:-:S04]  /*a520*/  VIADD R69, R69, UR6 ;  /* 0x0000000645457c36 */ /* 0x000fc80008000000 */
[C---:B------:R-:W-:Y:S02]  /*a530*/  VIADD R9, R69.reuse, 0xc410 ;  /* 0x0000c41045097836 */ /* 0x040fe40000000000 */
[C---:B------:R-:W-:Y:S02]  /*a540*/  VIADD R7, R69.reuse, 0xc420 ;  /* 0x0000c42045077836 */ /* 0x040fe40000000000 */
[----:B--2---:R-:W-:Y:S01]  /*a550*/  @P0 IMAD.MOV.U32 R4, RZ, RZ, 0x1 ;  /* 0x00000001ff040424 */ /* 0x004fe200078e00ff */
[----:B------:R-:W-:Y:S01]  /*a560*/  SHF.R.U32.HI R78, RZ, 0x3, R9 ;  /* 0x00000003ff4e7819 */ /* 0x000fe20000011609 */
[----:B------:R-:W-:Y:S01]  /*a570*/  VIADD R11, R69, 0xc440 ;  /* 0x0000c440450b7836 */ /* 0x000fe20000000000 */
[----:B------:R-:W-:Y:S01]  /*a580*/  SHF.R.U32.HI R86, RZ, 0x3, R7 ;  /* 0x00000003ff567819 */ /* 0x000fe20000011607 */
[----:B------:R1:W-:Y:S01]  /*a590*/  @P0 SYNCS.ARRIVE.TRANS64.RED.ART0 RZ, [UR4], R4 ;  /* 0x00000004ffff09a7 */ /* 0x0003e20008500404 */
[----:B------:R-:W-:Y:S02]  /*a5a0*/  LOP3.LUT R78, R9, 0x70, R78, 0x78, !PT ;  /* 0x00000070094e7812 */ /* 0x000fe400078e784e */
[----:B------:R-:W-:Y:S01]  /*a5b0*/  LOP3.LUT R86, R7, 0x70, R86, 0x78, !PT ;  /* 0x0000007007567812 */ /* 0x000fe200078e7856 */
[----:B------:R-:W2:Y:S01]  /*a5c0*/  SYNCS.PHASECHK.TRANS64.TRYWAIT P0, [UR6+0x70], RZ ;  /* 0x000070ffff0075a7 */ /* 0x000ea20008001106 */
[C---:B-1----:R-:W-:Y:S01]  /*a5d0*/  LOP3.LUT R4, R5.reuse, 0x80, RZ, 0xc0, !PT ;  /* 0x0000008005047812 */ /* 0x042fe200078ec0ff */
[----:B------:R-:W-:-:S03]  /*a5e0*/  IMAD.U32 R5, R5, 0x10000, RZ ;  /* 0x0001000005057824 */ /* 0x000fc600078e00ff */
[----:B------:R-:W-:-:S13]  /*a5f0*/  R2UR UR4, R4 ;  /* 0x00000000040472ca */ /* 0x000fda00000e0000 */
[----:B------:R-:W-:-:S04]  /*a600*/  USHF.R.U32.HI UR4, URZ, 0x7, UR4 ;  /* 0x00000007ff047899 */ /* 0x000fc80008011604 */
[----:B------:R-:W-:-:S06]  /*a610*/  USHF.L.U32 UR9, UR4, 0x6, URZ ;  /* 0x0000000604097899 */ /* 0x000fcc00080006ff */
[----:B------:R-:W-:-:S05]  /*a620*/  IMAD.U32 R4, RZ, RZ, UR9 ;  /* 0x00000009ff047e24 */ /* 0x000fca000f8e00ff */
[----:B------:R-:W-:Y:S01]  /*a630*/  LOP3.LUT R4, R4, 0x600000, R5, 0xf8, !PT ;  /* 0x0060000004047812 */ /* 0x000fe200078ef805 */
[----:B------:R-:W-:-:S03]  /*a640*/  VIADD R5, R69, 0xc400 ;  /* 0x0000c40045057836 */ /* 0x000fc60000000000 */
[----:B------:R-:W-:Y:S02]  /*a650*/  LOP3.LUT R70, R4, 0x80, RZ, 0xfc, !PT ;  /* 0x0000008004467812 */ /* 0x000fe400078efcff */
[----:B------:R-:W-:Y:S02]  /*a660*/  SHF.R.U32.HI R74, RZ, 0x3, R5 ;  /* 0x00000003ff4a7819 */ /* 0x000fe40000011605 */
[----:B------:R-:W-:Y:S02]  /*a670*/  R2UR UR5, R70 ;  /* 0x00000000460572ca */ /* 0x000fe400000e0000 */
[----:B------:R-:W-:Y:S01]  /*a680*/  LOP3.LUT R74, R5, 0x70, R74, 0x78, !PT ;  /* 0x00000070054a7812 */ /* 0x000fe200078e784a */
[----:B------:R-:W-:Y:S01]  /*a690*/  VIADD R5, R69, 0xc430 ;  /* 0x0000c43045057836 */ /* 0x000fe20000000000 */
[----:B------:R-:W-:-:S04]  /*a6a0*/  LOP3.LUT R4, R4, 0xa0, RZ, 0xfc, !PT ;  /* 0x000000a004047812 */ /* 0x000fc800078efcff */
[----:B------:R-:W-:Y:S01]  /*a6b0*/  SHF.R.U32.HI R76, RZ, 0x3, R5 ;  /* 0x00000003ff4c7819 */ /* 0x000fe20000011605 */
[----:B--2-4-:R-:W-:Y:S06]  /*a6c0*/  @!P0 BRA `(.L_x_131) ;  /* 0x0000003800988947 */ /* 0x014fec0003800000 */
.L_x_254:
[----:B------:R-:W2:Y:S01]  /*a6d0*/  LDTM.x32 R36, tmem[UR5] ;  /* 0x00000005002479ee */ /* 0x000ea200082c0000 */
[----:B------:R-:W-:Y:S01]  /*a6e0*/  R2UR UR5, R4 ;  /* 0x00000000040572ca */ /* 0x000fe200000e0000 */
[----:B------:R-:W-:Y:S01]  /*a6f0*/  VIADD R9, R69, 0xc450 ;  /* 0x0000c45045097836 */ /* 0x000fe20000000000 */
[----:B------:R-:W-:Y:S01]  /*a700*/  LOP3.LUT R76, R5, 0x70, R76, 0x78, !PT ;  /* 0x00000070054c7812 */ /* 0x000fe200078e784c */
[C---:B------:R-:W-:Y:S01]  /*a710*/  VIADD R7, R69.reuse, 0xc460 ;  /* 0x0000c46045077836 */ /* 0x040fe20000000000 */
[----:B------:R-:W-:Y:S01]  /*a720*/  SHF.R.U32.HI R84, RZ, 0x3, R11 ;  /* 0x00000003ff547819 */ /* 0x000fe2000001160b */
[----:B------:R-:W-:Y:S01]  /*a730*/  VIADD R5, R69, 0xc470 ;  /* 0x0000c47045057836 */ /* 0x000fe20000000000 */
[----:B------:R-:W-:Y:S01]  /*a740*/  SHF.R.U32.HI R82, RZ, 0x3, R9 ;  /* 0x00000003ff527819 */ /* 0x000fe20000011609 */
[----:B------:R-:W-:Y:S01]  /*a750*/  IMAD.U32 R71, RZ, RZ, UR4 ;  /* 0x00000004ff477e24 */ /* 0x000fe2000f8e00ff */
[----:B------:R-:W-:Y:S01]  /*a760*/  SHF.R.U32.HI R72, RZ, 0x3, R7 ;  /* 0x00000003ff487819 */ /* 0x000fe20000011607 */
[----:B------:R-:W3:Y:S01]  /*a770*/  S2UR UR11, SR_CTAID.Y ;  /* 0x00000000000b79c3 */ /* 0x000ee20000002600 */
[----:B------:R-:W-:Y:S01]  /*a780*/  SHF.R.U32.HI R80, RZ, 0x3, R5 ;  /* 0x00000003ff507819 */ /* 0x000fe20000011605 */
[----:B------:R-:W-:Y:S01]  /*a790*/  IMAD R74, R71, 0x4000, R74 ;  /* 0x00004000474a7824 */ /* 0x000fe200078e024a */
[----:B------:R-:W-:Y:S01]  /*a7a0*/  LOP3.LUT R84, R11, 0x70, R84, 0x78, !PT ;  /* 0x000000700b547812 */ /* 0x000fe200078e7854 */
[----:B------:R-:W-:Y:S01]  /*a7b0*/  IMAD R78, R71, 0x4000, R78 ;  /* 0x00004000474e7824 */ /* 0x000fe200078e024e */
[----:B------:R-:W-:Y:S01]  /*a7c0*/  LOP3.LUT R82, R9, 0x70, R82, 0x78, !PT ;  /* 0x0000007009527812 */ /* 0x000fe200078e7852 */
[----:B------:R-:W-:Y:S01]  /*a7d0*/  IMAD R77, R71, 0x4000, R86 ;  /* 0x00004000474d7824 */ /* 0x000fe200078e0256 */
[----:B------:R-:W-:Y:S01]  /*a7e0*/  LOP3.LUT R72, R7, 0x70, R72, 0x78, !PT ;  /* 0x0000007007487812 */ /* 0x000fe200078e7848 */
[----:B------:R-:W-:Y:S01]  /*a7f0*/  IMAD R76, R71, 0x4000, R76 ;  /* 0x00004000474c7824 */ /* 0x000fe200078e024c */
[----:B------:R-:W-:Y:S01]  /*a800*/  LOP3.LUT R80, R5, 0x70, R80, 0x78, !PT ;  /* 0x0000007005507812 */ /* 0x000fe200078e7850 */
[C---:B------:R-:W-:Y:S01]  /*a810*/  IMAD R75, R71.reuse, 0x4000, R84 ;  /* 0x00004000474b7824 */ /* 0x040fe200078e0254 */
[----:B-1----:R-:W1:Y:S01]  /*a820*/  LDTM.x32 R4, tmem[UR5] ;  /* 0x00000005000479ee */ /* 0x002e6200082c0000 */
[----:B------:R-:W-:Y:S01]  /*a830*/  NOP ;  /* 0x0000000000007918 */ /* 0x000fe20000000000 */
[----:B------:R-:W-:Y:S01]  /*a840*/  IMAD R73, R71, 0x4000, R82 ;  /* 0x0000400047497824 */ /* 0x000fe200078e0252 */
[----:B--2---:R-:W-:Y:S01]  /*a850*/  F2FP.BF16.F32.PACK_AB R43, R43, R42 ;  /* 0x0000002a2b2b723e */ /* 0x004fe200000010ff */
[----:B------:R-:W-:Y:S01]  /*a860*/  IMAD R72, R71, 0x4000, R72 ;  /* 0x0000400047487824 */ /* 0x000fe200078e0248 */
[----:B------:R-:W-:Y:S01]  /*a870*/  F2FP.BF16.F32.PACK_AB R51, R51, R50 ;  /* 0x000000323333723e */ /* 0x000fe200000010ff */
[----:B------:R-:W-:Y:S01]  /*a880*/  IMAD R71, R71, 0x4000, R80 ;  /* 0x0000400047477824 */ /* 0x000fe200078e0250 */
[----:B------:R-:W-:Y:S01]  /*a890*/  F2FP.BF16.F32.PACK_AB R42, R41, R40 ;  /* 0x00000028292a723e */ /* 0x000fe200000010ff */
[----:B------:R-:W-:Y:S01]  /*a8a0*/  UIADD3 UR5, UPT, UPT, UR4, 0x1, URZ ;  /* 0x0000000104057890 */ /* 0x000fe2000fffe0ff */
[----:B------:R-:W-:Y:S01]  /*a8b0*/  F2FP.BF16.F32.PACK_AB R59, R59, R58 ;  /* 0x0000003a3b3b723e */ /* 0x000fe200000010ff */
[----:B------:R-:W2:Y:S01]  /*a8c0*/  S2UR UR12, SR_CTAID.Z ;  /* 0x00000000000c79c3 */ /* 0x000ea20000002700 */
[----:B------:R-:W-:Y:S01]  /*a8d0*/  F2FP.BF16.F32.PACK_AB R50, R49, R48 ;  /* 0x000000303132723e */ /* 0x000fe200000010ff */
[----:B------:R-:W-:Y:S01]  /*a8e0*/  USHF.L.U32 UR10, UR10, 0x7, URZ ;  /* 0x000000070a0a7899 */ /* 0x000fe200080006ff */
[----:B------:R-:W-:-:S02]  /*a8f0*/  F2FP.BF16.F32.PACK_AB R41, R39, R38 ;  /* 0x000000262729723e */ /* 0x000fc400000010ff */
[----:B------:R-:W-:Y:S02]  /*a900*/  F2FP.BF16.F32.PACK_AB R40, R37, R36 ;  /* 0x000000242528723e */ /* 0x000fe400000010ff */
[----:B------:R-:W-:Y:S02]  /*a910*/  F2FP.BF16.F32.PACK_AB R67, R67, R66 ;  /* 0x000000424343723e */ /* 0x000fe400000010ff */
[----:B------:R-:W-:Y:S01]  /*a920*/  F2FP.BF16.F32.PACK_AB R58, R57, R56 ;  /* 0x00000038393a723e */ /* 0x000fe200000010ff */
[----:B------:R4:W-:Y:S01]  /*a930*/  STS.128 [R74], R40 ;  /* 0x000000284a007388 */ /* 0x0009e20000000c00 */
[----:B------:R-:W-:Y:S02]  /*a940*/  F2FP.BF16.F32.PACK_AB R49, R47, R46 ;  /* 0x0000002e2f31723e */ /* 0x000fe400000010ff */
[----:B------:R-:W-:Y:S02]  /*a950*/  F2FP.BF16.F32.PACK_AB R48, R45, R44 ;  /* 0x0000002c2d30723e */ /* 0x000fe400000010ff */
[----:B------:R-:W-:-:S02]  /*a960*/  F2FP.BF16.F32.PACK_AB R66, R65, R64 ;  /* 0x000000404142723e */ /* 0x000fc400000010ff */
[----:B------:R-:W-:Y:S01]  /*a970*/  F2FP.BF16.F32.PACK_AB R57, R55, R54 ;  /* 0x000000363739723e */ /* 0x000fe200000010ff */
[----:B------:R2:W-:Y:S01]  /*a980*/  STS.128 [R78], R48 ;  /* 0x000000304e007388 */ /* 0x0005e20000000c00 */
[----:B------:R-:W-:Y:S02]  /*a990*/  F2FP.BF16.F32.PACK_AB R56, R53, R52 ;  /* 0x000000343538723e */ /* 0x000fe400000010ff */
[----:B-1----:R-:W-:Y:S02]  /*a9a0*/  F2FP.BF16.F32.PACK_AB R11, R11, R10 ;  /* 0x0000000a0b0b723e */ /* 0x002fe400000010ff */
[----:B------:R-:W-:Y:S01]  /*a9b0*/  F2FP.BF16.F32.PACK_AB R65, R63, R62 ;  /* 0x0000003e3f41723e */ /* 0x000fe200000010ff */
[----:B------:R1:W-:Y:S01]  /*a9c0*/  STS.128 [R77], R56 ;  /* 0x000000384d007388 */ /* 0x0003e20000000c00 */
[----:B------:R-:W-:Y:S02]  /*a9d0*/  F2FP.BF16.F32.PACK_AB R64, R61, R60 ;  /* 0x0000003c3d40723e */ /* 0x000fe400000010ff */
[----:B------:R-:W-:-:S02]  /*a9e0*/  F2FP.BF16.F32.PACK_AB R19, R19, R18 ;  /* 0x000000121313723e */ /* 0x000fc400000010ff */
[----:B------:R-:W-:Y:S01]  /*a9f0*/  F2FP.BF16.F32.PACK_AB R10, R9, R8 ;  /* 0x00000008090a723e */ /* 0x000fe200000010ff */
[----:B------:R1:W-:Y:S01]  /*aa00*/  STS.128 [R76], R64 ;  /* 0x000000404c007388 */ /* 0x0003e20000000c00 */
[----:B------:R-:W-:Y:S02]  /*aa10*/  F2FP.BF16.F32.PACK_AB R27, R27, R26 ;  /* 0x0000001a1b1b723e */ /* 0x000fe400000010ff */
[----:B------:R-:W-:Y:S02]  /*aa20*/  F2FP.BF16.F32.PACK_AB R18, R17, R16 ;  /* 0x000000101112723e */ /* 0x000fe400000010ff */
[----:B------:R-:W-:Y:S02]  /*aa30*/  F2FP.BF16.F32.PACK_AB R9, R7, R6 ;  /* 0x000000060709723e */ /* 0x000fe400000010ff */
[----:B------:R-:W-:Y:S02]  /*aa40*/  F2FP.BF16.F32.PACK_AB R8, R5, R4 ;  /* 0x000000040508723e */ /* 0x000fe400000010ff */
[----:B------:R-:W-:-:S02]  /*aa50*/  F2FP.BF16.F32.PACK_AB R35, R35, R34 ;  /* 0x000000222323723e */ /* 0x000fc400000010ff */
[----:B------:R-:W-:Y:S01]  /*aa60*/  F2FP.BF16.F32.PACK_AB R26, R25, R24 ;  /* 0x00000018191a723e */ /* 0x000fe200000010ff */
[----:B------:R1:W-:Y:S01]  /*aa70*/  STS.128 [R75], R8 ;  /* 0x000000084b007388 */ /* 0x0003e20000000c00 */
[----:B------:R-:W-:Y:S01]  /*aa80*/  F2FP.BF16.F32.PACK_AB R17, R15, R14 ;  /* 0x0000000e0f11723e */ /* 0x000fe200000010ff */
[----:B----4-:R-:W-:Y:S01]  /*aa90*/  IMAD.U32 R74, RZ, RZ, UR5 ;  /* 0x00000005ff4a7e24 */ /* 0x010fe2000f8e00ff */
[----:B------:R-:W-:Y:S02]  /*aaa0*/  F2FP.BF16.F32.PACK_AB R16, R13, R12 ;  /* 0x0000000c0d10723e */ /* 0x000fe400000010ff */
[----:B------:R-:W-:Y:S02]  /*aab0*/  F2FP.BF16.F32.PACK_AB R34, R33, R32 ;  /* 0x000000202122723e */ /* 0x000fe400000010ff */
[----:B------:R-:W-:Y:S01]  /*aac0*/  F2FP.BF16.F32.PACK_AB R25, R23, R22 ;  /* 0x000000161719723e */ /* 0x000fe200000010ff */
[----:B------:R1:W-:Y:S01]  /*aad0*/  STS.128 [R73], R16 ;  /* 0x0000001049007388 */ /* 0x0003e20000000c00 */
[----:B------:R-:W-:-:S02]  /*aae0*/  F2FP.BF16.F32.PACK_AB R24, R21, R20 ;  /* 0x000000141518723e */ /* 0x000fc400000010ff */
[----:B------:R-:W-:Y:S02]  /*aaf0*/  F2FP.BF16.F32.PACK_AB R33, R31, R30 ;  /* 0x0000001e1f21723e */ /* 0x000fe400000010ff */
[----:B------:R-:W-:Y:S01]  /*ab00*/  F2FP.BF16.F32.PACK_AB R32, R29, R28 ;  /* 0x0000001c1d20723e */ /* 0x000fe200000010ff */
[----:B------:R1:W-:Y:S01]  /*ab10*/  STS.128 [R72], R24 ;  /* 0x0000001848007388 */ /* 0x0003e20000000c00 */
[----:B------:R-:W-:-:S03]  /*ab20*/  R2UR UR7, R0 ;  /* 0x00000000000772ca */ /* 0x000fc600000e0000 */
[----:B------:R1:W-:Y:S01]  /*ab30*/  STS.128 [R71], R32 ;  /* 0x0000002047007388 */ /* 0x0003e20000000c00 */
[----:B------:R4:W-:Y:S06]  /*ab40*/  MEMBAR.ALL.CTA ;  /* 0x0000000000007992 */ /* 0x0009ec0000008000 */
[----:B----4-:R-:W4:Y:S03]  /*ab50*/  FENCE.VIEW.ASYNC.S ;  /* 0x00000000000073c6 */ /* 0x010f260000000000 */
[----:B------:R-:W-:-:S02]  /*ab60*/  ULOP3.LUT UP0, UR13, UR7, 0x3, URZ, 0xc0, !UPT ;  /* 0x00000003070d7892 */ /* 0x000fc4000f80c0ff */
[----:B------:R-:W-:Y:S01]  /*ab70*/  USHF.L.U32 UR7, UR4, 0xd, URZ ;  /* 0x0000000d04077899 */ /* 0x000fe200080006ff */
[----:B----4-:R1:W-:Y:S06]  /*ab80*/  BAR.SYNC.DEFER_BLOCKING R74, 0x80 ;  /* 0x0002004a0000751d */ /* 0x0103ec0000010000 */
[----:B--23--:R-:W-:Y:S05]  /*ab90*/  BRA.U UP0, `(.L_x_132) ;  /* 0x0000000100207547 */ /* 0x00cfea000b800000 */
[----:B------:R-:W2:Y:S01]  /*aba0*/  LDCU.64 UR4, c[0x0][0x348] ;  /* 0x00006900ff0477ac */ /* 0x000ea20008000a00 */
[----:B------:R-:W-:-:S04]  /*abb0*/  UIADD3 UR8, UPT, UPT, UR6, UR7, UR7 ;  /* 0x0000000706087290 */ /* 0x000fc8000fffe007 */
[----:B------:R-:W-:Y:S02]  /*abc0*/  UIADD3 UR8, UPT, UPT, UR8, 0xc400, URZ ;  /* 0x0000c40008087890 */ /* 0x000fe4000fffe0ff */
[----:B--2---:R-:W-:-:S04]  /*abd0*/  UIADD3 UR4, UP0, UPT, UR4, 0x500, URZ ;  /* 0x0000050004047890 */ /* 0x004fc8000ff1e0ff */
[----:B------:R-:W-:-:S09]  /*abe0*/  UIADD3.X UR5, UPT, UPT, URZ, UR5, URZ, UP0, !UPT ;  /* 0x00000005ff057290 */ /* 0x000fd200087fe4ff */
[----:B------:R2:W-:Y:S01]  /*abf0*/  UTMASTG.4D [UR8], [UR4], desc[URZ] ;  /* 0x0000ff08040073b5 */ /* 0x0005e20008019000 */
[----:B------:R2:W-:Y:S06]  /*ac00*/  BAR.ARV R74, 0xa0 ;  /* 0x0002804a0000751d */ /* 0x0005ec0000002000 */
[----:B------:R-:W-:Y:S01]  /*ac10*/  NOP ;  /* 0x0000000000007918 */ /* 0x000fe20000000000 */
.L_x_132:
[----:B------:R3:W-:Y:S06]  /*ac20*/  MEMBAR.ALL.CTA ;  /* 0x0000000000007992 */ /* 0x0007ec0000008000 */
[----:B---3--:R-:W3:Y:S01]  /*ac30*/  FENCE.VIEW.ASYNC.S ;  /* 0x00000000000073c6 */ /* 0x008ee20000000000 */
[----:B--2---:R-:W-:Y:S01]  /*ac40*/  R2UR UR5, R2 ;  /* 0x00000000020572ca */ /* 0x004fe200000e0000 */
[----:B---3--:R2:W-:Y:S01]  /*ac50*/  BAR.SYNC.DEFER_BLOCKING R74, 0xa0 ;  /* 0x0002804a0000751d */ /* 0x0085e20000010000 */
[----:B------:R-:W-:Y:S01]  /*ac60*/  ELECT P0, URZ, PT ;  /* 0x0000000000ff782f */ /* 0x000fe20003800000 */
[----:B------:R-:W-:-:S10]  /*ac70*/  UIADD3 UR4, UPT, UPT, UR6, 0x80, URZ ;  /* 0x0000008006047890 */ /* 0x000fd4000fffe0ff */
[----:B------:R-:W-:Y:S02]  /*ac80*/  UPRMT UR4, UR5, 0x654, UR4 ;  /* 0x0000065405047896 */ /* 0x000fe40008000004 */
[----:B------:R-:W-:Y:S01]  /*ac90*/  @P0 IMAD.MOV.U32 R4, RZ, RZ, 0x1 ;  /* 0x00000001ff040424 */ /* 0x000fe200078e00ff */
[----:B------:R-:W-:-:S06]  /*aca0*/  NOP ;  /* 0x0000000000007918 */ /* 0x000fcc0000000000 */
[----:B------:R2:W-:Y:S01]  /*acb0*/  @P0 SYNCS.ARRIVE.TRANS64.RED.ART0 RZ, [UR4], R4 ;  /* 0x00000004ffff09a7 */ /* 0x0005e20008500404 */
[----:B------:R-:W-:Y:S01]  /*acc0*/  R2UR UR4, R70 ;  /* 0x00000000460472ca */ /* 0x000fe200000e0000 */
[----:B------:R-:W3:Y:S02]  /*acd0*/  SYNCS.PHASECHK.TRANS64.TRYWAIT P0, [UR6+0x78], RZ ;  /* 0x000078ffff0075a7 */ /* 0x000ee40008001106 */
[----:B--23--:R-:W-:-:S12]  /*ace0*/  @!P0 BRA `(.L_x_133) ;  /* 0x0000003400288947 */ /* 0x00cfd80003800000 */
.L_x_256:
[C---:B--2---:R-:W-:Y:S01]  /*acf0*/  VIADD R4, R69.reuse, 0x4410 ;  /* 0x0000441045047836 */ /* 0x044fe20000000000 */
[----:B-1----:R-:W1:Y:S01]  /*ad00*/  LDTM.x32 R36, tmem[UR4+0x100] ;  /* 0x00010004002479ee */ /* 0x002e6200082c0000 */
[----:B------:R-:W-:Y:S01]  /*ad10*/  R2UR UR4, R70 ;  /* 0x00000000460472ca */ /* 0x000fe200000e0000 */
[C---:B------:R-:W-:Y:S01]  /*ad20*/  VIADD R77, R69.reuse, 0x4430 ;  /* 0x00004430454d7836 */ /* 0x040fe20000000000 */
[----:B------:R-:W1:Y:S01]  /*ad30*/  LDCU UR5, c[0x0][0x990] ;  /* 0x00013200ff0577ac */ /* 0x000e620008000800 */
[----:B------:R-:W-:Y:S01]  /*ad40*/  SHF.R.U32.HI R75, RZ, 0x3, R4 ;  /* 0x00000003ff4b7819 */ /* 0x000fe20000011604 */
[C---:B------:R-:W-:Y:S02]  /*ad50*/  VIADD R6, R69.reuse, 0x4400 ;  /* 0x0000440045067836 */ /* 0x040fe40000000000 */
[C---:B------:R-:W-:Y:S01]  /*ad60*/  VIADD R5, R69.reuse, 0x4420 ;  /* 0x0000442045057836 */ /* 0x040fe20000000000 */
[----:B------:R-:W-:Y:S01]  /*ad70*/  LOP3.LUT R75, R4, 0x70, R75, 0x78, !PT ;  /* 0x00000070044b7812 */ /* 0x000fe200078e784b */
[C---:B------:R-:W-:Y:S01]  /*ad80*/  VIADD R80, R69.reuse, 0x4450 ;  /* 0x0000445045507836 */ /* 0x040fe20000000000 */
[----:B------:R-:W-:Y:S01]  /*ad90*/  SHF.R.U32.HI R4, RZ, 0x3, R77 ;  /* 0x00000003ff047819 */ /* 0x000fe2000001164d */
[C---:B------:R-:W-:Y:S01]  /*ada0*/  VIADD R81, R69.reuse, 0x4470 ;  /* 0x0000447045517836 */ /* 0x040fe20000000000 */
[----:B------:R-:W-:Y:S01]  /*adb0*/  SHF.R.U32.HI R79, RZ, 0x3, R6 ;  /* 0x00000003ff4f7819 */ /* 0x000fe20000011606 */
[C---:B------:R-:W-:Y:S01]  /*adc0*/  VIADD R78, R69.reuse, 0x4440 ;  /* 0x00004440454e7836 */ /* 0x040fe20000000000 */
[----:B------:R-:W-:Y:S01]  /*add0*/  SHF.R.U32.HI R76, RZ, 0x3, R5 ;  /* 0x00000003ff4c7819 */ /* 0x000fe20000011605 */
[----:B------:R-:W-:Y:S01]  /*ade0*/  VIADD R70, R69, 0x4460 ;  /* 0x0000446045467836 */ /* 0x000fe20000000000 */
[----:B------:R-:W-:Y:S01]  /*adf0*/  LOP3.LUT R79, R6, 0x70, R79, 0x78, !PT ;  /* 0x00000070064f7812 */ /* 0x000fe200078e784f */
[----:B------:R-:W-:Y:S01]  /*ae00*/  UISETP.NE.AND UP0, UPT, UR13, URZ, UPT ;  /* 0x000000ff0d00728c */ /* 0x000fe2000bf05270 */
[----:B------:R-:W-:-:S02]  /*ae10*/  LOP3.LUT R76, R5, 0x70, R76, 0x78, !PT ;  /* 0x00000070054c7812 */ /* 0x000fc400078e784c */
[----:B------:R-:W-:Y:S02]  /*ae20*/  LOP3.LUT R77, R77, 0x70, R4, 0x78, !PT ;  /* 0x000000704d4d7812 */ /* 0x000fe400078e7804 */
[----:B------:R-:W2:Y:S01]  /*ae30*/  LDTM.x32 R4, tmem[UR4+0x120] ;  /* 0x00012004000479ee */ /* 0x000ea200082c0000 */
[----:B------:R-:W-:Y:S01]  /*ae40*/  SHF.R.U32.HI R73, RZ, 0x3, R80 ;  /* 0x00000003ff497819 */ /* 0x000fe20000011650 */
[----:B-1----:R-:W-:Y:S01]  /*ae50*/  FMUL2 R60, R60.F32x2.HI_LO, UR5.F32 ;  /* 0x000000053c3c7c4a */ /* 0x002fe20009000000 */
[----:B------:R-:W-:Y:S01]  /*ae60*/  SHF.R.U32.HI R72, RZ, 0x3, R81 ;  /* 0x00000003ff487819 */ /* 0x000fe20000011651 */
[----:B------:R-:W-:Y:S01]  /*ae70*/  FMUL2 R58, R58.F32x2.HI_LO, UR5.F32 ;  /* 0x000000053a3a7c4a */ /* 0x000fe20009000000 */
[----:B------:R-:W-:Y:S01]  /*ae80*/  SHF.R.U32.HI R71, RZ, 0x3, R78 ;  /* 0x00000003ff477819 */ /* 0x000fe2000001164e */
[----:B------:R-:W-:Y:S01]  /*ae90*/  FMUL2 R50, R50.F32x2.HI_LO, UR5.F32 ;  /* 0x0000000532327c4a */ /* 0x000fe20009000000 */
[----:B------:R-:W-:Y:S01]  /*aea0*/  SHF.R.U32.HI R69, RZ, 0x3, R70 ;  /* 0x00000003ff457819 */ /* 0x000fe20000011646 */
[----:B------:R-:W-:Y:S01]  /*aeb0*/  FMUL2 R48, R48.F32x2.HI_LO, UR5.F32 ;  /* 0x0000000530307c4a */ /* 0x000fe20009000000 */
[----:B------:R-:W-:Y:S01]  /*aec0*/  LOP3.LUT R80, R80, 0x70, R73, 0x78, !PT ;  /* 0x0000007050507812 */ /* 0x000fe200078e7849 */
[----:B------:R-:W-:Y:S01]  /*aed0*/  FMUL2 R54, R54.F32x2.HI_LO, UR5.F32 ;  /* 0x0000000536367c4a */ /* 0x000fe20009000000 */
[----:B------:R-:W-:Y:S01]  /*aee0*/  LOP3.LUT R81, R81, 0x70, R72, 0x78, !PT ;  /* 0x0000007051517812 */ /* 0x000fe200078e7848 */
[----:B------:R-:W-:Y:S01]  /*aef0*/  FMUL2 R44, R44.F32x2.HI_LO, UR5.F32 ;  /* 0x000000052c2c7c4a */ /* 0x000fe20009000000 */
[----:B------:R-:W-:Y:S01]  /*af00*/  LOP3.LUT R78, R78, 0x70, R71, 0x78, !PT ;  /* 0x000000704e4e7812 */ /* 0x000fe200078e7847 */
[----:B------:R-:W-:Y:S01]  /*af10*/  FMUL2 R42, R42.F32x2.HI_LO, UR5.F32 ;  /* 0x000000052a2a7c4a */ /* 0x000fe20009000000 */
[----:B------:R-:W-:Y:S01]  /*af20*/  LOP3.LUT R69, R70, 0x70, R69, 0x78, !PT ;  /* 0x0000007046457812 */ /* 0x000fe200078e7845 */
[----:B------:R-:W-:Y:S01]  /*af30*/  FMUL2 R72, R36.F32x2.HI_LO, UR5.F32 ;  /* 0x0000000524487c4a */ /* 0x000fe20009000000 */
[----:B------:R-:W-:Y:S01]  /*af40*/  F2FP.BF16.F32.PACK_AB R36, R61, R60 ;  /* 0x0000003c3d24723e */ /* 0x000fe200000010ff */
[----:B------:R-:W-:Y:S01]  /*af50*/  FMUL2 R52, R52.F32x2.HI_LO, UR5.F32 ;  /* 0x0000000534347c4a */ /* 0x000fe20009000000 */
[----:B------:R-:W-:Y:S01]  /*af60*/  F2FP.BF16.F32.PACK_AB R51, R51, R50 ;  /* 0x000000323333723e */ /* 0x000fe200000010ff */
[----:B------:R-:W-:Y:S01]  /*af70*/  FMUL2 R46, R46.F32x2.HI_LO, UR5.F32 ;  /* 0x000000052e2e7c4a */ /* 0x000fe20009000000 */
[----:B------:R-:W-:Y:S01]  /*af80*/  UIADD3 UR4, UPT, UPT, UR7, UR7, URZ ;  /* 0x0000000707047290 */ /* 0x000fe2000fffe0ff */
[----:B------:R-:W-:Y:S01]  /*af90*/  FMUL2 R40, R40.F32x2.HI_LO, UR5.F32 ;  /* 0x0000000528287c4a */ /* 0x000fe20009000000 */
[----:B------:R-:W-:Y:S01]  /*afa0*/  F2FP.BF16.F32.PACK_AB R50, R49, R48 ;  /* 0x000000303132723e */ /* 0x000fe200000010ff */
[----:B------:R-:W-:Y:S01]  /*afb0*/  FMUL2 R70, R38.F32x2.HI_LO, UR5.F32 ;  /* 0x0000000526467c4a */ /* 0x000fe20009000000 */
[----:B------:R-:W-:Y:S01]  /*afc0*/  F2FP.BF16.F32.PACK_AB R43, R43, R42 ;  /* 0x0000002a2b2b723e */ /* 0x000fe200000010ff */
[----:B--2---:R-:W-:Y:S01]  /*afd0*/  FMUL2 R60, R34.F32x2.HI_LO, UR5.F32 ;  /* 0x00000005223c7c4a */ /* 0x004fe20009000000 */
[----:B------:R-:W-:Y:S01]  /*afe0*/  F2FP.BF16.F32.PACK_AB R35, R59, R58 ;  /* 0x0000003a3b23723e */ /* 0x000fe200000010ff */
[----:B------:R-:W-:Y:S01]  /*aff0*/  FMUL2 R56, R56.F32x2.HI_LO, UR5.F32 ;  /* 0x0000000538387c4a */ /* 0x000fe20009000000 */
        /* <DEDUP_REMOVED lines=26> */
[----:B------:R-:W-:Y:S01]  /*b1a0*/  NOP ;  /* 0x0000000000007918 */ /* 0x000fe20000000000 */
[----:B------:R-:W-:Y:S01]  /*b1b0*/  FMUL2 R46, R12.F32x2.HI_LO, UR5.F32 ;  /* 0x000000050c2e7c4a */ /* 0x000fe20009000000 */
[----:B------:R-:W-:Y:S01]  /*b1c0*/  F2FP.BF16.F32.PACK_AB R27, R27, R26 ;  /* 0x0000001a1b1b723e */ /* 0x000fe200000010ff */
[----:B------:R-:W-:Y:S01]  /*b1d0*/  FMUL2 R22, R22.F32x2.HI_LO, UR5.F32 ;  /* 0x0000000516167c4a */ /* 0x000fe20009000000 */
[----:B------:R-:W-:Y:S01]  /*b1e0*/  F2FP.BF16.F32.PACK_AB R9, R45, R44 ;  /* 0x0000002c2d09723e */ /* 0x000fe200000010ff */
[----:B------:R-:W-:Y:S01]  /*b1f0*/  FMUL2 R20, R20.F32x2.HI_LO, UR5.F32 ;  /* 0x0000000514147c4a */ /* 0x000fe20009000000 */
[----:B------:R-:W-:Y:S01]  /*b200*/  F2FP.BF16.F32.PACK_AB R8, R55, R54 ;  /* 0x000000363708723e */ /* 0x000fe200000010ff */
[----:B------:R-:W-:Y:S01]  /*b210*/  FMUL2 R30, R30.F32x2.HI_LO, UR5.F32 ;  /* 0x000000051e1e7c4a */ /* 0x000fe20009000000 */
[----:B------:R1:W-:Y:S01]  /*b220*/  STS.128 [R79+UR4], R40 ;  /* 0x000000284f007988 */ /* 0x0003e20008000c04 */
[----:B------:R-:W-:Y:S01]  /*b230*/  FMUL2 R28, R28.F32x2.HI_LO, UR5.F32 ;  /* 0x000000051c1c7c4a */ /* 0x000fe20009000000 */
[----:B------:R-:W-:-:S02]  /*b240*/  F2FP.BF16.F32.PACK_AB R26, R25, R24 ;  /* 0x00000018191a723e */ /* 0x000fc400000010ff */
[----:B------:R-:W-:Y:S01]  /*b250*/  F2FP.BF16.F32.PACK_AB R15, R19, R18 ;  /* 0x00000012130f723e */ /* 0x000fe200000010ff */
[----:B------:R1:W-:Y:S01]  /*b260*/  STS.128 [R75+UR4], R48 ;  /* 0x000000304b007988 */ /* 0x0003e20008000c04 */
[----:B------:R-:W-:Y:S02]  /*b270*/  F2FP.BF16.F32.PACK_AB R14, R17, R16 ;  /* 0x00000010110e723e */ /* 0x000fe400000010ff */
[----:B------:R-:W-:Y:S01]  /*b280*/  F2FP.BF16.F32.PACK_AB R13, R53, R52 ;  /* 0x00000034350d723e */ /* 0x000fe200000010ff */
[----:B------:R1:W-:Y:S01]  /*b290*/  STS.128 [R76+UR4], R32 ;  /* 0x000000204c007988 */ /* 0x0003e20008000c04 */
[----:B------:R-:W-:Y:S02]  /*b2a0*/  F2FP.BF16.F32.PACK_AB R12, R47, R46 ;  /* 0x0000002e2f0c723e */ /* 0x000fe400000010ff */
[----:B------:R-:W-:Y:S01]  /*b2b0*/  F2FP.BF16.F32.PACK_AB R25, R23, R22 ;  /* 0x000000161719723e */ /* 0x000fe200000010ff */
[----:B------:R1:W-:Y:S01]  /*b2c0*/  STS.128 [R77+UR4], R36 ;  /* 0x000000244d007988 */ /* 0x0003e20008000c04 */
[----:B------:R-:W-:-:S02]  /*b2d0*/  F2FP.BF16.F32.PACK_AB R24, R21, R20 ;  /* 0x000000141518723e */ /* 0x000fc400000010ff */
[----:B------:R-:W-:Y:S01]  /*b2e0*/  F2FP.BF16.F32.PACK_AB R7, R61, R60 ;  /* 0x0000003c3d07723e */ /* 0x000fe200000010ff */
[----:B------:R1:W-:Y:S01]  /*b2f0*/  STS.128 [R78+UR4], R8 ;  /* 0x000000084e007988 */ /* 0x0003e20008000c04 */
[----:B------:R-:W-:Y:S02]  /*b300*/  F2FP.BF16.F32.PACK_AB R6, R59, R58 ;  /* 0x0000003a3b06723e */ /* 0x000fe400000010ff */
[----:B------:R-:W-:Y:S01]  /*b310*/  F2FP.BF16.F32.PACK_AB R5, R31, R30 ;  /* 0x0000001e1f05723e */ /* 0x000fe200000010ff */
[----:B------:R1:W-:Y:S01]  /*b320*/  STS.128 [R80+UR4], R12 ;  /* 0x0000000c50007988 */ /* 0x0003e20008000c04 */
[----:B------:R-:W-:-:S03]  /*b330*/  F2FP.BF16.F32.PACK_AB R4, R29, R28 ;  /* 0x0000001c1d04723e */ /* 0x000fc600000010ff */
[----:B------:R1:W-:Y:S04]  /*b340*/  STS.128 [R69+UR4], R24 ;  /* 0x0000001845007988 */ /* 0x0003e80008000c04 */
[----:B------:R1:W-:Y:S01]  /*b350*/  STS.128 [R81+UR4], R4 ;  /* 0x0000000451007988 */ /* 0x0003e20008000c04 */
[----:B------:R2:W-:Y:S06]  /*b360*/  MEMBAR.ALL.CTA ;  /* 0x0000000000007992 */ /* 0x0005ec0000008000 */
[----:B--2---:R-:W2:Y:S02]  /*b370*/  FENCE.VIEW.ASYNC.S ;  /* 0x00000000000073c6 */ /* 0x004ea40000000000 */
[----:B--2---:R1:W-:Y:S06]  /*b380*/  BAR.SYNC.DEFER_BLOCKING R74, 0x80 ;  /* 0x0002004a0000751d */ /* 0x0043ec0000010000 */
[----:B------:R-:W-:Y:S05]  /*b390*/  BRA.U UP0, `(.L_x_134) ;  /* 0x0000000100387547 */ /* 0x000fea000b800000 */
[----:B------:R-:W2:Y:S01]  /*b3a0*/  LDCU.64 UR4, c[0x0][0x348] ;  /* 0x00006900ff0477ac */ /* 0x000ea20008000a00 */
[----:B-1----:R-:W-:Y:S01]  /*b3b0*/  IMAD.U32 R4, RZ, RZ, UR6 ;  /* 0x00000006ff047e24 */ /* 0x002fe2000f8e00ff */
[----:B------:R-:W-:Y:S02]  /*b3c0*/  LOP3.LUT R5, R68, 0x4000, RZ, 0xc0, !PT ;  /* 0x0000400044057812 */ /* 0x000fe400078ec0ff */
[----:B------:R-:W-:Y:S02]  /*b3d0*/  PLOP3.LUT P0, PT, PT, PT, PT, 0x80, 0x8 ;  /* 0x000000000008781c */ /* 0x000fe40003f0f070 */
[----:B------:R-:W-:Y:S01]  /*b3e0*/  IADD3 R4, PT, PT, R4, 0x4400, R5 ;  /* 0x0000440004047810 */ /* 0x000fe20007ffe005 */
[----:B--2---:R-:W-:-:S04]  /*b3f0*/  UIADD3 UR4, UP0, UPT, UR4, 0x580, URZ ;  /* 0x0000058004047890 */ /* 0x004fc8000ff1e0ff */
[----:B------:R-:W-:-:S12]  /*b400*/  UIADD3.X UR5, UPT, UPT, URZ, UR5, URZ, UP0, !UPT ;  /* 0x00000005ff057290 */ /* 0x000fd800087fe4ff */
.L_x_135:
[----:B------:R-:W-:Y:S02]  /*b410*/  PLOP3.LUT P1, PT, P1, P0, PT, 0xf2, 0x2f ;  /* 0x00000000002f781c */ /* 0x000fe40000f21e72 */
[----:B------:R-:W-:-:S08]  /*b420*/  @P0 R2UR P1, UR8, R4 ;  /* 0x00000000040802ca */ /* 0x000fd00000020000 */
[----:B------:R-:W-:Y:S02]  /*b430*/  @P0 PLOP3.LUT P0, PT, P1, PT, PT, 0x80, 0x8 ;  /* 0x000000000008081c */ /* 0x000fe40000f0f070 */
[----:B------:R-:W-:-:S03]  /*b440*/  PLOP3.LUT P1, PT, PT, PT, PT, 0x80, 0x8 ;  /* 0x000000000008781c */ /* 0x000fc60003f2f070 */
[----:B------:R1:W-:Y:S08]  /*b450*/  UTMASTG.4D [UR8], [UR4], desc[URZ] ;  /* 0x0000ff08040073b5 */ /* 0x0003f00008019000 */
[----:B-1----:R-:W-:Y:S05]  /*b460*/  @P0 BRA.U.ANY `(.L_x_135) ;  /* 0xfffffffd00e80947 */ /* 0x002fea000393ffff */
[----:B------:R2:W-:Y:S06]  /*b470*/  BAR.ARV R74, 0xa0 ;  /* 0x0002804a0000751d */ /* 0x0005ec0000002000 */
.L_x_134:
[----:B------:R3:W-:Y:S06]  /*b480*/  MEMBAR.ALL.CTA ;  /* 0x0000000000007992 */ /* 0x0007ec0000008000 */
[----:B---3--:R-:W3:Y:S01]  /*b490*/  FENCE.VIEW.ASYNC.S ;  /* 0x00000000000073c6 */ /* 0x008ee20000000000 */
[----:B------:R-:W-:Y:S01]  /*b4a0*/  R2UR UR5, R2 ;  /* 0x00000000020572ca */ /* 0x000fe200000e0000 */
[----:B---3--:R3:W-:Y:S01]  /*b4b0*/  BAR.SYNC.DEFER_BLOCKING R74, 0xa0 ;  /* 0x0002804a0000751d */ /* 0x0087e20000010000 */
[----:B------:R-:W-:Y:S01]  /*b4c0*/  ELECT P0, URZ, PT ;  /* 0x0000000000ff782f */ /* 0x000fe20003800000 */
[----:B------:R-:W-:-:S10]  /*b4d0*/  UIADD3 UR4, UPT, UPT, UR6, 0x88, URZ ;  /* 0x0000008806047890 */ /* 0x000fd4000fffe0ff */
[----:B------:R-:W-:Y:S02]  /*b4e0*/  UPRMT UR4, UR5, 0x654, UR4 ;  /* 0x0000065405047896 */ /* 0x000fe40008000004 */
[----:B-1----:R-:W-:Y:S01]  /*b4f0*/  @P0 IMAD.MOV.U32 R4, RZ, RZ, 0x1 ;  /* 0x00000001ff040424 */ /* 0x002fe200078e00ff */
[----:B------:R-:W-:-:S06]  /*b500*/  NOP ;  /* 0x0000000000007918 */ /* 0x000fcc0000000000 */
[----:B------:R3:W-:Y:S01]  /*b510*/  @P0 SYNCS.ARRIVE.TRANS64.RED.ART0 RZ, [UR4], R4 ;  /* 0x00000004ffff09a7 */ /* 0x0007e20008500404 */
[----:B------:R-:W-:Y:S06]  /*b520*/  BAR.ARV 0x5, 0x1a0 ;  /* 0x0146800000007b1d */ /* 0x000fec0000002000 */
[----:B------:R-:W-:Y:S05]  /*b530*/  BRA `(.L_x_136) ;  /* 0x0000000000407947 */ /* 0x000fea0003800000 */
.L_x_116:
[----:B------:R-:W-:Y:S05]  /*b540*/  @!P3 BRA `(.L_x_137) ;  /* 0x000000000038b947 */ /* 0x000fea0003800000 */
[----:B------:R1:W5:Y:S01]  /*b550*/  LDL R4, [R1] ;  /* 0x0000000001047983 */ /* 0x0003620000100800 */
[----:B------:R-:W5:Y:S01]  /*b560*/  S2UR UR4, SR_CgaCtaId ;  /* 0x00000000000479c3 */ /* 0x000f620000008800 */
[----:B------:R-:W-:-:S13]  /*b570*/  ELECT P0, URZ, PT ;  /* 0x0000000000ff782f */ /* 0x000fda0003800000 */
[----:B-12-4-:R-:W-:Y:S01]  /*b580*/  @P0 MOV R5, 0x400 ;  /* 0x0000040000050802 */ /* 0x016fe20000000f00 */
[----:B-----5:R-:W-:-:S05]  /*b590*/  @P0 IMAD.U32 R4, RZ, RZ, UR4 ;  /* 0x00000004ff040e24 */ /* 0x020fca000f8e00ff */
[----:B------:R-:W-:Y:S01]  /*b5a0*/  @P0 LEA R5, R4, R5, 0x18 ;  /* 0x0000000504050211 */ /* 0x000fe200078ec0ff */
[----:B------:R1:W-:Y:S02]  /*b5b0*/  @P0 STL [R1], R4 ;  /* 0x0000000401000387 */ /* 0x0003e40000100800 */
[----:B-1----:R-:W-:-:S05]  /*b5c0*/  IMAD.MOV.U32 R4, RZ, RZ, 0x20 ;  /* 0x00000020ff047424 */ /* 0x002fca00078e00ff */
[----:B---3--:R-:W-:-:S04]  /*b5d0*/  @P0 IADD3 R6, PT, PT, -R4, 0x100000, RZ ;  /* 0x0010000004060810 */ /* 0x008fc80007ffe1ff */
[C---:B------:R-:W-:Y:S02]  /*b5e0*/  @P0 SHF.L.U32 R7, R6.reuse, 0xb, RZ ;  /* 0x0000000b06070819 */ /* 0x040fe400000006ff */
[----:B------:R-:W-:-:S05]  /*b5f0*/  @P0 SHF.L.U32 R6, R6, 0x1, RZ ;  /* 0x0000000106060819 */ /* 0x000fca00000006ff */
[----:B------:R1:W-:Y:S04]  /*b600*/  @P0 STS.64 [R5+URZ+0x128], R6 ;  /* 0x0001280605000988 */ /* 0x0003e80008000aff */
[----:B------:R-:W2:Y:S02]  /*b610*/  FENCE.VIEW.ASYNC.S ;  /* 0x00000000000073c6 */ /* 0x000ea40000000000 */
[----:B--2---:R-:W2:Y:S02]  /*b620*/  SYNCS.CCTL.IVALL ;  /* 0x00000000000079b1 */ /* 0x004ea40000000000 */
.L_x_137:
[----:B--2---:R-:W-:Y:S01]  /*b630*/  NOP ;  /* 0x0000000000007918 */ /* 0x004fe20000000000 */
.L_x_136:
[----:B------:R-:W-:-:S13]  /*b640*/  R2UR UR4, R0 ;  /* 0x00000000000472ca */ /* 0x000fda00000e0000 */
[----:B------:R-:W-:Y:S01]  /*b650*/  UISETP.GT.U32.AND UP0, UPT, UR4, 0x3, UPT ;  /* 0x000000030400788c */ /* 0x000fe2000bf04070 */
[----:B------:R-:W-:Y:S10]  /*b660*/  @!P3 BRA `(.L_x_138) ;  /* 0x000000000038b947 */ /* 0x000ff40003800000 */
[----:B---3--:R3:W5:Y:S01]  /*b670*/  LDL R4, [R1] ;  /* 0x0000000001047983 */ /* 0x0087620000100800 */
[----:B------:R-:W5:Y:S01]  /*b680*/  S2UR UR4, SR_CgaCtaId ;  /* 0x00000000000479c3 */ /* 0x000f620000008800 */
[----:B------:R-:W-:-:S13]  /*b690*/  ELECT P0, URZ, PT ;  /* 0x0000000000ff782f */ /* 0x000fda0003800000 */
[----:B-1--4-:R-:W-:Y:S01]  /*b6a0*/  @P0 MOV R5, 0x400 ;  /* 0x0000040000050802 */ /* 0x012fe20000000f00 */
[----:B-----5:R-:W-:-:S05]  /*b6b0*/  @P0 IMAD.U32 R4, RZ, RZ, UR4 ;  /* 0x00000004ff040e24 */ /* 0x020fca000f8e00ff */
[----:B------:R-:W-:Y:S01]  /*b6c0*/  @P0 LEA R5, R4, R5, 0x18 ;  /* 0x0000000504050211 */ /* 0x000fe200078ec0ff */
[----:B------:R1:W-:Y:S02]  /*b6d0*/  @P0 STL [R1], R4 ;  /* 0x0000000401000387 */ /* 0x0003e40000100800 */
[----:B-1----:R-:W-:-:S05]  /*b6e0*/  IMAD.MOV.U32 R4, RZ, RZ, 0x20 ;  /* 0x00000020ff047424 */ /* 0x002fca00078e00ff */
[----:B------:R-:W-:-:S04]  /*b6f0*/  @P0 IADD3 R6, PT, PT, -R4, 0x100000, RZ ;  /* 0x0010000004060810 */ /* 0x000fc80007ffe1ff */
[C---:B------:R-:W-:Y:S02]  /*b700*/  @P0 SHF.L.U32 R7, R6.reuse, 0xb, RZ ;  /* 0x0000000b06070819 */ /* 0x040fe400000006ff */
[----:B------:R-:W-:-:S05]  /*b710*/  @P0 SHF.L.U32 R6, R6, 0x1, RZ ;  /* 0x0000000106060819 */ /* 0x000fca00000006ff */
[----:B------:R3:W-:Y:S04]  /*b720*/  @P0 STS.64 [R5+URZ+0x128], R6 ;  /* 0x0001280605000988 */ /* 0x0007e80008000aff */
[----:B------:R-:W1:Y:S02]  /*b730*/  FENCE.VIEW.ASYNC.S ;  /* 0x00000000000073c6 */ /* 0x000e640000000000 */
[----:B-1----:R-:W1:Y:S02]  /*b740*/  SYNCS.CCTL.IVALL ;  /* 0x00000000000079b1 */ /* 0x002e640000000000 */
.L_x_138:
[----:B-1----:R-:W-:Y:S01]  /*b750*/  NOP ;  /* 0x0000000000007918 */ /* 0x002fe20000000000 */
[----:B------:R-:W-:Y:S05]  /*b760*/  BRA.U UP0, `(.L_x_139) ;  /* 0x0000001100447547 */ /* 0x000fea000b800000 */
[----:B------:R-:W-:Y:S01]  /*b770*/  NOP ;  /* 0x0000000000007918 */ /* 0x000fe20000000000 */
.L_x_140:
[----:B------:R-:W-:Y:S05]  /*b780*/  WARPSYNC.ALL ;  /* 0x0000000000007948 */ /* 0x000fea0003800000 */
[----:B------:R-:W-:-:S04]  /*b790*/  NOP ;  /* 0x0000000000007918 */ /* 0x000fc80000000000 */
[----:B------:R-:W1:Y:S02]  /*b7a0*/  USETMAXREG.TRY_ALLOC.CTAPOOL UP0, 0x88 ;  /* 0x00000088000079c8 */ /* 0x000e640008000600 */
[----:B-1----:R-:W-:-:S13]  /*b7b0*/  PLOP3.LUT P0, PT, PT, PT, UP0, 0x80, 0x8 ;  /* 0x000000000008781c */ /* 0x002fda0003f0f008 */
[----:B------:R-:W-:Y:S05]  /*b7c0*/  @!P0 BRA `(.L_x_140) ;  /* 0xfffffffc00ec8947 */ /* 0x000fea000383ffff */
[----:B------:R-:W-:Y:S05]  /*b7d0*/  WARPSYNC.ALL ;  /* 0x0000000000007948 */ /* 0x000fea0003800000 */
[----:B------:R-:W-:Y:S01]  /*b7e0*/  NOP ;  /* 0x0000000000007918 */ /* 0x000fe20000000000 */
[----:B------:R-:W1:Y:S01]  /*b7f0*/  LDCU UR9, c[0x0][0x380] ;  /* 0x00007000ff0977ac */ /* 0x000e620008000800 */
[----:B------:R-:W-:Y:S01]  /*b800*/  R2UR UR4, R0 ;  /* 0x00000000000472ca */ /* 0x000fe200000e0000 */
[----:B------:R-:W5:Y:S01]  /*b810*/  S2UR UR10, SR_CTAID.Z ;  /* 0x00000000000a79c3 */ /* 0x000f620000002700 */
[----:B------:R-:W5:Y:S07]  /*b820*/  LDCU.128 UR12, c[0x0][0x4a0] ;  /* 0x00009400ff0c77ac */ /* 0x000f6e0008000c00 */
[----:B------:R-:W2:Y:S04]  /*b830*/  S2UR UR16, SR_CTAID.Y ;  /* 0x00000000001079c3 */ /* 0x000ea80000002600 */
[----:B------:R-:W-:-:S02]  /*b840*/  ULOP3.LUT UR7, UR4, 0x3, URZ, 0xc0, !UPT ;  /* 0x0000000304077892 */ /* 0x000fc4000f8ec0ff */
[----:B-1----:R-:W-:Y:S02]  /*b850*/  UIADD3 UR6, UPT, UPT, -UR9, URZ, URZ ;  /* 0x000000ff09067290 */ /* 0x002fe4000fffe1ff */
[----:B------:R-:W-:Y:S02]  /*b860*/  UIADD3 UR8, UPT, UPT, UR9, -0x1, URZ ;  /* 0xffffffff09087890 */ /* 0x000fe4000fffe0ff */
[----:B------:R-:W-:Y:S01]  /*b870*/  MOV R0, UR7 ;  /* 0x0000000700007c02 */ /* 0x000fe20008000f00 */
[----:B------:R-:W-:Y:S02]  /*b880*/  USHF.R.S32.HI UR6, URZ, 0x1f, UR6 ;  /* 0x0000001fff067899 */ /* 0x000fe40008011406 */
[----:B------:R-:W-:Y:S02]  /*b890*/  USHF.R.S32.HI UR7, URZ, 0x1f, UR8 ;  /* 0x0000001fff077899 */ /* 0x000fe40008011408 */
[----:B------:R-:W-:Y:S01]  /*b8a0*/  ULEA.HI UR6, UR6, -UR9, URZ, 0x7 ;  /* 0x8000000906067291 */ /* 0x000fe2000f8f38ff */
[----:B------:R-:W1:Y:S01]  /*b8b0*/  SHFL.IDX PT, R0, R0, RZ, 0x1f ;  /* 0x00001fff00007589 */ /* 0x000e6200000e0000 */
[----:B------:R-:W-:-:S02]  /*b8c0*/  ULEA.HI UR8, UR7, UR8, URZ, 0x7 ;  /* 0x0000000807087291 */ /* 0x000fc4000f8f38ff */
[----:B------:R-:W-:Y:S02]  /*b8d0*/  UISETP.GT.AND UP0, UPT, UR9, URZ, UPT ;  /* 0x000000ff0900728c */ /* 0x000fe4000bf04270 */
[----:B------:R-:W-:Y:S02]  /*b8e0*/  USHF.R.S32.HI UR7, URZ, 0x7, UR6 ;  /* 0x00000007ff077899 */ /* 0x000fe40008011406 */
[----:B------:R-:W-:Y:S02]  /*b8f0*/  ULEA.HI.SX32 UR6, UR8, 0x1, 0x19 ;  /* 0x0000000108067891 */ /* 0x000fe4000f8fcaff */
[----:B------:R-:W-:Y:S02]  /*b900*/  UIADD3 UR7, UPT, UPT, -UR7, URZ, URZ ;  /* 0x000000ff07077290 */ /* 0x000fe4000fffe1ff */
[----:B-----5:R-:W-:-:S04]  /*b910*/  UIMAD.WIDE.U32 UR4, UR10, UR14, URZ ;  /* 0x0000000e0a0472a5 */ /* 0x020fc8000f8e00ff */
[----:B------:R-:W-:Y:S01]  /*b920*/  UIMAD UR5, UR10, UR15, UR5 ;  /* 0x0000000f0a0572a4 */ /* 0x000fe2000f8e0205 */
[----:B------:R-:W-:Y:S02]  /*b930*/  @!UP0 UMOV UR6, UR7 ;  /* 0x0000000700068c82 */ /* 0x000fe40008000000 */
[----:B------:R-:W-:Y:S02]  /*b940*/  UISETP.GE.AND UP0, UPT, UR6, 0x1, UPT ;  /* 0x000000010600788c */ /* 0x000fe4000bf06270 */
[----:B--2---:R-:W-:-:S04]  /*b950*/  UIMAD.WIDE.U32 UR10, UR16, UR12, UR4 ;  /* 0x0000000c100a72a5 */ /* 0x004fc8000f8e0004 */
[----:B------:R-:W-:Y:S01]  /*b960*/  UIMAD UR15, UR16, UR13, UR11 ;  /* 0x0000000d100f72a4 */ /* 0x000fe2000f8e020b */
[----:B------:R-:W-:Y:S06]  /*b970*/  BAR.SYNC.DEFER_BLOCKING 0x5, 0x1a0 ;  /* 0x0146800000007b1d */ /* 0x000fec0000010000 */
[----:B-1----:R-:W-:Y:S05]  /*b980*/  BRA.U !UP0, `(.L_x_141) ;  /* 0x0000000d08a07547 */ /* 0x002fea000b800000 */
[----:B---3--:R-:W2:Y:S01]  /*b990*/  LDL.LU R4, [R1] ;  /* 0x0000000001047983 */ /* 0x008ea20000300800 */
[----:B------:R-:W-:Y:S01]  /*b9a0*/  R2UR UR5, R2 ;  /* 0x00000000020572ca */ /* 0x000fe200000e0000 */
[----:B------:R-:W1:Y:S01]  /*b9b0*/  S2UR UR7, SR_CgaCtaId ;  /* 0x00000000000779c3 */ /* 0x000e620000008800 */
[----:B------:R-:W-:Y:S01]  /*b9c0*/  UMOV UR4, 0x400 ;  /* 0x0000040000047882 */ /* 0x000fe20000000000 */
[----:B------:R-:W3:Y:S01]  /*b9d0*/  S2R R2, SR_TID.X ;  /* 0x0000000000027919 */ /* 0x000ee20000002100 */
[----:B------:R-:W-:Y:S01]  /*b9e0*/  CS2R R68, SRZ ;  /* 0x0000000000447805 */ /* 0x000fe2000001ff00 */
[----:B------:R-:W-:Y:S01]  /*b9f0*/  UIADD3 UR9, UPT, UPT, -UR6, URZ, URZ ;  /* 0x000000ff06097290 */ /* 0x000fe2000fffe1ff */
[----:B------:R-:W4:Y:S01]  /*ba00*/  LDCU.64 UR16, c[0x0][0x488] ;  /* 0x00009100ff1077ac */ /* 0x000f220008000a00 */
[----:B------:R-:W-:Y:S01]  /*ba10*/  UMOV UR8, 0xb ;  /* 0x0000000b00087882 */ /* 0x000fe20000000000 */
[----:B-1----:R-:W-:-:S04]  /*ba20*/  ULEA UR7, UR7, UR4, 0x18 ;  /* 0x0000000407077291 */ /* 0x002fc8000f8ec0ff */
[----:B------:R-:W-:Y:S02]  /*ba30*/  UIADD3 UR13, UPT, UPT, UR7, 0x98, URZ ;  /* 0x00000098070d7890 */ /* 0x000fe4000fffe0ff */
[----:B------:R-:W-:Y:S02]  /*ba40*/  UIADD3 UR14, UPT, UPT, UR7, 0x34800, URZ ;  /* 0x00034800070e7890 */ /* 0x000fe4000fffe0ff */
[----:B------:R-:W-:Y:S01]  /*ba50*/  UIADD3 UR12, UPT, UPT, UR7, 0x34800, URZ ;  /* 0x00034800070c7890 */ /* 0x000fe2000fffe0ff */
[C---:B---3--:R-:W-:Y:S01]  /*ba60*/  IMAD.U32 R70, R2.reuse, 0x10000, RZ ;  /* 0x0001000002467824 */ /* 0x048fe200078e00ff */
[----:B------:R-:W-:Y:S01]  /*ba70*/  UPRMT UR13, UR5, 0x654, UR13 ;  /* 0x00000654050d7896 */ /* 0x000fe2000800000d */
[----:B------:R-:W-:-:S03]  /*ba80*/  IMAD.SHL.U32 R72, R2, 0x10, RZ ;  /* 0x0000001002487824 */ /* 0x000fc600078e00ff */
[----:B------:R-:W-:Y:S02]  /*ba90*/  LOP3.LUT R70, R70, 0x600000, RZ, 0xc0, !PT ;  /* 0x0060000046467812 */ /* 0x000fe400078ec0ff */
[----:B------:R-:W-:Y:S02]  /*baa0*/  LOP3.LUT R72, R72, 0x7f0, RZ, 0xc0, !PT ;  /* 0x000007f048487812 */ /* 0x000fe400078ec0ff */
[C---:B------:R-:W-:Y:S02]  /*bab0*/  LOP3.LUT R73, R70.reuse, 0x40, RZ, 0xfc, !PT ;  /* 0x0000004046497812 */ /* 0x040fe400078efcff */
[----:B------:R-:W-:Y:S01]  /*bac0*/  LOP3.LUT R70, R70, 0x60, RZ, 0xfc, !PT ;  /* 0x0000006046467812 */ /* 0x000fe200078efcff */
[----:B------:R-:W-:Y:S02]  /*bad0*/  VIADD R71, R72, UR7 ;  /* 0x0000000748477c36 */ /* 0x000fe40008000000 */
[----:B--2---:R-:W-:-:S05]  /*bae0*/  IMAD.SHL.U32 R74, R4, 0x2000, RZ ;  /* 0x00002000044a7824 */ /* 0x004fca00078e00ff */
[----:B----4-:R-:W-:-:S07]  /*baf0*/  SHF.R.S32.HI R3, RZ, 0x1f, R74 ;  /* 0x0000001fff037819 */ /* 0x010fce000001144a */
.L_x_151:
[----:B---3--:R-:W-:Y:S02]  /*bb00*/  SHF.L.U32 R4, R68, 0x1f, RZ ;  /* 0x0000001f44047819 */ /* 0x008fe400000006ff */
[----:B------:R-:W-:Y:S02]  /*bb10*/  R2UR UR4, R73 ;  /* 0x00000000490472ca */ /* 0x000fe400000e0000 */
[----:B-1----:R-:W1:Y:S02]  /*bb20*/  SYNCS.PHASECHK.TRANS64.TRYWAIT P0, [UR7+0x90], R4 ;  /* 0x00009004ff0075a7 */ /* 0x002e640008001107 */
[----:B-1----:R-:W-:Y:S11]  /*bb30*/  @!P0 BRA `(.L_x_142) ;  /* 0x0000002400ac8947 */ /* 0x002ff60003800000 */
.L_x_258:
[----:B------:R-:W-:Y:S01]  /*bb40*/  LDTM.x32 R36, tmem[UR4] ;  /* 0x00000004002479ee */ /* 0x000fe200082c0000 */
[----:B------:R-:W-:Y:S02]  /*bb50*/  ELECT P0, URZ, PT ;  /* 0x0000000000ff782f */ /* 0x000fe40003800000 */
[----:B------:R-:W-:Y:S01]  /*bb60*/  R2UR UR4, R70 ;  /* 0x00000000460472ca */ /* 0x000fe200000e0000 */
[----:B------:R-:W-:-:S04]  /*bb70*/  UIADD3 UR9, UPT, UPT, UR9, 0x1, URZ ;  /* 0x0000000109097890 */ /* 0x000fc8000fffe0ff */
[----:B------:R-:W-:-:S06]  /*bb80*/  UISETP.NE.AND UP0, UPT, UR9, URZ, UPT ;  /* 0x000000ff0900728c */ /* 0x000fcc000bf05270 */
[----:B-1----:R-:W-:Y:S02]  /*bb90*/  @P0 IMAD.MOV.U32 R2, RZ, RZ, 0x1 ;  /* 0x00000001ff020424 */ /* 0x002fe400078e00ff */
[----:B------:R-:W1:Y:S01]  /*bba0*/  LDTM.x32 R4, tmem[UR4] ;  /* 0x00000004000479ee */ /* 0x000e6200082c0000 */
[----:B------:R-:W-:Y:S01]  /*bbb0*/  NOP ;  /* 0x0000000000007918 */ /* 0x000fe20000000000 */
[----:B-1----:R-:W-:Y:S01]  /*bbc0*/  NOP ;  /* 0x0000000000007918 */ /* 0x002fe20000000000 */
[----:B------:R1:W-:Y:S01]  /*bbd0*/  @P0 SYNCS.ARRIVE.TRANS64.RED.ART0 RZ, [UR13], R2 ;  /* 0x00000002ffff09a7 */ /* 0x0003e2000850040d */
[----:B------:R2:W-:Y:S01]  /*bbe0*/  STS.128 [R72+UR7+0x34800], R36 ;  /* 0x0348002448007988 */ /* 0x0005e20008000c07 */
[----:B------:R-:W-:-:S03]  /*bbf0*/  IADD3 R75, P1, P0, R74, UR10, R69 ;  /* 0x0000000a4a4b7c10 */ /* 0x000fc6000f83e045 */
[----:B------:R2:W-:Y:S01]  /*bc00*/  STS.128 [R72+UR7+0x35000], R40 ;  /* 0x0350002848007988 */ /* 0x0005e20008000c07 */
[----:B------:R3:W-:Y:S06]  /*bc10*/  MEMBAR.ALL.CTA ;  /* 0x0000000000007992 */ /* 0x0007ec0000008000 */
[----:B---3--:R-:W3:Y:S01]  /*bc20*/  FENCE.VIEW.ASYNC.S ;  /* 0x00000000000073c6 */ /* 0x008ee20000000000 */
[----:B-1----:R-:W-:-:S04]  /*bc30*/  SHF.R.S32.HI R2, RZ, 0x1f, R69 ;  /* 0x0000001fff027819 */ /* 0x002fc80000011445 */
[----:B------:R-:W-:Y:S01]  /*bc40*/  IADD3.X R2, PT, PT, R3, UR15, R2, P1, P0 ;  /* 0x0000000f03027c10 */ /* 0x000fe20008fe0402 */
[----:B---3--:R-:W-:Y:S01]  /*bc50*/  BAR.SYNC.DEFER_BLOCKING 0x4, 0x80 ;  /* 0x0102000000007b1d */ /* 0x008fe20000010000 */
[----:B------:R-:W-:Y:S02]  /*bc60*/  ISETP.NE.AND P1, PT, R0, RZ, PT ;  /* 0x000000ff0000720c */ /* 0x000fe40003f25270 */
[----:B------:R-:W-:-:S04]  /*bc70*/  LEA R76, P0, R75, UR16, 0x2 ;  /* 0x000000104b4c7c11 */ /* 0x000fc8000f8010ff */
[----:B------:R-:W-:-:S07]  /*bc80*/  LEA.HI.X R77, R75, UR17, R2, 0x2, P0 ;  /* 0x000000114b4d7c11 */ /* 0x000fce00080f1402 */
[----:B--2---:R-:W-:Y:S05]  /*bc90*/  @P1 BRA `(.L_x_143) ;  /* 0x00000000001c1947 */ /* 0x004fea0003800000 */
[----:B------:R-:W-:-:S13]  /*bca0*/  ELECT P0, URZ, PT ;  /* 0x0000000000ff782f */ /* 0x000fda0003800000 */
[----:B------:R-:W-:Y:S01]  /*bcb0*/  @P0 R2UR.BROADCAST UR4, R76 ;  /* 0x000000004c0402ca */ /* 0x000fe200008e0000 */
[----:B------:R-:W-:Y:S01]  /*bcc0*/  UMOV UR6, 0x100 ;  /* 0x0000010000067882 */ /* 0x000fe20000000000 */
[----:B------:R-:W-:-:S13]  /*bcd0*/  @P0 R2UR.BROADCAST UR5, R77 ;  /* 0x000000004d0502ca */ /* 0x000fda00008e0000 */
[----:B------:R1:W-:Y:S01]  /*bce0*/  UBLKRED.G.S.ADD.F32.RN [UR4], [UR14], UR6 ;  /* 0x000000040e0073bb */ /* 0x0003e200080a0406 */
[----:B------:R0:W-:Y:S01]  /*bcf0*/  UTMACMDFLUSH ;  /* 0x00000000000079b7 */ /* 0x0001e20000000000 */
[----:B-1----:R-:W-:-:S04]  /*bd00*/  DEPBAR.LE SB0, 0x3 ;  /* 0x000080c00000791a */ /* 0x002fc80000000000 */
.L_x_143:
[----:B------:R-:W-:Y:S01]  /*bd10*/  UIADD3 UR5, UPT, UPT, UR8, -0x6, URZ ;  /* 0xfffffffa08057890 */ /* 0x000fe2000fffe0ff */
[----:B------:R-:W-:Y:S03]  /*bd20*/  BAR.SYNC.DEFER_BLOCKING 0x4, 0x80 ;  /* 0x0102000000007b1d */ /* 0x000fe60000010000 */
[----:B------:R-:W-:-:S04]  /*bd30*/  USHF.R.S32.HI UR4, URZ, 0x1f, UR5 ;  /* 0x0000001fff047899 */ /* 0x000fc80008011405 */
[----:B------:R-:W-:-:S04]  /*bd40*/  ULEA.HI UR4, UR4, UR5, URZ, 0x2 ;  /* 0x0000000504047291 */ /* 0x000fc8000f8f10ff */
[----:B------:R-:W-:-:S04]  /*bd50*/  ULOP3.LUT UR4, UR4, 0xfffffffc, URZ, 0xc0, !UPT ;  /* 0xfffffffc04047892 */ /* 0x000fc8000f8ec0ff */
[----:B------:R-:W-:-:S06]  /*bd60*/  UIADD3 UR4, UPT, UPT, UR5, -UR4, URZ ;  /* 0x8000000405047290 */ /* 0x000fcc000fffe0ff */
[----:B------:R-:W-:-:S04]  /*bd70*/  MOV R2, UR4 ;  /* 0x0000000400027c02 */ /* 0x000fc80008000f00 */
[----:B------:R-:W-:-:S05]  /*bd80*/  LEA R2, R2, R71, 0xc ;  /* 0x0000004702027211 */ /* 0x000fca00078e60ff */
[----:B------:R1:W-:Y:S04]  /*bd90*/  STS.128 [R2+0x34800], R44 ;  /* 0x0348002c02007388 */ /* 0x0003e80000000c00 */
[----:B------:R1:W-:Y:S01]  /*bda0*/  STS.128 [R2+0x35000], R48 ;  /* 0x0350003002007388 */ /* 0x0003e20000000c00 */
[----:B------:R2:W-:Y:S06]  /*bdb0*/  MEMBAR.ALL.CTA ;  /* 0x0000000000007992 */ /* 0x0005ec0000008000 */
[----:B--2---:R-:W2:Y:S02]  /*bdc0*/  FENCE.VIEW.ASYNC.S ;  /* 0x00000000000073c6 */ /* 0x004ea40000000000 */
[----:B--2---:R-:W-:Y:S06]  /*bdd0*/  BAR.SYNC.DEFER_BLOCKING 0x4, 0x80 ;  /* 0x0102000000007b1d */ /* 0x004fec0000010000 */
[----:B------:R-:W-:Y:S05]  /*bde0*/  @P1 BRA `(.L_x_144) ;  /* 0x00000000002c1947 */ /* 0x000fea0003800000 */
[----:B------:R-:W-:Y:S01]  /*bdf0*/  ELECT P2, URZ, PT ;  /* 0x0000000000ff782f */ /* 0x000fe20003840000 */
[----:B------:R-:W-:Y:S01]  /*be00*/  ULEA UR6, UR4, UR7, 0xc ;  /* 0x0000000704067291 */ /* 0x000fe2000f8e60ff */
[----:B------:R-:W-:-:S03]  /*be10*/  UMOV UR18, 0x100 ;  /* 0x0000010000127882 */ /* 0x000fc60000000000 */
[----:B------:R-:W-:-:S08]  /*be20*/  UIADD3 UR6, UPT, UPT, UR6, 0x34800, URZ ;  /* 0x0003480006067890 */ /* 0x000fd0000fffe0ff */
[----:B------:R-:W-:-:S04]  /*be30*/  @P2 IADD3 R36, P0, PT, R76, 0x1000, RZ ;  /* 0x000010004c242810 */ /* 0x000fc80007f1e0ff */
[----:B------:R-:W-:Y:S01]  /*be40*/  @P2 R2UR.BROADCAST UR4, R36 ;  /* 0x00000000240422ca */ /* 0x000fe200008e0000 */
[----:B------:R-:W-:-:S05]  /*be50*/  @P2 IMAD.X R37, RZ, RZ, R77, P0 ;  /* 0x000000ffff252224 */ /* 0x000fca00000e064d */
[----:B------:R-:W-:-:S13]  /*be60*/  @P2 R2UR.BROADCAST UR5, R37 ;  /* 0x00000000250522ca */ /* 0x000fda00008e0000 */
[----:B------:R2:W-:Y:S01]  /*be70*/  UBLKRED.G.S.ADD.F32.RN [UR4], [UR6], UR18 ;  /* 0x00000004060073bb */ /* 0x0005e200080a0412 */
[----:B------:R0:W-:Y:S01]  /*be80*/  UTMACMDFLUSH ;  /* 0x00000000000079b7 */ /* 0x0001e20000000000 */
[----:B--2---:R-:W-:-:S04]  /*be90*/  DEPBAR.LE SB0, 0x3 ;  /* 0x000080c00000791a */ /* 0x004fc80000000000 */
.L_x_144:
[----:B------:R-:W-:Y:S01]  /*bea0*/  UIADD3 UR5, UPT, UPT, UR8, -0x5, URZ ;  /* 0xfffffffb08057890 */ /* 0x000fe2000fffe0ff */
[----:B------:R-:W-:Y:S03]  /*beb0*/  BAR.SYNC.DEFER_BLOCKING 0x4, 0x80 ;  /* 0x0102000000007b1d */ /* 0x000fe60000010000 */
[----:B------:R-:W-:-:S04]  /*bec0*/  USHF.R.S32.HI UR4, URZ, 0x1f, UR5 ;  /* 0x0000001fff047899 */ /* 0x000fc80008011405 */
[----:B------:R-:W-:-:S04]  /*bed0*/  ULEA.HI UR4, UR4, UR5, URZ, 0x2 ;  /* 0x0000000504047291 */ /* 0x000fc8000f8f10ff */
[----:B------:R-:W-:-:S04]  /*bee0*/  ULOP3.LUT UR4, UR4, 0xfffffffc, URZ, 0xc0, !UPT ;  /* 0xfffffffc04047892 */ /* 0x000fc8000f8ec0ff */
[----:B------:R-:W-:-:S06]  /*bef0*/  UIADD3 UR4, UPT, UPT, UR5, -UR4, URZ ;  /* 0x8000000405047290 */ /* 0x000fcc000fffe0ff */
[----:B-1----:R-:W-:-:S04]  /*bf00*/  MOV R2, UR4 ;  /* 0x0000000400027c02 */ /* 0x002fc80008000f00 */
        /* <DEDUP_REMOVED lines=18> */
.L_x_145:
        /* <DEDUP_REMOVED lines=21> */
[----:B------:R-:W-:Y:S02]  /*c180*/  @P2 R2UR.BROADCAST UR5, R37 ;  /* 0x00000000250522ca */ /* 0x000fe400008e0000 */
[----:B------:R-:W-:-:S11]  /*c190*/  ELECT P2, URZ, PT ;  /* 0x0000000000ff782f */ /* 0x000fd60003840000 */
[----:B------:R2:W-:Y:S02]  /*c1a0*/  UBLKRED.G.S.ADD.F32.RN [UR4], [UR6], UR18 ;  /* 0x00000004060073bb */ /* 0x0005e400080a0412 */
[----:B------:R-:W-:-:S05]  /*c1b0*/  @P2 IADD3 R36, P0, PT, R76, 0x4000, RZ ;  /* 0x000040004c242810 */ /* 0x000fca0007f1e0ff */
[----:B------:R-:W-:Y:S01]  /*c1c0*/  @P2 IMAD.X R37, RZ, RZ, R77, P0 ;  /* 0x000000ffff252224 */ /* 0x000fe200000e064d */
[----:B------:R0:W-:Y:S01]  /*c1d0*/  UTMACMDFLUSH ;  /* 0x00000000000079b7 */ /* 0x0001e20000000000 */
[----:B--2---:R-:W-:Y:S01]  /*c1e0*/  @P2 R2UR.BROADCAST UR4, R36 ;  /* 0x00000000240422ca */ /* 0x004fe200008e0000 */
[----:B------:R-:W-:Y:S02]  /*c1f0*/  UMOV UR6, 0x100 ;  /* 0x0000010000067882 */ /* 0x000fe40000000000 */
[----:B------:R-:W-:Y:S01]  /*c200*/  @P2 R2UR.BROADCAST UR5, R37 ;  /* 0x00000000250522ca */ /* 0x000fe200008e0000 */
[----:B------:R-:W-:-:S04]  /*c210*/  DEPBAR.LE SB0, 0x3 ;  /* 0x000080c00000791a */ /* 0x000fc80000000000 */
[----:B------:R-:W-:Y:S06]  /*c220*/  BAR.SYNC.DEFER_BLOCKING 0x4, 0x80 ;  /* 0x0102000000007b1d */ /* 0x000fec0000010000 */
[----:B------:R2:W-:Y:S04]  /*c230*/  STS.128 [R72+UR7+0x34800], R4 ;  /* 0x0348000448007988 */ /* 0x0005e80008000c07 */
[----:B------:R2:W-:Y:S01]  /*c240*/  STS.128 [R72+UR7+0x35000], R8 ;  /* 0x0350000848007988 */ /* 0x0005e20008000c07 */
[----:B------:R3:W-:Y:S06]  /*c250*/  MEMBAR.ALL.CTA ;  /* 0x0000000000007992 */ /* 0x0007ec0000008000 */
[----:B---3--:R-:W3:Y:S02]  /*c260*/  FENCE.VIEW.ASYNC.S ;  /* 0x00000000000073c6 */ /* 0x008ee40000000000 */
[----:B---3--:R-:W-:Y:S06]  /*c270*/  BAR.SYNC.DEFER_BLOCKING 0x4, 0x80 ;  /* 0x0102000000007b1d */ /* 0x008fec0000010000 */
[----:B------:R2:W-:Y:S01]  /*c280*/  UBLKRED.G.S.ADD.F32.RN [UR4], [UR12], UR6 ;  /* 0x000000040c0073bb */ /* 0x0005e200080a0406 */
[----:B------:R0:W-:Y:S01]  /*c290*/  UTMACMDFLUSH ;  /* 0x00000000000079b7 */ /* 0x0001e20000000000 */
[----:B------:R-:W-:-:S04]  /*c2a0*/  DEPBAR.LE SB0, 0x3 ;  /* 0x000080c00000791a */ /* 0x000fc80000000000 */
[----:B------:R-:W-:Y:S05]  /*c2b0*/  BRA `(.L_x_147) ;  /* 0x0000000000187947 */ /* 0x000fea0003800000 */
.L_x_146:
[----:B------:R-:W-:Y:S06]  /*c2c0*/  BAR.SYNC.DEFER_BLOCKING 0x4, 0x80 ;  /* 0x0102000000007b1d */ /* 0x000fec0000010000 */
[----:B------:R3:W-:Y:S04]  /*c2d0*/  STS.128 [R72+UR7+0x34800], R4 ;  /* 0x0348000448007988 */ /* 0x0007e80008000c07 */
[----:B------:R3:W-:Y:S01]  /*c2e0*/  STS.128 [R72+UR7+0x35000], R8 ;  /* 0x0350000848007988 */ /* 0x0007e20008000c07 */
[----:B------:R2:W-:Y:S06]  /*c2f0*/  MEMBAR.ALL.CTA ;  /* 0x0000000000007992 */ /* 0x0005ec0000008000 */
[----:B--2---:R-:W2:Y:S02]  /*c300*/  FENCE.VIEW.ASYNC.S ;  /* 0x00000000000073c6 */ /* 0x004ea40000000000 */
[----:B--2---:R-:W-:Y:S06]  /*c310*/  BAR.SYNC.DEFER_BLOCKING 0x4, 0x80 ;  /* 0x0102000000007b1d */ /* 0x004fec0000010000 */
.L_x_147:
[----:B--2---:R-:W-:Y:S01]  /*c320*/  UIADD3 UR5, UPT, UPT, UR8, -0x2, URZ ;  /* 0xfffffffe08057890 */ /* 0x004fe2000fffe0ff */
        /* <DEDUP_REMOVED lines=17> */
[----:B---3--:R-:W-:-:S04]  /*c440*/  @P2 IADD3 R4, P0, PT, R76, 0x5000, RZ ;  /* 0x000050004c042810 */ /* 0x008fc80007f1e0ff */
[----:B------:R-:W-:Y:S01]  /*c450*/  @P2 R2UR.BROADCAST UR4, R4 ;  /* 0x00000000040422ca */ /* 0x000fe200008e0000 */
[----:B------:R-:W-:-:S05]  /*c460*/  @P2 IMAD.X R5, RZ, RZ, R77, P0 ;  /* 0x000000ffff052224 */ /* 0x000fca00000e064d */
[----:B------:R-:W-:-:S13]  /*c470*/  @P2 R2UR.BROADCAST UR5, R5 ;  /* 0x00000000050522ca */ /* 0x000fda00008e0000 */
[----:B------:R2:W-:Y:S01]  /*c480*/  UBLKRED.G.S.ADD.F32.RN [UR4], [UR6], UR18 ;  /* 0x00000004060073bb */ /* 0x0005e200080a0412 */
[----:B------:R0:W-:Y:S01]  /*c490*/  UTMACMDFLUSH ;  /* 0x00000000000079b7 */ /* 0x0001e20000000000 */
[----:B--2---:R-:W-:-:S04]  /*c4a0*/  DEPBAR.LE SB0, 0x3 ;  /* 0x000080c00000791a */ /* 0x004fc80000000000 */
.L_x_148:
        /* <DEDUP_REMOVED lines=25> */
.L_x_149:
[----:B------:R-:W-:Y:S01]  /*c640*/  USHF.R.S32.HI UR4, URZ, 0x1f, UR8 ;  /* 0x0000001fff047899 */ /* 0x000fe20008011408 */
[----:B------:R-:W-:Y:S03]  /*c650*/  BAR.SYNC.DEFER_BLOCKING 0x4, 0x80 ;  /* 0x0102000000007b1d */ /* 0x000fe60000010000 */
[----:B------:R-:W-:-:S04]  /*c660*/  ULEA.HI UR4, UR4, UR8, URZ, 0x2 ;  /* 0x0000000804047291 */ /* 0x000fc8000f8f10ff */
[----:B------:R-:W-:-:S04]  /*c670*/  ULOP3.LUT UR4, UR4, 0xfffffffc, URZ, 0xc0, !UPT ;  /* 0xfffffffc04047892 */ /* 0x000fc8000f8ec0ff */
[----:B------:R-:W-:-:S06]  /*c680*/  UIADD3 UR4, UPT, UPT, -UR4, UR8, URZ ;  /* 0x0000000804047290 */ /* 0x000fcc000fffe1ff */
        /* <DEDUP_REMOVED lines=19> */
.L_x_150:
[----:B------:R-:W-:Y:S01]  /*c7c0*/  BAR.SYNC.DEFER_BLOCKING 0x4, 0x80 ;  /* 0x0102000000007b1d */ /* 0x000fe20000010000 */
[----:B------:R-:W-:Y:S01]  /*c7d0*/  IADD3 R69, PT, PT, R69, 0x4000, RZ ;  /* 0x0000400045457810 */ /* 0x000fe20007ffe0ff */
[----:B------:R-:W-:Y:S01]  /*c7e0*/  UIADD3 UR8, UPT, UPT, UR8, 0x8, URZ ;  /* 0x0000000808087890 */ /* 0x000fe2000fffe0ff */
[----:B------:R-:W-:-:S03]  /*c7f0*/  LOP3.LUT R68, R68, 0x1, RZ, 0x3c, !PT ;  /* 0x0000000144447812 */ /* 0x000fc600078e3cff */
[----:B------:R-:W-:Y:S08]  /*c800*/  BRA.U UP0, `(.L_x_151) ;  /* 0xfffffff100bc7547 */ /* 0x000ff0000b83ffff */
.L_x_141:
[----:B------:R-:W-:-:S13]  /*c810*/  ISETP.NE.AND P0, PT, R0, RZ, PT ;  /* 0x000000ff0000720c */ /* 0x000fda0003f05270 */
[----:B------:R-:W-:Y:S05]  /*c820*/  @P0 BRA `(.L_x_152) ;  /* 0x0000000000040947 */ /* 0x000fea0003800000 */
[----:B------:R-:W-:-:S04]  /*c830*/  DEPBAR.LE SB0, 0x0 ;  /* 0x000080000000791a */ /* 0x000fc80000000000 */
.L_x_152:
[----:B------:R-:W-:Y:S06]  /*c840*/  BAR.SYNC.DEFER_BLOCKING 0x4, 0x80 ;  /* 0x0102000000007b1d */ /* 0x000fec0000010000 */
[----:B------:R-:W-:-:S04]  /*c850*/  DEPBAR.LE SB0, 0x0 ;  /* 0x000080000000791a */ /* 0x000fc80000000000 */
[----:B------:R-:W-:Y:S06]  /*c860*/  BAR.ARV 0x5, 0x1a0 ;  /* 0x0146800000007b1d */ /* 0x000fec0000002000 */
[----:B------:R-:W-:Y:S05]  /*c870*/  BRA `(.L_x_153) ;  /* 0x0000000000347947 */ /* 0x000fea0003800000 */
.L_x_139:
[----:B------:R-:W-:Y:S05]  /*c880*/  @!P3 BRA `(.L_x_154) ;  /* 0x00000000002cb947 */ /* 0x000fea0003800000 */
[----:B------:R-:W1:Y:S01]  /*c890*/  S2UR UR4, SR_CgaCtaId ;  /* 0x00000000000479c3 */ /* 0x000e620000008800 */
[----:B------:R-:W-:Y:S01]  /*c8a0*/  UMOV UR6, 0x400 ;  /* 0x0000040000067882 */ /* 0x000fe20000000000 */
[----:B------:R-:W-:Y:S01]  /*c8b0*/  UMOV UR5, 0x20 ;  /* 0x0000002000057882 */ /* 0x000fe20000000000 */
[----:B------:R-:W-:Y:S01]  /*c8c0*/  ELECT P0, URZ, PT ;  /* 0x0000000000ff782f */ /* 0x000fe20003800000 */
[----:B-1----:R-:W-:Y:S02]  /*c8d0*/  ULEA UR6, UR4, UR6, 0x18 ;  /* 0x0000000604067291 */ /* 0x002fe4000f8ec0ff */
[----:B------:R-:W-:-:S04]  /*c8e0*/  UIADD3 UR4, UPT, UPT, -UR5, 0x100000, URZ ;  /* 0x0010000005047890 */ /* 0x000fc8000fffe1ff */
[----:B------:R-:W-:Y:S02]  /*c8f0*/  USHF.L.U32 UR5, UR4, 0xb, URZ ;  /* 0x0000000b04057899 */ /* 0x000fe400080006ff */
[----:B------:R-:W-:Y:S01]  /*c900*/  USHF.L.U32 UR4, UR4, 0x1, URZ ;  /* 0x0000000104047899 */ /* 0x000fe200080006ff */
[----:B------:R-:W1:Y:S11]  /*c910*/  FENCE.VIEW.ASYNC.S ;  /* 0x00000000000073c6 */ /* 0x000e760000000000 */
[----:B-1----:R1:W2:Y:S01]  /*c920*/  SYNCS.EXCH.64 URZ, [UR6+0x128], UR4 ;  /* 0x0001280406ff75b2 */ /* 0x0022a20008000100 */
[----:B------:R-:W-:Y:S01]  /*c930*/  NOP ;  /* 0x0000000000007918 */ /* 0x000fe20000000000 */
.L_x_154:
[----:B------:R-:W-:Y:S01]  /*c940*/  NOP ;  /* 0x0000000000007918 */ /* 0x000fe20000000000 */
.L_x_153:
[----:B------:R-:W-:Y:S05]  /*c950*/  @!P3 BRA `(.L_x_155) ;  /* 0x00000000002cb947 */ /* 0x000fea0003800000 */
[----:B-1----:R-:W1:Y:S01]  /*c960*/  S2UR UR4, SR_CgaCtaId ;  /* 0x00000000000479c3 */ /* 0x002e620000008800 */
        /* <DEDUP_REMOVED lines=8> */
[----:B-1----:R1:W3:Y:S01]  /*c9f0*/  SYNCS.EXCH.64 URZ, [UR6+0x128], UR4 ;  /* 0x0001280406ff75b2 */ /* 0x0022e20008000100 */
[----:B------:R-:W-:Y:S01]  /*ca00*/  NOP ;  /* 0x0000000000007918 */ /* 0x000fe20000000000 */
.L_x_155:
[----:B------:R-:W-:Y:S01]  /*ca10*/  NOP ;  /* 0x0000000000007918 */ /* 0x000fe20000000000 */
[----:B-1----:R-:W-:Y:S05]  /*ca20*/  EXIT ;  /* 0x000000000000794d */ /* 0x002fea0003800000 */
.L_x_36:
[----:B-1----:R1:W2:Y:S02]  /*ca30*/  SYNCS.PHASECHK.TRANS64.TRYWAIT P0, [R6+URZ+0x158], RZ ;  /* 0x000158ff060075a7 */ /* 0x0022a400080011ff */
[----:B--2---:R-:W-:Y:S05]  /*ca40*/  @!P0 NANOSLEEP.SYNCS 0x989680 ;  /* 0x009896800000895d */ /* 0x004fea0003900000 */
[----:B------:R-:W2:Y:S02]  /*ca50*/  @!P0 SYNCS.PHASECHK.TRANS64 P0, [R6+URZ+0x158], RZ ;  /* 0x000158ff060085a7 */ /* 0x000ea400080010ff */
[----:B--2---:R-:W-:Y:S05]  /*ca60*/  @!P0 BRA `(.L_x_36) ;  /* 0xfffffffc00f08947 */ /* 0x004fea000383ffff */
[----:B------:R-:W-:Y:S05]  /*ca70*/  BRA `(.L_x_156) ;  /* 0xffffff4800787947 */ /* 0x000fea000383ffff */
.L_x_37:
[----:B------:R-:W-:Y:S02]  /*ca80*/  MOV R10, 0x80000000 ;  /* 0x80000000000a7802 */ /* 0x000fe40000000f00 */
[----:B------:R-:W-:-:S07]  /*ca90*/  MOV R11, 0x80000000 ;  /* 0x80000000000b7802 */ /* 0x000fce0000000f00 */
.L_x_157:
[----:B--2---:R2:W3:Y:S02]  /*caa0*/  SYNCS.PHASECHK.TRANS64.TRYWAIT P0, [R6+URZ+0x158], R11 ;  /* 0x0001580b060075a7 */ /* 0x0044e400080011ff */
[----:B---3--:R-:W-:Y:S05]  /*cab0*/  @!P0 NANOSLEEP.SYNCS 0x989680 ;  /* 0x009896800000895d */ /* 0x008fea0003900000 */
[----:B------:R-:W3:Y:S02]  /*cac0*/  @!P0 SYNCS.PHASECHK.TRANS64 P0, [R6+URZ+0x158], R11 ;  /* 0x0001580b060085a7 */ /* 0x000ee400080010ff */
[----:B---3--:R-:W-:Y:S05]  /*cad0*/  @!P0 BRA `(.L_x_157) ;  /* 0xfffffffc00f08947 */ /* 0x008fea000383ffff */
[----:B------:R-:W-:Y:S05]  /*cae0*/  BRA `(.L_x_158) ;  /* 0xffffff4800747947 */ /* 0x000fea000383ffff */
.L_x_38:
[----:B---3--:R3:W4:Y:S02]  /*caf0*/  SYNCS.PHASECHK.TRANS64.TRYWAIT P0, [R6+URZ+0x158], RZ ;  /* 0x000158ff060075a7 */ /* 0x00872400080011ff */
[----:B----4-:R-:W-:Y:S05]  /*cb00*/  @!P0 NANOSLEEP.SYNCS 0x989680 ;  /* 0x009896800000895d */ /* 0x010fea0003900000 */
[----:B------:R-:W4:Y:S02]  /*cb10*/  @!P0 SYNCS.PHASECHK.TRANS64 P0, [R6+URZ+0x158], RZ ;  /* 0x000158ff060085a7 */ /* 0x000f2400080010ff */
[----:B----4-:R-:W-:Y:S05]  /*cb20*/  @!P0 BRA `(.L_x_38) ;  /* 0xfffffffc00f08947 */ /* 0x010fea000383ffff */
[----:B------:R-:W-:Y:S05]  /*cb30*/  BRA `(.L_x_159) ;  /* 0xffffff4800747947 */ /* 0x000fea000383ffff */
.L_x_39:
[----:B------:R-:W-:Y:S01]  /*cb40*/  HFMA2 R10, -RZ, RZ, -0.0 , 0 ;  /* 0x80000000ff0a7431 */ /* 0x000fe200000001ff */
[----:B--2---:R-:W-:-:S07]  /*cb50*/  MOV R11, 0x80000000 ;  /* 0x80000000000b7802 */ /* 0x004fce0000000f00 */
.L_x_160:
[----:B--2---:R2:W4:Y:S02]  /*cb60*/  SYNCS.PHASECHK.TRANS64.TRYWAIT P0, [R6+URZ+0x158], R11 ;  /* 0x0001580b060075a7 */ /* 0x00452400080011ff */
[----:B----4-:R-:W-:Y:S05]  /*cb70*/  @!P0 NANOSLEEP.SYNCS 0x989680 ;  /* 0x009896800000895d */ /* 0x010fea0003900000 */
[----:B------:R-:W4:Y:S02]  /*cb80*/  @!P0 SYNCS.PHASECHK.TRANS64 P0, [R6+URZ+0x158], R11 ;  /* 0x0001580b060085a7 */ /* 0x000f2400080010ff */
[----:B----4-:R-:W-:Y:S05]  /*cb90*/  @!P0 BRA `(.L_x_160) ;  /* 0xfffffffc00f08947 */ /* 0x010fea000383ffff */
[----:B------:R-:W-:Y:S05]  /*cba0*/  BRA `(.L_x_161) ;  /* 0xffffff48006c7947 */ /* 0x000fea000383ffff */
.L_x_41:
[----:B------:R-:W-:-:S07]  /*cbb0*/  MOV R10, R11 ;  /* 0x0000000b000a7202 */ /* 0x000fce0000000f00 */
.L_x_162:
[----:B--2---:R2:W4:Y:S02]  /*cbc0*/  SYNCS.PHASECHK.TRANS64.TRYWAIT P0, [R6+URZ+0x158], R11 ;  /* 0x0001580b060075a7 */ /* 0x00452400080011ff */
[----:B----4-:R-:W-:Y:S05]  /*cbd0*/  @!P0 NANOSLEEP.SYNCS 0x989680 ;  /* 0x009896800000895d */ /* 0x010fea0003900000 */
[----:B------:R-:W4:Y:S02]  /*cbe0*/  @!P0 SYNCS.PHASECHK.TRANS64 P0, [R6+URZ+0x158], R11 ;  /* 0x0001580b060085a7 */ /* 0x000f2400080010ff */
[----:B----4-:R-:W-:Y:S05]  /*cbf0*/  @!P0 BRA `(.L_x_162) ;  /* 0xfffffffc00f08947 */ /* 0x010fea000383ffff */
[----:B------:R-:W-:Y:S05]  /*cc00*/  BRA `(.L_x_163) ;  /* 0xffffff4800887947 */ /* 0x000fea000383ffff */
.L_x_44:
[----:B------:R-:W-:Y:S01]  /*cc10*/  HFMA2 R8, -RZ, RZ, -0.0 , 0 ;  /* 0x80000000ff087431 */ /* 0x000fe200000001ff */
[----:B------:R-:W-:Y:S02]  /*cc20*/  MOV R5, UR4 ;  /* 0x0000000400057c02 */ /* 0x000fe40008000f00 */
[----:B------:R-:W-:-:S07]  /*cc30*/  MOV R9, 0x80000000 ;  /* 0x8000000000097802 */ /* 0x000fce0000000f00 */
.L_x_164:
[----:B-1----:R1:W2:Y:S02]  /*cc40*/  SYNCS.PHASECHK.TRANS64.TRYWAIT P0, [R5+URZ+0x8], R9 ;  /* 0x00000809050075a7 */ /* 0x0022a400080011ff */
[----:B--2---:R-:W-:Y:S05]  /*cc50*/  @!P0 NANOSLEEP.SYNCS 0x989680 ;  /* 0x009896800000895d */ /* 0x004fea0003900000 */
[----:B------:R-:W2:Y:S02]  /*cc60*/  @!P0 SYNCS.PHASECHK.TRANS64 P0, [R5+URZ+0x8], R9 ;  /* 0x00000809050085a7 */ /* 0x000ea400080010ff */
[----:B--2---:R-:W-:Y:S05]  /*cc70*/  @!P0 BRA `(.L_x_164) ;  /* 0xfffffffc00f08947 */ /* 0x004fea000383ffff */
[----:B------:R-:W-:Y:S05]  /*cc80*/  BRA `(.L_x_165) ;  /* 0xffffff4c00447947 */ /* 0x000fea000383ffff */
.L_x_46:
[----:B------:R-:W-:Y:S01]  /*cc90*/  HFMA2 R8, -RZ, RZ, -0.0 , 0 ;  /* 0x80000000ff087431 */ /* 0x000fe200000001ff */
[----:B--2---:R-:W-:Y:S02]  /*cca0*/  MOV R5, UR4 ;  /* 0x0000000400057c02 */ /* 0x004fe40008000f00 */
[----:B------:R-:W-:-:S07]  /*ccb0*/  MOV R9, 0x80000000 ;  /* 0x8000000000097802 */ /* 0x000fce0000000f00 */
.L_x_166:
[----:B-1----:R1:W2:Y:S02]  /*ccc0*/  SYNCS.PHASECHK.TRANS64.TRYWAIT P0, [R5+URZ+0x28], R9 ;  /* 0x00002809050075a7 */ /* 0x0022a400080011ff */
[----:B--2---:R-:W-:Y:S05]  /*ccd0*/  @!P0 NANOSLEEP.SYNCS 0x989680 ;  /* 0x009896800000895d */ /* 0x004fea0003900000 */
[----:B------:R-:W2:Y:S02]  /*cce0*/  @!P0 SYNCS.PHASECHK.TRANS64 P0, [R5+URZ+0x28], R9 ;  /* 0x00002809050085a7 */ /* 0x000ea400080010ff */
[----:B--2---:R-:W-:Y:S05]  /*ccf0*/  @!P0 BRA `(.L_x_166) ;  /* 0xfffffffc00f08947 */ /* 0x004fea000383ffff */
[----:B------:R-:W-:Y:S05]  /*cd00*/  BRA `(.L_x_167) ;  /* 0xffffff4c00847947 */ /* 0x000fea000383ffff */
.L_x_47:
[----:B------:R-:W-:Y:S01]  /*cd10*/  HFMA2 R8, -RZ, RZ, -0.0 , 0 ;  /* 0x80000000ff087431 */ /* 0x000fe200000001ff */
[----:B------:R-:W-:Y:S02]  /*cd20*/  MOV R5, UR4 ;  /* 0x0000000400057c02 */ /* 0x000fe40008000f00 */
[----:B------:R-:W-:-:S07]  /*cd30*/  MOV R9, 0x80000000 ;  /* 0x8000000000097802 */ /* 0x000fce0000000f00 */
.L_x_168:
[----:B-1----:R1:W2:Y:S02]  /*cd40*/  SYNCS.PHASECHK.TRANS64.TRYWAIT P0, [R5+URZ+0x18], R9 ;  /* 0x00001809050075a7 */ /* 0x0022a400080011ff */
[----:B--2---:R-:W-:Y:S05]  /*cd50*/  @!P0 NANOSLEEP.SYNCS 0x989680 ;  /* 0x009896800000895d */ /* 0x004fea0003900000 */
[----:B------:R-:W2:Y:S02]  /*cd60*/  @!P0 SYNCS.PHASECHK.TRANS64 P0, [R5+URZ+0x18], R9 ;  /* 0x00001809050085a7 */ /* 0x000ea400080010ff */
[----:B--2---:R-:W-:Y:S05]  /*cd70*/  @!P0 BRA `(.L_x_168) ;  /* 0xfffffffc00f08947 */ /* 0x004fea000383ffff */
[----:B------:R-:W-:Y:S05]  /*cd80*/  BRA `(.L_x_169) ;  /* 0xffffff50002c7947 */ /* 0x000fea000383ffff */
.L_x_49:
[----:B------:R-:W-:Y:S01]  /*cd90*/  HFMA2 R8, -RZ, RZ, -0.0 , 0 ;  /* 0x80000000ff087431 */ /* 0x000fe200000001ff */
[----:B-12---:R-:W-:Y:S02]  /*cda0*/  MOV R5, UR4 ;  /* 0x0000000400057c02 */ /* 0x006fe40008000f00 */
[----:B------:R-:W-:-:S07]  /*cdb0*/  MOV R9, 0x80000000 ;  /* 0x8000000000097802 */ /* 0x000fce0000000f00 */
.L_x_170:
[----:B-1----:R1:W2:Y:S02]  /*cdc0*/  SYNCS.PHASECHK.TRANS64.TRYWAIT P0, [R5+URZ+0x38], R9 ;  /* 0x00003809050075a7 */ /* 0x0022a400080011ff */
[----:B--2---:R-:W-:Y:S05]  /*cdd0*/  @!P0 NANOSLEEP.SYNCS 0x989680 ;  /* 0x009896800000895d */ /* 0x004fea0003900000 */
[----:B------:R-:W2:Y:S02]  /*cde0*/  @!P0 SYNCS.PHASECHK.TRANS64 P0, [R5+URZ+0x38], R9 ;  /* 0x00003809050085a7 */ /* 0x000ea400080010ff */
[----:B--2---:R-:W-:Y:S05]  /*cdf0*/  @!P0 BRA `(.L_x_170) ;  /* 0xfffffffc00f08947 */ /* 0x004fea000383ffff */
[----:B------:R-:W-:Y:S05]  /*ce00*/  BRA `(.L_x_171) ;  /* 0xffffff5000847947 */ /* 0x000fea000383ffff */
.L_x_50:
[----:B------:R-:W-:Y:S01]  /*ce10*/  HFMA2 R6, -RZ, RZ, -0.0 , 0 ;  /* 0x80000000ff067431 */ /* 0x000fe200000001ff */
[----:B------:R-:W-:Y:S02]  /*ce20*/  MOV R5, UR4 ;  /* 0x0000000400057c02 */ /* 0x000fe40008000f00 */
[----:B------:R-:W-:-:S07]  /*ce30*/  MOV R7, 0x80000000 ;  /* 0x8000000000077802 */ /* 0x000fce0000000f00 */
.L_x_172:
[----:B-1----:R1:W2:Y:S02]  /*ce40*/  SYNCS.PHASECHK.TRANS64.TRYWAIT P0, [R5+URZ+0x148], R7 ;  /* 0x00014807050075a7 */ /* 0x0022a400080011ff */
[----:B--2---:R-:W-:Y:S05]  /*ce50*/  @!P0 NANOSLEEP.SYNCS 0x989680 ;  /* 0x009896800000895d */ /* 0x004fea0003900000 */
[----:B------:R-:W2:Y:S02]  /*ce60*/  @!P0 SYNCS.PHASECHK.TRANS64 P0, [R5+URZ+0x148], R7 ;  /* 0x00014807050085a7 */ /* 0x000ea400080010ff */
[----:B--2---:R-:W-:Y:S05]  /*ce70*/  @!P0 BRA `(.L_x_172) ;  /* 0xfffffffc00f08947 */ /* 0x004fea000383ffff */
[----:B------:R-:W-:Y:S05]  /*ce80*/  BRA `(.L_x_173) ;  /* 0xffffff5400007947 */ /* 0x000fea000383ffff */
.L_x_53:
[----:B------:R-:W-:Y:S02]  /*ce90*/  MOV R5, UR4 ;  /* 0x0000000400057c02 */ /* 0x000fe40008000f00 */
[----:B------:R-:W-:-:S07]  /*cea0*/  MOV R13, R12 ;  /* 0x0000000c000d7202 */ /* 0x000fce0000000f00 */
.L_x_174:
[----:B-1----:R1:W2:Y:S02]  /*ceb0*/  SYNCS.PHASECHK.TRANS64.TRYWAIT P0, [R5+URZ+0x138], R13 ;  /* 0x0001380d050075a7 */ /* 0x0022a400080011ff */
[----:B--2---:R-:W-:Y:S05]  /*cec0*/  @!P0 NANOSLEEP.SYNCS 0x989680 ;  /* 0x009896800000895d */ /* 0x004fea0003900000 */
[----:B------:R-:W2:Y:S02]  /*ced0*/  @!P0 SYNCS.PHASECHK.TRANS64 P0, [R5+URZ+0x138], R13 ;  /* 0x0001380d050085a7 */ /* 0x000ea400080010ff */
[----:B--2---:R-:W-:Y:S05]  /*cee0*/  @!P0 BRA `(.L_x_174) ;  /* 0xfffffffc00f08947 */ /* 0x004fea000383ffff */
[----:B------:R-:W-:Y:S05]  /*cef0*/  BRA `(.L_x_175) ;  /* 0xffffff5400cc7947 */ /* 0x000fea000383ffff */
.L_x_55:
[----:B-12---:R-:W-:Y:S02]  /*cf00*/  MOV R5, UR4 ;  /* 0x0000000400057c02 */ /* 0x006fe40008000f00 */
[-C--:B------:R-:W-:Y:S02]  /*cf10*/  MOV R12, R7.reuse ;  /* 0x00000007000c7202 */ /* 0x080fe40000000f00 */
[----:B------:R-:W-:-:S07]  /*cf20*/  MOV R13, R7 ;  /* 0x00000007000d7202 */ /* 0x000fce0000000f00 */
.L_x_176:
[----:B-1----:R1:W2:Y:S02]  /*cf30*/  SYNCS.PHASECHK.TRANS64.TRYWAIT P0, [R5+URZ+0x8], R13 ;  /* 0x0000080d050075a7 */ /* 0x0022a400080011ff */
[----:B--2---:R-:W-:Y:S05]  /*cf40*/  @!P0 NANOSLEEP.SYNCS 0x989680 ;  /* 0x009896800000895d */ /* 0x004fea0003900000 */
[----:B------:R-:W2:Y:S02]  /*cf50*/  @!P0 SYNCS.PHASECHK.TRANS64 P0, [R5+URZ+0x8], R13 ;  /* 0x0000080d050085a7 */ /* 0x000ea400080010ff */
[----:B--2---:R-:W-:Y:S05]  /*cf60*/  @!P0 BRA `(.L_x_176) ;  /* 0xfffffffc00f08947 */ /* 0x004fea000383ffff */
[----:B------:R-:W-:Y:S05]  /*cf70*/  BRA `(.L_x_177) ;  /* 0xffffff5400ec7947 */ /* 0x000fea000383ffff */
.L_x_57:
[----:B-123--:R-:W-:Y:S02]  /*cf80*/  MOV R5, UR4 ;  /* 0x0000000400057c02 */ /* 0x00efe40008000f00 */
[-C--:B------:R-:W-:Y:S02]  /*cf90*/  MOV R12, R7.reuse ;  /* 0x00000007000c7202 */ /* 0x080fe40000000f00 */
[----:B------:R-:W-:-:S07]  /*cfa0*/  MOV R13, R7 ;  /* 0x00000007000d7202 */ /* 0x000fce0000000f00 */
.L_x_178:
[----:B-1----:R1:W2:Y:S02]  /*cfb0*/  SYNCS.PHASECHK.TRANS64.TRYWAIT P0, [R5+URZ+0x28], R13 ;  /* 0x0000280d050075a7 */ /* 0x0022a400080011ff */
[----:B--2---:R-:W-:Y:S05]  /*cfc0*/  @!P0 NANOSLEEP.SYNCS 0x989680 ;  /* 0x009896800000895d */ /* 0x004fea0003900000 */
[----:B------:R-:W2:Y:S02]  /*cfd0*/  @!P0 SYNCS.PHASECHK.TRANS64 P0, [R5+URZ+0x28], R13 ;  /* 0x0000280d050085a7 */ /* 0x000ea400080010ff */
[----:B--2---:R-:W-:Y:S05]  /*cfe0*/  @!P0 BRA `(.L_x_178) ;  /* 0xfffffffc00f08947 */ /* 0x004fea000383ffff */
[----:B------:R-:W-:Y:S05]  /*cff0*/  BRA `(.L_x_179) ;  /* 0xffffff5400ec7947 */ /* 0x000fea000383ffff */
.L_x_58:
[----:B------:R-:W-:Y:S02]  /*d000*/  MOV R5, UR4 ;  /* 0x0000000400057c02 */ /* 0x000fe40008000f00 */
[-C--:B------:R-:W-:Y:S02]  /*d010*/  MOV R12, R7.reuse ;  /* 0x00000007000c7202 */ /* 0x080fe40000000f00 */
[----:B------:R-:W-:-:S07]  /*d020*/  MOV R13, R7 ;  /* 0x00000007000d7202 */ /* 0x000fce0000000f00 */
.L_x_180:
[----:B-1----:R1:W2:Y:S02]  /*d030*/  SYNCS.PHASECHK.TRANS64.TRYWAIT P0, [R5+URZ+0x18], R13 ;  /* 0x0000180d050075a7 */ /* 0x0022a400080011ff */
[----:B--2---:R-:W-:Y:S05]  /*d040*/  @!P0 NANOSLEEP.SYNCS 0x989680 ;  /* 0x009896800000895d */ /* 0x004fea0003900000 */
[----:B------:R-:W2:Y:S02]  /*d050*/  @!P0 SYNCS.PHASECHK.TRANS64 P0, [R5+URZ+0x18], R13 ;  /* 0x0000180d050085a7 */ /* 0x000ea400080010ff */
[----:B--2---:R-:W-:Y:S05]  /*d060*/  @!P0 BRA `(.L_x_180) ;  /* 0xfffffffc00f08947 */ /* 0x004fea000383ffff */
[----:B------:R-:W-:Y:S05]  /*d070*/  BRA `(.L_x_181) ;  /* 0xffffff58001c7947 */ /* 0x000fea000383ffff */
.L_x_60:
[----:B-12---:R-:W-:Y:S02]  /*d080*/  MOV R5, UR4 ;  /* 0x0000000400057c02 */ /* 0x006fe40008000f00 */
[-C--:B------:R-:W-:Y:S02]  /*d090*/  MOV R12, R7.reuse ;  /* 0x00000007000c7202 */ /* 0x080fe40000000f00 */
[----:B------:R-:W-:-:S07]  /*d0a0*/  MOV R13, R7 ;  /* 0x00000007000d7202 */ /* 0x000fce0000000f00 */
.L_x_182:
[----:B-1----:R1:W2:Y:S02]  /*d0b0*/  SYNCS.PHASECHK.TRANS64.TRYWAIT P0, [R5+URZ+0x38], R13 ;  /* 0x0000380d050075a7 */ /* 0x0022a400080011ff */
[----:B--2---:R-:W-:Y:S05]  /*d0c0*/  @!P0 NANOSLEEP.SYNCS 0x989680 ;  /* 0x009896800000895d */ /* 0x004fea0003900000 */
[----:B------:R-:W2:Y:S02]  /*d0d0*/  @!P0 SYNCS.PHASECHK.TRANS64 P0, [R5+URZ+0x38], R13 ;  /* 0x0000380d050085a7 */ /* 0x000ea400080010ff */
[----:B--2---:R-:W-:Y:S05]  /*d0e0*/  @!P0 BRA `(.L_x_182) ;  /* 0xfffffffc00f08947 */ /* 0x004fea000383ffff */
[----:B------:R-:W-:Y:S05]  /*d0f0*/  BRA `(.L_x_183) ;  /* 0xffffff5800247947 */ /* 0x000fea000383ffff */
.L_x_62:
[----:B-12---:R-:W-:Y:S02]  /*d100*/  MOV R5, UR4 ;  /* 0x0000000400057c02 */ /* 0x006fe40008000f00 */
[----:B------:R-:W-:-:S07]  /*d110*/  MOV R7, R6 ;  /* 0x0000000600077202 */ /* 0x000fce0000000f00 */
.L_x_184:
[----:B-1----:R1:W2:Y:S02]  /*d120*/  SYNCS.PHASECHK.TRANS64.TRYWAIT P0, [R5+URZ+0x138], R7 ;  /* 0x00013807050075a7 */ /* 0x0022a400080011ff */
[----:B--2---:R-:W-:Y:S05]  /*d130*/  @!P0 NANOSLEEP.SYNCS 0x989680 ;  /* 0x009896800000895d */ /* 0x004fea0003900000 */
[----:B------:R-:W2:Y:S02]  /*d140*/  @!P0 SYNCS.PHASECHK.TRANS64 P0, [R5+URZ+0x138], R7 ;  /* 0x00013807050085a7 */ /* 0x000ea400080010ff */
[----:B--2---:R-:W-:Y:S05]  /*d150*/  @!P0 BRA `(.L_x_184) ;  /* 0xfffffffc00f08947 */ /* 0x004fea000383ffff */
[----:B------:R-:W-:Y:S05]  /*d160*/  BRA `(.L_x_185) ;  /* 0xffffff5800587947 */ /* 0x000fea000383ffff */
.L_x_64:
[----:B-123--:R-:W-:Y:S02]  /*d170*/  MOV R5, UR4 ;  /* 0x0000000400057c02 */ /* 0x00efe40008000f00 */
[----:B------:R-:W-:-:S07]  /*d180*/  MOV R7, R6 ;  /* 0x0000000600077202 */ /* 0x000fce0000000f00 */
.L_x_186:
[----:B-1----:R1:W2:Y:S02]  /*d190*/  SYNCS.PHASECHK.TRANS64.TRYWAIT P0, [R5+URZ+0x8], R7 ;  /* 0x00000807050075a7 */ /* 0x0022a400080011ff */
[----:B--2---:R-:W-:Y:S05]  /*d1a0*/  @!P0 NANOSLEEP.SYNCS 0x989680 ;  /* 0x009896800000895d */ /* 0x004fea0003900000 */
[----:B------:R-:W2:Y:S02]  /*d1b0*/  @!P0 SYNCS.PHASECHK.TRANS64 P0, [R5+URZ+0x8], R7 ;  /* 0x00000807050085a7 */ /* 0x000ea400080010ff */
[----:B--2---:R-:W-:Y:S05]  /*d1c0*/  @!P0 BRA `(.L_x_186) ;  /* 0xfffffffc00f08947 */ /* 0x004fea000383ffff */
[----:B------:R-:W-:Y:S05]  /*d1d0*/  BRA `(.L_x_187) ;  /* 0xffffff5800747947 */ /* 0x000fea000383ffff */
.L_x_66:
[----:B-1234-:R-:W-:Y:S02]  /*d1e0*/  MOV R5, UR4 ;  /* 0x0000000400057c02 */ /* 0x01efe40008000f00 */
[----:B------:R-:W-:-:S07]  /*d1f0*/  MOV R7, R6 ;  /* 0x0000000600077202 */ /* 0x000fce0000000f00 */
.L_x_188:
[----:B-1----:R1:W2:Y:S02]  /*d200*/  SYNCS.PHASECHK.TRANS64.TRYWAIT P0, [R5+URZ+0x28], R7 ;  /* 0x00002807050075a7 */ /* 0x0022a400080011ff */
[----:B--2---:R-:W-:Y:S05]  /*d210*/  @!P0 NANOSLEEP.SYNCS 0x989680 ;  /* 0x009896800000895d */ /* 0x004fea0003900000 */
[----:B------:R-:W2:Y:S02]  /*d220*/  @!P0 SYNCS.PHASECHK.TRANS64 P0, [R5+URZ+0x28], R7 ;  /* 0x00002807050085a7 */ /* 0x000ea400080010ff */
[----:B--2---:R-:W-:Y:S05]  /*d230*/  @!P0 BRA `(.L_x_188) ;  /* 0xfffffffc00f08947 */ /* 0x004fea000383ffff */
[----:B------:R-:W-:Y:S05]  /*d240*/  BRA `(.L_x_189) ;  /* 0xffffff5800707947 */ /* 0x000fea000383ffff */
.L_x_67:
[----:B------:R-:W-:Y:S02]  /*d250*/  MOV R5, UR4 ;  /* 0x0000000400057c02 */ /* 0x000fe40008000f00 */
[----:B------:R-:W-:-:S07]  /*d260*/  MOV R7, R6 ;  /* 0x0000000600077202 */ /* 0x000fce0000000f00 */
.L_x_190:
[----:B-1----:R1:W2:Y:S02]  /*d270*/  SYNCS.PHASECHK.TRANS64.TRYWAIT P0, [R5+URZ+0x138], R7 ;  /* 0x00013807050075a7 */ /* 0x0022a400080011ff */
[----:B--2---:R-:W-:Y:S05]  /*d280*/  @!P0 NANOSLEEP.SYNCS 0x989680 ;  /* 0x009896800000895d */ /* 0x004fea0003900000 */
[----:B------:R-:W2:Y:S02]  /*d290*/  @!P0 SYNCS.PHASECHK.TRANS64 P0, [R5+URZ+0x138], R7 ;  /* 0x00013807050085a7 */ /* 0x000ea400080010ff */
[----:B--2---:R-:W-:Y:S05]  /*d2a0*/  @!P0 BRA `(.L_x_190) ;  /* 0xfffffffc00f08947 */ /* 0x004fea000383ffff */
[----:B------:R-:W-:Y:S05]  /*d2b0*/  BRA `(.L_x_191) ;  /* 0xffffff5800707947 */ /* 0x000fea000383ffff */
.L_x_70:
[----:B------:R-:W-:Y:S02]  /*d2c0*/  MOV R5, UR4 ;  /* 0x0000000400057c02 */ /* 0x000fe40008000f00 */
[----:B------:R-:W-:-:S07]  /*d2d0*/  MOV R11, R10 ;  /* 0x0000000a000b7202 */ /* 0x000fce0000000f00 */
.L_x_192:
[----:B-1----:R1:W2:Y:S02]  /*d2e0*/  SYNCS.PHASECHK.TRANS64.TRYWAIT P0, [R5+URZ+0x18], R11 ;  /* 0x0000180b050075a7 */ /* 0x0022a400080011ff */
[----:B--2---:R-:W-:Y:S05]  /*d2f0*/  @!P0 NANOSLEEP.SYNCS 0x989680 ;  /* 0x009896800000895d */ /* 0x004fea0003900000 */
[----:B------:R-:W2:Y:S02]  /*d300*/  @!P0 SYNCS.PHASECHK.TRANS64 P0, [R5+URZ+0x18], R11 ;  /* 0x0000180b050085a7 */ /* 0x000ea400080010ff */
[----:B--2---:R-:W-:Y:S05]  /*d310*/  @!P0 BRA `(.L_x_192) ;  /* 0xfffffffc00f08947 */ /* 0x004fea000383ffff */
[----:B------:R-:W-:Y:S05]  /*d320*/  BRA `(.L_x_193) ;  /* 0xffffff5800747947 */ /* 0x000fea000383ffff */
.L_x_72:
[----:B-1----:R-:W-:Y:S02]  /*d330*/  MOV R5, UR4 ;  /* 0x0000000400057c02 */ /* 0x002fe40008000f00 */
[----:B------:R-:W-:-:S07]  /*d340*/  MOV R11, R10 ;  /* 0x0000000a000b7202 */ /* 0x000fce0000000f00 */
.L_x_194:
[----:B-1----:R1:W2:Y:S02]  /*d350*/  SYNCS.PHASECHK.TRANS64.TRYWAIT P0, [R5+URZ+0x18], R11 ;  /* 0x0000180b050075a7 */ /* 0x0022a400080011ff */
[----:B--2---:R-:W-:Y:S05]  /*d360*/  @!P0 NANOSLEEP.SYNCS 0x989680 ;  /* 0x009896800000895d */ /* 0x004fea0003900000 */
[----:B------:R-:W2:Y:S02]  /*d370*/  @!P0 SYNCS.PHASECHK.TRANS64 P0, [R5+URZ+0x18], R11 ;  /* 0x0000180b050085a7 */ /* 0x000ea400080010ff */
[----:B--2---:R-:W-:Y:S05]  /*d380*/  @!P0 BRA `(.L_x_194) ;  /* 0xfffffffc00f08947 */ /* 0x004fea000383ffff */
[----:B------:R-:W-:Y:S05]  /*d390*/  BRA `(.L_x_71) ;  /* 0xffffff5800787947 */ /* 0x000fea000383ffff */
.L_x_73:
[----:B-12---:R-:W-:Y:S02]  /*d3a0*/  MOV R5, UR4 ;  /* 0x0000000400057c02 */ /* 0x006fe40008000f00 */
[----:B------:R-:W-:-:S07]  /*d3b0*/  MOV R11, R10 ;  /* 0x0000000a000b7202 */ /* 0x000fce0000000f00 */
.L_x_195:
[----:B-1----:R1:W2:Y:S02]  /*d3c0*/  SYNCS.PHASECHK.TRANS64.TRYWAIT P0, [R5+URZ+0x38], R11 ;  /* 0x0000380b050075a7 */ /* 0x0022a400080011ff */
[----:B--2---:R-:W-:Y:S05]  /*d3d0*/  @!P0 NANOSLEEP.SYNCS 0x989680 ;  /* 0x009896800000895d */ /* 0x004fea0003900000 */
[----:B------:R-:W2:Y:S02]  /*d3e0*/  @!P0 SYNCS.PHASECHK.TRANS64 P0, [R5+URZ+0x38], R11 ;  /* 0x0000380b050085a7 */ /* 0x000ea400080010ff */
[----:B--2---:R-:W-:Y:S05]  /*d3f0*/  @!P0 BRA `(.L_x_195) ;  /* 0xfffffffc00f08947 */ /* 0x004fea000383ffff */
[----:B------:R-:W-:Y:S05]  /*d400*/  BRA `(.L_x_196) ;  /* 0xffffff5800687947 */ /* 0x000fea000383ffff */
.L_x_81:
[----:B------:R-:W-:-:S07]  /*d410*/  MOV R11, R10 ;  /* 0x0000000a000b7202 */ /* 0x000fce0000000f00 */
.L_x_197:
[----:B-1----:R1:W2:Y:S02]  /*d420*/  SYNCS.PHASECHK.TRANS64.TRYWAIT P0, [R14+URZ], R11 ;  /* 0x0000000b0e0075a7 */ /* 0x0022a400080011ff */
[----:B--2---:R-:W-:Y:S05]  /*d430*/  @!P0 NANOSLEEP.SYNCS 0x989680 ;  /* 0x009896800000895d */ /* 0x004fea0003900000 */
[----:B------:R-:W2:Y:S02]  /*d440*/  @!P0 SYNCS.PHASECHK.TRANS64 P0, [R14+URZ], R11 ;  /* 0x0000000b0e0085a7 */ /* 0x000ea400080010ff */
[----:B--2---:R-:W-:Y:S05]  /*d450*/  @!P0 BRA `(.L_x_197) ;  /* 0xfffffffc00f08947 */ /* 0x004fea000383ffff */
[----:B------:R-:W-:Y:S05]  /*d460*/  BRA `(.L_x_80) ;  /* 0xffffff5c00507947 */ /* 0x000fea000383ffff */
.L_x_84:
[----:B------:R-:W-:-:S07]  /*d470*/  MOV R7, R6 ;  /* 0x0000000600077202 */ /* 0x000fce0000000f00 */
.L_x_198:
[----:B-1----:R1:W2:Y:S02]  /*d480*/  SYNCS.PHASECHK.TRANS64.TRYWAIT P0, [R10+URZ], R7 ;  /* 0x000000070a0075a7 */ /* 0x0022a400080011ff */
[----:B--2---:R-:W-:Y:S05]  /*d490*/  @!P0 NANOSLEEP.SYNCS 0x989680 ;  /* 0x009896800000895d */ /* 0x004fea0003900000 */
[----:B------:R-:W2:Y:S02]  /*d4a0*/  @!P0 SYNCS.PHASECHK.TRANS64 P0, [R10+URZ], R7 ;  /* 0x000000070a0085a7 */ /* 0x000ea400080010ff */
[----:B--2---:R-:W-:Y:S05]  /*d4b0*/  @!P0 BRA `(.L_x_198) ;  /* 0xfffffffc00f08947 */ /* 0x004fea000383ffff */
[----:B------:R-:W-:Y:S05]  /*d4c0*/  BRA `(.L_x_83) ;  /* 0xffffff5c00b87947 */ /* 0x000fea000383ffff */
.L_x_86:
[----:B------:R-:W-:-:S07]  /*d4d0*/  MOV R6, UR34 ;  /* 0x0000002200067c02 */ /* 0x000fce0008000f00 */
.L_x_199:
[----:B--2---:R2:W3:Y:S02]  /*d4e0*/  SYNCS.PHASECHK.TRANS64.TRYWAIT P0, [R6+URZ], RZ ;  /* 0x000000ff060075a7 */ /* 0x0044e400080011ff */
[----:B---3--:R-:W-:Y:S05]  /*d4f0*/  @!P0 NANOSLEEP.SYNCS 0x989680 ;  /* 0x009896800000895d */ /* 0x008fea0003900000 */
[----:B------:R-:W3:Y:S02]  /*d500*/  @!P0 SYNCS.PHASECHK.TRANS64 P0, [R6+URZ], RZ ;  /* 0x000000ff060085a7 */ /* 0x000ee400080010ff */
[----:B---3--:R-:W-:Y:S05]  /*d510*/  @!P0 BRA `(.L_x_199) ;  /* 0xfffffffc00f08947 */ /* 0x008fea000383ffff */
[----:B------:R-:W-:Y:S05]  /*d520*/  BRA `(.L_x_200) ;  /* 0xffffff6000287947 */ /* 0x000fea000383ffff */
.L_x_87:
[----:B------:R-:W-:Y:S01]  /*d530*/  HFMA2 R10, -RZ, RZ, -0.0 , 0 ;  /* 0x80000000ff0a7431 */ /* 0x000fe200000001ff */
[----:B------:R-:W-:Y:S02]  /*d540*/  MOV R6, UR34 ;  /* 0x0000002200067c02 */ /* 0x000fe40008000f00 */
[----:B------:R-:W-:-:S07]  /*d550*/  MOV R11, 0x80000000 ;  /* 0x80000000000b7802 */ /* 0x000fce0000000f00 */
.L_x_201:
[----:B--2---:R2:W3:Y:S02]  /*d560*/  SYNCS.PHASECHK.TRANS64.TRYWAIT P0, [R6+URZ+0x48], R11 ;  /* 0x0000480b060075a7 */ /* 0x0044e400080011ff */
[----:B---3--:R-:W-:Y:S05]  /*d570*/  @!P0 NANOSLEEP.SYNCS 0x989680 ;  /* 0x009896800000895d */ /* 0x008fea0003900000 */
[----:B------:R-:W3:Y:S02]  /*d580*/  @!P0 SYNCS.PHASECHK.TRANS64 P0, [R6+URZ+0x48], R11 ;  /* 0x0000480b060085a7 */ /* 0x000ee400080010ff */
[----:B---3--:R-:W-:Y:S05]  /*d590*/  @!P0 BRA `(.L_x_201) ;  /* 0xfffffffc00f08947 */ /* 0x008fea000383ffff */
[----:B------:R-:W-:Y:S05]  /*d5a0*/  BRA `(.L_x_202) ;  /* 0xffffff6400247947 */ /* 0x000fea000383ffff */
.L_x_88:
[----:B--2---:R-:W-:-:S07]  /*d5b0*/  MOV R6, UR34 ;  /* 0x0000002200067c02 */ /* 0x004fce0008000f00 */
.L_x_203:
[----:B--2---:R2:W3:Y:S02]  /*d5c0*/  SYNCS.PHASECHK.TRANS64.TRYWAIT P0, [R6+URZ+0x10], RZ ;  /* 0x000010ff060075a7 */ /* 0x0044e400080011ff */
[----:B---3--:R-:W-:Y:S05]  /*d5d0*/  @!P0 NANOSLEEP.SYNCS 0x989680 ;  /* 0x009896800000895d */ /* 0x008fea0003900000 */
[----:B------:R-:W3:Y:S02]  /*d5e0*/  @!P0 SYNCS.PHASECHK.TRANS64 P0, [R6+URZ+0x10], RZ ;  /* 0x000010ff060085a7 */ /* 0x000ee400080010ff */
[----:B---3--:R-:W-:Y:S05]  /*d5f0*/  @!P0 BRA `(.L_x_203) ;  /* 0xfffffffc00f08947 */ /* 0x008fea000383ffff */
[----:B------:R-:W-:Y:S05]  /*d600*/  BRA `(.L_x_204) ;  /* 0xffffff64003c7947 */ /* 0x000fea000383ffff */
.L_x_89:
[----:B------:R-:W-:Y:S01]  /*d610*/  HFMA2 R8, -RZ, RZ, -0.0 , 0 ;  /* 0x80000000ff087431 */ /* 0x000fe200000001ff */
[----:B------:R-:W-:Y:S02]  /*d620*/  MOV R6, UR34 ;  /* 0x0000002200067c02 */ /* 0x000fe40008000f00 */
[----:B------:R-:W-:-:S07]  /*d630*/  MOV R9, 0x80000000 ;  /* 0x8000000000097802 */ /* 0x000fce0000000f00 */
.L_x_205:
[----:B--2---:R2:W3:Y:S02]  /*d640*/  SYNCS.PHASECHK.TRANS64.TRYWAIT P0, [R6+URZ+0x58], R9 ;  /* 0x00005809060075a7 */ /* 0x0044e400080011ff */
[----:B---3--:R-:W-:Y:S05]  /*d650*/  @!P0 NANOSLEEP.SYNCS 0x989680 ;  /* 0x009896800000895d */ /* 0x008fea0003900000 */
[----:B------:R-:W3:Y:S02]  /*d660*/  @!P0 SYNCS.PHASECHK.TRANS64 P0, [R6+URZ+0x58], R9 ;  /* 0x00005809060085a7 */ /* 0x000ee400080010ff */
[----:B---3--:R-:W-:Y:S05]  /*d670*/  @!P0 BRA `(.L_x_205) ;  /* 0xfffffffc00f08947 */ /* 0x008fea000383ffff */
[----:B------:R-:W-:Y:S05]  /*d680*/  BRA `(.L_x_206) ;  /* 0xffffff68002c7947 */ /* 0x000fea000383ffff */
.L_x_90:
[----:B------:R-:W-:-:S07]  /*d690*/  MOV R6, UR34 ;  /* 0x0000002200067c02 */ /* 0x000fce0008000f00 */
.L_x_207:
[----:B-1----:R1:W2:Y:S02]  /*d6a0*/  SYNCS.PHASECHK.TRANS64.TRYWAIT P0, [R6+URZ+0x48], RZ ;  /* 0x000048ff060075a7 */ /* 0x0022a400080011ff */
[----:B--2---:R-:W-:Y:S05]  /*d6b0*/  @!P0 NANOSLEEP.SYNCS 0x989680 ;  /* 0x009896800000895d */ /* 0x004fea0003900000 */
[----:B------:R-:W2:Y:S02]  /*d6c0*/  @!P0 SYNCS.PHASECHK.TRANS64 P0, [R6+URZ+0x48], RZ ;  /* 0x000048ff060085a7 */ /* 0x000ea400080010ff */
[----:B--2---:R-:W-:Y:S05]  /*d6d0*/  @!P0 BRA `(.L_x_207) ;  /* 0xfffffffc00f08947 */ /* 0x004fea000383ffff */
[----:B------:R-:W-:Y:S05]  /*d6e0*/  BRA `(.L_x_208) ;  /* 0xffffff6c003c7947 */ /* 0x000fea000383ffff */
.L_x_91:
[----:B------:R-:W-:-:S07]  /*d6f0*/  MOV R6, UR34 ;  /* 0x0000002200067c02 */ /* 0x000fce0008000f00 */
.L_x_209:
[----:B-1----:R1:W2:Y:S02]  /*d700*/  SYNCS.PHASECHK.TRANS64.TRYWAIT P0, [R6+URZ+0x140], RZ ;  /* 0x000140ff060075a7 */ /* 0x0022a400080011ff */
[----:B--2---:R-:W-:Y:S05]  /*d710*/  @!P0 NANOSLEEP.SYNCS 0x989680 ;  /* 0x009896800000895d */ /* 0x004fea0003900000 */
[----:B------:R-:W2:Y:S02]  /*d720*/  @!P0 SYNCS.PHASECHK.TRANS64 P0, [R6+URZ+0x140], RZ ;  /* 0x000140ff060085a7 */ /* 0x000ea400080010ff */
[----:B--2---:R-:W-:Y:S05]  /*d730*/  @!P0 BRA `(.L_x_209) ;  /* 0xfffffffc00f08947 */ /* 0x004fea000383ffff */
[----:B------:R-:W-:Y:S05]  /*d740*/  BRA `(.L_x_210) ;  /* 0xffffff6c00bc7947 */ /* 0x000fea000383ffff */
.L_x_93:
[----:B------:R-:W-:Y:S02]  /*d750*/  MOV R6, UR34 ;  /* 0x0000002200067c02 */ /* 0x000fe40008000f00 */
[-C--:B------:R-:W-:Y:S02]  /*d760*/  MOV R34, R31.reuse ;  /* 0x0000001f00227202 */ /* 0x080fe40000000f00 */
[----:B------:R-:W-:-:S07]  /*d770*/  MOV R35, R31 ;  /* 0x0000001f00237202 */ /* 0x000fce0000000f00 */
.L_x_211:
[----:B-1----:R1:W2:Y:S02]  /*d780*/  SYNCS.PHASECHK.TRANS64.TRYWAIT P0, [R6+URZ], R35 ;  /* 0x00000023060075a7 */ /* 0x0022a400080011ff */
[----:B--2---:R-:W-:Y:S05]  /*d790*/  @!P0 NANOSLEEP.SYNCS 0x989680 ;  /* 0x009896800000895d */ /* 0x004fea0003900000 */
[----:B------:R-:W2:Y:S02]  /*d7a0*/  @!P0 SYNCS.PHASECHK.TRANS64 P0, [R6+URZ], R35 ;  /* 0x00000023060085a7 */ /* 0x000ea400080010ff */
[----:B--2---:R-:W-:Y:S05]  /*d7b0*/  @!P0 BRA `(.L_x_211) ;  /* 0xfffffffc00f08947 */ /* 0x004fea000383ffff */
[----:B------:R-:W-:Y:S05]  /*d7c0*/  BRA `(.L_x_212) ;  /* 0xffffff80004c7947 */ /* 0x000fea000383ffff */
.L_x_94:
[----:B------:R-:W-:Y:S02]  /*d7d0*/  MOV R31, UR34 ;  /* 0x00000022001f7c02 */ /* 0x000fe40008000f00 */
[----:B------:R-:W-:-:S07]  /*d7e0*/  MOV R33, R32 ;  /* 0x0000002000217202 */ /* 0x000fce0000000f00 */
.L_x_213:
[----:B-1----:R1:W2:Y:S02]  /*d7f0*/  SYNCS.PHASECHK.TRANS64.TRYWAIT P0, [R31+URZ+0x98], R33 ;  /* 0x000098211f0075a7 */ /* 0x0022a400080011ff */
[----:B--2---:R-:W-:Y:S05]  /*d800*/  @!P0 NANOSLEEP.SYNCS 0x989680 ;  /* 0x009896800000895d */ /* 0x004fea0003900000 */
[----:B------:R-:W2:Y:S02]  /*d810*/  @!P0 SYNCS.PHASECHK.TRANS64 P0, [R31+URZ+0x98], R33 ;  /* 0x000098211f0085a7 */ /* 0x000ea400080010ff */
[----:B--2---:R-:W-:Y:S05]  /*d820*/  @!P0 BRA `(.L_x_213) ;  /* 0xfffffffc00f08947 */ /* 0x004fea000383ffff */
[----:B------:R-:W-:Y:S05]  /*d830*/  BRA `(.L_x_214) ;  /* 0xffffff80003c7947 */ /* 0x000fea000383ffff */
.L_x_95:
[----:B------:R-:W-:Y:S02]  /*d840*/  MOV R6, UR34 ;  /* 0x0000002200067c02 */ /* 0x000fe40008000f00 */
[-C--:B------:R-:W-:Y:S02]  /*d850*/  MOV R34, R31.reuse ;  /* 0x0000001f00227202 */ /* 0x080fe40000000f00 */
[----:B------:R-:W-:-:S07]  /*d860*/  MOV R35, R31 ;  /* 0x0000001f00237202 */ /* 0x000fce0000000f00 */
.L_x_215:
[----:B-1----:R1:W2:Y:S02]  /*d870*/  SYNCS.PHASECHK.TRANS64.TRYWAIT P0, [R6+URZ+0x130], R35 ;  /* 0x00013023060075a7 */ /* 0x0022a400080011ff */
[----:B--2---:R-:W-:Y:S05]  /*d880*/  @!P0 NANOSLEEP.SYNCS 0x989680 ;  /* 0x009896800000895d */ /* 0x004fea0003900000 */
[----:B------:R-:W2:Y:S02]  /*d890*/  @!P0 SYNCS.PHASECHK.TRANS64 P0, [R6+URZ+0x130], R35 ;  /* 0x00013023060085a7 */ /* 0x000ea400080010ff */
[----:B--2---:R-:W-:Y:S05]  /*d8a0*/  @!P0 BRA `(.L_x_215) ;  /* 0xfffffffc00f08947 */ /* 0x004fea000383ffff */
[----:B------:R-:W-:Y:S05]  /*d8b0*/  BRA `(.L_x_216) ;  /* 0xffffff8400887947 */ /* 0x000fea000383ffff */
.L_x_96:
[----:B------:R-:W-:Y:S02]  /*d8c0*/  MOV R32, UR34 ;  /* 0x0000002200207c02 */ /* 0x000fe40008000f00 */
[-C--:B------:R-:W-:Y:S02]  /*d8d0*/  MOV R34, R33.reuse ;  /* 0x0000002100227202 */ /* 0x080fe40000000f00 */
[----:B------:R-:W-:-:S07]  /*d8e0*/  MOV R35, R33 ;  /* 0x0000002100237202 */ /* 0x000fce0000000f00 */
.L_x_217:
[----:B-1----:R1:W2:Y:S02]  /*d8f0*/  SYNCS.PHASECHK.TRANS64.TRYWAIT P0, [R32+URZ+0x58], R35 ;  /* 0x00005823200075a7 */ /* 0x0022a400080011ff */
[----:B--2---:R-:W-:Y:S05]  /*d900*/  @!P0 NANOSLEEP.SYNCS 0x989680 ;  /* 0x009896800000895d */ /* 0x004fea0003900000 */
[----:B------:R-:W2:Y:S02]  /*d910*/  @!P0 SYNCS.PHASECHK.TRANS64 P0, [R32+URZ+0x58], R35 ;  /* 0x00005823200085a7 */ /* 0x000ea400080010ff */
[----:B--2---:R-:W-:Y:S05]  /*d920*/  @!P0 BRA `(.L_x_217) ;  /* 0xfffffffc00f08947 */ /* 0x004fea000383ffff */
[----:B------:R-:W-:Y:S05]  /*d930*/  BRA `(.L_x_218) ;  /* 0xffffff8400787947 */ /* 0x000fea000383ffff */
.L_x_97:
[----:B------:R-:W-:Y:S02]  /*d940*/  MOV R31, UR34 ;  /* 0x00000022001f7c02 */ /* 0x000fe40008000f00 */
[----:B------:R-:W-:-:S07]  /*d950*/  MOV R33, R32 ;  /* 0x0000002000217202 */ /* 0x000fce0000000f00 */
.L_x_219:
[----:B-1----:R1:W2:Y:S02]  /*d960*/  SYNCS.PHASECHK.TRANS64.TRYWAIT P0, [R31+URZ+0x10], R33 ;  /* 0x000010211f0075a7 */ /* 0x0022a400080011ff */
[----:B--2---:R-:W-:Y:S05]  /*d970*/  @!P0 NANOSLEEP.SYNCS 0x989680 ;  /* 0x009896800000895d */ /* 0x004fea0003900000 */
[----:B------:R-:W2:Y:S02]  /*d980*/  @!P0 SYNCS.PHASECHK.TRANS64 P0, [R31+URZ+0x10], R33 ;  /* 0x000010211f0085a7 */ /* 0x000ea400080010ff */
[----:B--2---:R-:W-:Y:S05]  /*d990*/  @!P0 BRA `(.L_x_219) ;  /* 0xfffffffc00f08947 */ /* 0x004fea000383ffff */
[----:B------:R-:W-:Y:S05]  /*d9a0*/  BRA `(.L_x_220) ;  /* 0xffffff8800607947 */ /* 0x000fea000383ffff */
.L_x_98:
[----:B------:R-:W-:Y:S02]  /*d9b0*/  MOV R6, UR34 ;  /* 0x0000002200067c02 */ /* 0x000fe40008000f00 */
[----:B------:R-:W-:-:S07]  /*d9c0*/  MOV R33, R32 ;  /* 0x0000002000217202 */ /* 0x000fce0000000f00 */
.L_x_221:
[----:B-1----:R1:W2:Y:S02]  /*d9d0*/  SYNCS.PHASECHK.TRANS64.TRYWAIT P0, [R6+URZ+0x60], R33 ;  /* 0x00006021060075a7 */ /* 0x0022a400080011ff */
[----:B--2---:R-:W-:Y:S05]  /*d9e0*/  @!P0 NANOSLEEP.SYNCS 0x989680 ;  /* 0x009896800000895d */ /* 0x004fea0003900000 */
[----:B------:R-:W2:Y:S02]  /*d9f0*/  @!P0 SYNCS.PHASECHK.TRANS64 P0, [R6+URZ+0x60], R33 ;  /* 0x00006021060085a7 */ /* 0x000ea400080010ff */
[----:B--2---:R-:W-:Y:S05]  /*da00*/  @!P0 BRA `(.L_x_221) ;  /* 0xfffffffc00f08947 */ /* 0x004fea000383ffff */
[----:B------:R-:W-:Y:S05]  /*da10*/  BRA `(.L_x_222) ;  /* 0xffffff8800e07947 */ /* 0x000fea000383ffff */
.L_x_99:
[----:B-1----:R-:W-:Y:S02]  /*da20*/  MOV R6, UR34 ;  /* 0x0000002200067c02 */ /* 0x002fe40008000f00 */
[-C--:B------:R-:W-:Y:S02]  /*da30*/  MOV R32, R31.reuse ;  /* 0x0000001f00207202 */ /* 0x080fe40000000f00 */
[----:B------:R-:W-:-:S07]  /*da40*/  MOV R33, R31 ;  /* 0x0000001f00217202 */ /* 0x000fce0000000f00 */
.L_x_223:
[----:B-1----:R1:W2:Y:S02]  /*da50*/  SYNCS.PHASECHK.TRANS64.TRYWAIT P0, [R6+URZ+0x160], R33 ;  /* 0x00016021060075a7 */ /* 0x0022a400080011ff */
[----:B--2---:R-:W-:Y:S05]  /*da60*/  @!P0 NANOSLEEP.SYNCS 0x989680 ;  /* 0x009896800000895d */ /* 0x004fea0003900000 */
[----:B------:R-:W2:Y:S02]  /*da70*/  @!P0 SYNCS.PHASECHK.TRANS64 P0, [R6+URZ+0x160], R33 ;  /* 0x00016021060085a7 */ /* 0x000ea400080010ff */
[----:B--2---:R-:W-:Y:S05]  /*da80*/  @!P0 BRA `(.L_x_223) ;  /* 0xfffffffc00f08947 */ /* 0x004fea000383ffff */
[----:B------:R-:W-:Y:S05]  /*da90*/  BRA `(.L_x_224) ;  /* 0xffffff8800d07947 */ /* 0x000fea000383ffff */
.L_x_101:
[----:B------:R-:W-:Y:S02]  /*daa0*/  SHF.L.U32 R32, R12, 0x1f, RZ ;  /* 0x0000001f0c207819 */ /* 0x000fe400000006ff */
[----:B------:R-:W-:Y:S02]  /*dab0*/  MOV R6, UR34 ;  /* 0x0000002200067c02 */ /* 0x000fe40008000f00 */
[----:B------:R-:W-:-:S07]  /*dac0*/  MOV R33, R32 ;  /* 0x0000002000217202 */ /* 0x000fce0000000f00 */
.L_x_225:
[----:B-1----:R1:W2:Y:S02]  /*dad0*/  SYNCS.PHASECHK.TRANS64.TRYWAIT P0, [R6+URZ+0x48], R33 ;  /* 0x00004821060075a7 */ /* 0x0022a400080011ff */
[----:B--2---:R-:W-:Y:S05]  /*dae0*/  @!P0 NANOSLEEP.SYNCS 0x989680 ;  /* 0x009896800000895d */ /* 0x004fea0003900000 */
[----:B------:R-:W2:Y:S02]  /*daf0*/  @!P0 SYNCS.PHASECHK.TRANS64 P0, [R6+URZ+0x48], R33 ;  /* 0x00004821060085a7 */ /* 0x000ea400080010ff */
[----:B--2---:R-:W-:Y:S05]  /*db00*/  @!P0 BRA `(.L_x_225) ;  /* 0xfffffffc00f08947 */ /* 0x004fea000383ffff */
[----:B------:R-:W-:Y:S05]  /*db10*/  BRA `(.L_x_226) ;  /* 0xffffff8c00c07947 */ /* 0x000fea000383ffff */
.L_x_103:
[----:B-1----:R-:W-:Y:S02]  /*db20*/  MOV R6, UR34 ;  /* 0x0000002200067c02 */ /* 0x002fe40008000f00 */
[----:B------:R-:W-:Y:S02]  /*db30*/  MOV R16, 0x80000000 ;  /* 0x8000000000107802 */ /* 0x000fe40000000f00 */
[----:B------:R-:W-:-:S07]  /*db40*/  MOV R17, 0x80000000 ;  /* 0x8000000000117802 */ /* 0x000fce0000000f00 */
.L_x_227:
[----:B-1----:R1:W3:Y:S02]  /*db50*/  SYNCS.PHASECHK.TRANS64.TRYWAIT P0, [R6+URZ+0x80], R17 ;  /* 0x00008011060075a7 */ /* 0x0022e400080011ff */
[----:B---3--:R-:W-:Y:S05]  /*db60*/  @!P0 NANOSLEEP.SYNCS 0x989680 ;  /* 0x009896800000895d */ /* 0x008fea0003900000 */
[----:B------:R-:W3:Y:S02]  /*db70*/  @!P0 SYNCS.PHASECHK.TRANS64 P0, [R6+URZ+0x80], R17 ;  /* 0x00008011060085a7 */ /* 0x000ee400080010ff */
[----:B---3--:R-:W-:Y:S05]  /*db80*/  @!P0 BRA `(.L_x_227) ;  /* 0xfffffffc00f08947 */ /* 0x008fea000383ffff */
[----:B------:R-:W-:Y:S05]  /*db90*/  BRA `(.L_x_228) ;  /* 0xffffff9000787947 */ /* 0x000fea000383ffff */
.L_x_104:
[----:B------:R-:W-:Y:S01]  /*dba0*/  HFMA2 R8, -RZ, RZ, -0.0 , 0 ;  /* 0x80000000ff087431 */ /* 0x000fe200000001ff */
[----:B-1----:R-:W-:Y:S02]  /*dbb0*/  MOV R6, UR34 ;  /* 0x0000002200067c02 */ /* 0x002fe40008000f00 */
[----:B------:R-:W-:-:S07]  /*dbc0*/  MOV R9, 0x80000000 ;  /* 0x8000000000097802 */ /* 0x000fce0000000f00 */
.L_x_229:
[----:B-1----:R1:W3:Y:S02]  /*dbd0*/  SYNCS.PHASECHK.TRANS64.TRYWAIT P0, [R6+URZ+0x88], R9 ;  /* 0x00008809060075a7 */ /* 0x0022e400080011ff */
[----:B---3--:R-:W-:Y:S05]  /*dbe0*/  @!P0 NANOSLEEP.SYNCS 0x989680 ;  /* 0x009896800000895d */ /* 0x008fea0003900000 */
[----:B------:R-:W3:Y:S02]  /*dbf0*/  @!P0 SYNCS.PHASECHK.TRANS64 P0, [R6+URZ+0x88], R9 ;  /* 0x00008809060085a7 */ /* 0x000ee400080010ff */
[----:B---3--:R-:W-:Y:S05]  /*dc00*/  @!P0 BRA `(.L_x_229) ;  /* 0xfffffffc00f08947 */ /* 0x008fea000383ffff */
[----:B------:R-:W-:Y:S05]  /*dc10*/  BRA `(.L_x_230) ;  /* 0xffffff9000687947 */ /* 0x000fea000383ffff */
.L_x_105:
[----:B-1----:R-:W-:Y:S02]  /*dc20*/  MOV R6, UR34 ;  /* 0x0000002200067c02 */ /* 0x002fe40008000f00 */
[----:B------:R-:W-:-:S07]  /*dc30*/  MOV R19, R18 ;  /* 0x0000001200137202 */ /* 0x000fce0000000f00 */
.L_x_231:
[----:B-1----:R1:W3:Y:S02]  /*dc40*/  SYNCS.PHASECHK.TRANS64.TRYWAIT P0, [R6+URZ+0x130], R19 ;  /* 0x00013013060075a7 */ /* 0x0022e400080011ff */
[----:B---3--:R-:W-:Y:S05]  /*dc50*/  @!P0 NANOSLEEP.SYNCS 0x989680 ;  /* 0x009896800000895d */ /* 0x008fea0003900000 */
[----:B------:R-:W3:Y:S02]  /*dc60*/  @!P0 SYNCS.PHASECHK.TRANS64 P0, [R6+URZ+0x130], R19 ;  /* 0x00013013060085a7 */ /* 0x000ee400080010ff */
[----:B---3--:R-:W-:Y:S05]  /*dc70*/  @!P0 BRA `(.L_x_231) ;  /* 0xfffffffc00f08947 */ /* 0x008fea000383ffff */
[----:B------:R-:W-:Y:S05]  /*dc80*/  BRA `(.L_x_232) ;  /* 0xffffff9000587947 */ /* 0x000fea000383ffff */
.L_x_106:
[----:B------:R-:W-:Y:S02]  /*dc90*/  MOV R9, UR34 ;  /* 0x0000002200097c02 */ /* 0x000fe40008000f00 */
[----:B------:R-:W-:-:S07]  /*dca0*/  MOV R17, R16 ;  /* 0x0000001000117202 */ /* 0x000fce0000000f00 */
.L_x_233:
[----:B-1----:R1:W3:Y:S02]  /*dcb0*/  SYNCS.PHASECHK.TRANS64.TRYWAIT P0, [R9+URZ+0x58], R17 ;  /* 0x00005811090075a7 */ /* 0x0022e400080011ff */
[----:B---3--:R-:W-:Y:S05]  /*dcc0*/  @!P0 NANOSLEEP.SYNCS 0x989680 ;  /* 0x009896800000895d */ /* 0x008fea0003900000 */
[----:B------:R-:W3:Y:S02]  /*dcd0*/  @!P0 SYNCS.PHASECHK.TRANS64 P0, [R9+URZ+0x58], R17 ;  /* 0x00005811090085a7 */ /* 0x000ee400080010ff */
[----:B---3--:R-:W-:Y:S05]  /*dce0*/  @!P0 BRA `(.L_x_233) ;  /* 0xfffffffc00f08947 */ /* 0x008fea000383ffff */
[----:B------:R-:W-:Y:S05]  /*dcf0*/  BRA `(.L_x_234) ;  /* 0xffffff9400147947 */ /* 0x000fea000383ffff */
.L_x_107:
[----:B------:R-:W-:Y:S02]  /*dd00*/  MOV R6, UR34 ;  /* 0x0000002200067c02 */ /* 0x000fe40008000f00 */
[----:B------:R-:W-:-:S07]  /*dd10*/  MOV R11, R10 ;  /* 0x0000000a000b7202 */ /* 0x000fce0000000f00 */
.L_x_235:
[----:B--2---:R2:W3:Y:S02]  /*dd20*/  SYNCS.PHASECHK.TRANS64.TRYWAIT P0, [R6+URZ+0x60], R11 ;  /* 0x0000600b060075a7 */ /* 0x0044e400080011ff */
[----:B---3--:R-:W-:Y:S05]  /*dd30*/  @!P0 NANOSLEEP.SYNCS 0x989680 ;  /* 0x009896800000895d */ /* 0x008fea0003900000 */
[----:B------:R-:W3:Y:S02]  /*dd40*/  @!P0 SYNCS.PHASECHK.TRANS64 P0, [R6+URZ+0x60], R11 ;  /* 0x0000600b060085a7 */ /* 0x000ee400080010ff */
[----:B---3--:R-:W-:Y:S05]  /*dd50*/  @!P0 BRA `(.L_x_235) ;  /* 0xfffffffc00f08947 */ /* 0x008fea000383ffff */
[----:B------:R-:W-:Y:S05]  /*dd60*/  BRA `(.L_x_236) ;  /* 0xffffff9400807947 */ /* 0x000fea000383ffff */
.L_x_108:
[----:B--2---:R-:W-:Y:S02]  /*dd70*/  MOV R11, UR34 ;  /* 0x00000022000b7c02 */ /* 0x004fe40008000f00 */
[----:B-1----:R-:W-:-:S07]  /*dd80*/  MOV R9, R8 ;  /* 0x0000000800097202 */ /* 0x002fce0000000f00 */
.L_x_237:
[----:B-1----:R1:W2:Y:S02]  /*dd90*/  SYNCS.PHASECHK.TRANS64.TRYWAIT P0, [R11+URZ+0x160], R9 ;  /* 0x000160090b0075a7 */ /* 0x0022a400080011ff */
[----:B--2---:R-:W-:Y:S05]  /*dda0*/  @!P0 NANOSLEEP.SYNCS 0x989680 ;  /* 0x009896800000895d */ /* 0x004fea0003900000 */
[----:B------:R-:W2:Y:S02]  /*ddb0*/  @!P0 SYNCS.PHASECHK.TRANS64 P0, [R11+URZ+0x160], R9 ;  /* 0x000160090b0085a7 */ /* 0x000ea400080010ff */
[----:B--2---:R-:W-:Y:S05]  /*ddc0*/  @!P0 BRA `(.L_x_237) ;  /* 0xfffffffc00f08947 */ /* 0x004fea000383ffff */
[----:B------:R-:W-:Y:S05]  /*ddd0*/  BRA `(.L_x_238) ;  /* 0xffffff9400707947 */ /* 0x000fea000383ffff */
.L_x_109:
[----:B-1----:R-:W-:Y:S02]  /*dde0*/  MOV R9, UR34 ;  /* 0x0000002200097c02 */ /* 0x002fe40008000f00 */
[----:B------:R-:W-:-:S07]  /*ddf0*/  MOV R15, R14 ;  /* 0x0000000e000f7202 */ /* 0x000fce0000000f00 */
.L_x_239:
[----:B-1----:R1:W3:Y:S02]  /*de00*/  SYNCS.PHASECHK.TRANS64.TRYWAIT P0, [R9+URZ+0x98], R15 ;  /* 0x0000980f090075a7 */ /* 0x0022e400080011ff */
[----:B---3--:R-:W-:Y:S05]  /*de10*/  @!P0 NANOSLEEP.SYNCS 0x989680 ;  /* 0x009896800000895d */ /* 0x008fea0003900000 */
[----:B------:R-:W3:Y:S02]  /*de20*/  @!P0 SYNCS.PHASECHK.TRANS64 P0, [R9+URZ+0x98], R15 ;  /* 0x0000980f090085a7 */ /* 0x000ee400080010ff */
[----:B---3--:R-:W-:Y:S05]  /*de30*/  @!P0 BRA `(.L_x_239) ;  /* 0xfffffffc00f08947 */ /* 0x008fea000383ffff */
[----:B------:R-:W-:Y:S05]  /*de40*/  BRA `(.L_x_240) ;  /* 0xffffff94006c7947 */ /* 0x000fea000383ffff */
.L_x_111:
[----:B------:R-:W-:-:S07]  /*de50*/  MOV R4, UR34 ;  /* 0x0000002200047c02 */ /* 0x000fce0008000f00 */
.L_x_241:
[----:B--2---:R2:W3:Y:S02]  /*de60*/  SYNCS.PHASECHK.TRANS64.TRYWAIT P0, [R4+URZ+0x128], RZ ;  /* 0x000128ff040075a7 */ /* 0x0044e400080011ff */
[----:B---3--:R-:W-:Y:S05]  /*de70*/  @!P0 NANOSLEEP.SYNCS 0x989680 ;  /* 0x009896800000895d */ /* 0x008fea0003900000 */
[----:B------:R-:W3:Y:S02]  /*de80*/  @!P0 SYNCS.PHASECHK.TRANS64 P0, [R4+URZ+0x128], RZ ;  /* 0x000128ff040085a7 */ /* 0x000ee400080010ff */
[----:B---3--:R-:W-:Y:S05]  /*de90*/  @!P0 BRA `(.L_x_241) ;  /* 0xfffffffc00f08947 */ /* 0x008fea000383ffff */
[----:B------:R-:W-:Y:S05]  /*dea0*/  BRA `(.L_x_242) ;  /* 0xffffff9c00107947 */ /* 0x000fea000383ffff */
.L_x_119:
[----:B------:R-:W-:Y:S02]  /*deb0*/  MOV R6, UR6 ;  /* 0x0000000600067c02 */ /* 0x000fe40008000f00 */
[----:B------:R-:W-:Y:S02]  /*dec0*/  MOV R7, UR6 ;  /* 0x0000000600077c02 */ /* 0x000fe40008000f00 */
[----:B------:R-:W-:-:S07]  /*ded0*/  MOV R5, UR4 ;  /* 0x0000000400057c02 */ /* 0x000fce0008000f00 */
.L_x_243:
[----:B-1----:R1:W2:Y:S02]  /*dee0*/  SYNCS.PHASECHK.TRANS64.TRYWAIT P0, [R5+URZ+0x20], R7 ;  /* 0x00002007050075a7 */ /* 0x0022a400080011ff */
[----:B--2---:R-:W-:Y:S05]  /*def0*/  @!P0 NANOSLEEP.SYNCS 0x989680 ;  /* 0x009896800000895d */ /* 0x004fea0003900000 */
[----:B------:R-:W2:Y:S02]  /*df00*/  @!P0 SYNCS.PHASECHK.TRANS64 P0, [R5+URZ+0x20], R7 ;  /* 0x00002007050085a7 */ /* 0x000ea400080010ff */
[----:B--2---:R-:W-:Y:S05]  /*df10*/  @!P0 BRA `(.L_x_243) ;  /* 0xfffffffc00f08947 */ /* 0x004fea000383ffff */
[----:B------:R-:W-:Y:S05]  /*df20*/  BRA `(.L_x_244) ;  /* 0xffffffa000e47947 */ /* 0x000fea000383ffff */
.L_x_120:
[----:B------:R-:W-:Y:S02]  /*df30*/  MOV R6, UR5 ;  /* 0x0000000500067c02 */ /* 0x000fe40008000f00 */
[----:B-1----:R-:W-:Y:S02]  /*df40*/  MOV R7, UR5 ;  /* 0x0000000500077c02 */ /* 0x002fe40008000f00 */
[----:B------:R-:W-:-:S07]  /*df50*/  MOV R4, UR4 ;  /* 0x0000000400047c02 */ /* 0x000fce0008000f00 */
.L_x_245:
[----:B-1----:R1:W2:Y:S02]  /*df60*/  SYNCS.PHASECHK.TRANS64.TRYWAIT P0, [R4+URZ+0x40], R7 ;  /* 0x00004007040075a7 */ /* 0x0022a400080011ff */
[----:B--2---:R-:W-:Y:S05]  /*df70*/  @!P0 NANOSLEEP.SYNCS 0x989680 ;  /* 0x009896800000895d */ /* 0x004fea0003900000 */
[----:B------:R-:W2:Y:S02]  /*df80*/  @!P0 SYNCS.PHASECHK.TRANS64 P0, [R4+URZ+0x40], R7 ;  /* 0x00004007040085a7 */ /* 0x000ea400080010ff */
[----:B--2---:R-:W-:Y:S05]  /*df90*/  @!P0 BRA `(.L_x_245) ;  /* 0xfffffffc00f08947 */ /* 0x004fea000383ffff */
[----:B------:R-:W-:Y:S05]  /*dfa0*/  BRA `(.L_x_246) ;  /* 0xffffffa000d07947 */ /* 0x000fea000383ffff */
.L_x_122:
[----:B------:R-:W-:Y:S02]  /*dfb0*/  MOV R6, UR6 ;  /* 0x0000000600067c02 */ /* 0x000fe40008000f00 */
[----:B------:R-:W-:Y:S02]  /*dfc0*/  MOV R7, UR6 ;  /* 0x0000000600077c02 */ /* 0x000fe40008000f00 */
[----:B------:R-:W-:-:S07]  /*dfd0*/  MOV R4, UR4 ;  /* 0x0000000400047c02 */ /* 0x000fce0008000f00 */
.L_x_247:
[----:B-1----:R1:W2:Y:S02]  /*dfe0*/  SYNCS.PHASECHK.TRANS64.TRYWAIT P0, [R4+URZ+0x30], R7 ;  /* 0x00003007040075a7 */ /* 0x0022a400080011ff */
[----:B--2---:R-:W-:Y:S05]  /*dff0*/  @!P0 NANOSLEEP.SYNCS 0x989680 ;  /* 0x009896800000895d */ /* 0x004fea0003900000 */
[----:B------:R-:W2:Y:S02]  /*e000*/  @!P0 SYNCS.PHASECHK.TRANS64 P0, [R4+URZ+0x30], R7 ;  /* 0x00003007040085a7 */ /* 0x000ea400080010ff */
[----:B--2---:R-:W-:Y:S05]  /*e010*/  @!P0 BRA `(.L_x_247) ;  /* 0xfffffffc00f08947 */ /* 0x004fea000383ffff */
[----:B------:R-:W-:Y:S05]  /*e020*/  BRA `(.L_x_248) ;  /* 0xffffffb000e07947 */ /* 0x000fea000383ffff */
.L_x_123:
[----:B------:R-:W-:Y:S02]  /*e030*/  MOV R6, UR5 ;  /* 0x0000000500067c02 */ /* 0x000fe40008000f00 */
[----:B-1----:R-:W-:Y:S02]  /*e040*/  MOV R7, UR5 ;  /* 0x0000000500077c02 */ /* 0x002fe40008000f00 */
[----:B------:R-:W-:-:S07]  /*e050*/  MOV R4, UR4 ;  /* 0x0000000400047c02 */ /* 0x000fce0008000f00 */
.L_x_249:
[----:B-1----:R1:W2:Y:S02]  /*e060*/  SYNCS.PHASECHK.TRANS64.TRYWAIT P0, [R4+URZ+0x50], R7 ;  /* 0x00005007040075a7 */ /* 0x0022a400080011ff */
[----:B--2---:R-:W-:Y:S05]  /*e070*/  @!P0 NANOSLEEP.SYNCS 0x989680 ;  /* 0x009896800000895d */ /* 0x004fea0003900000 */
[----:B------:R-:W2:Y:S02]  /*e080*/  @!P0 SYNCS.PHASECHK.TRANS64 P0, [R4+URZ+0x50], R7 ;  /* 0x00005007040085a7 */ /* 0x000ea400080010ff */
[----:B--2---:R-:W-:Y:S05]  /*e090*/  @!P0 BRA `(.L_x_249) ;  /* 0xfffffffc00f08947 */ /* 0x004fea000383ffff */
[----:B------:R-:W-:Y:S05]  /*e0a0*/  BRA `(.L_x_250) ;  /* 0xffffffb000d47947 */ /* 0x000fea000383ffff */
.L_x_124:
[----:B------:R-:W-:Y:S02]  /*e0b0*/  MOV R6, UR6 ;  /* 0x0000000600067c02 */ /* 0x000fe40008000f00 */
[----:B------:R-:W-:Y:S02]  /*e0c0*/  MOV R7, UR6 ;  /* 0x0000000600077c02 */ /* 0x000fe40008000f00 */
[----:B------:R-:W-:-:S07]  /*e0d0*/  MOV R4, UR4 ;  /* 0x0000000400047c02 */ /* 0x000fce0008000f00 */
.L_x_251:
[----:B-1----:R1:W2:Y:S02]  /*e0e0*/  SYNCS.PHASECHK.TRANS64.TRYWAIT P0, [R4+URZ+0x68], R7 ;  /* 0x00006807040075a7 */ /* 0x0022a400080011ff */
[----:B--2---:R-:W-:Y:S05]  /*e0f0*/  @!P0 NANOSLEEP.SYNCS 0x989680 ;  /* 0x009896800000895d */ /* 0x004fea0003900000 */
[----:B------:R-:W2:Y:S02]  /*e100*/  @!P0 SYNCS.PHASECHK.TRANS64 P0, [R4+URZ+0x68], R7 ;  /* 0x00006807040085a7 */ /* 0x000ea400080010ff */
[----:B--2---:R-:W-:Y:S05]  /*e110*/  @!P0 BRA `(.L_x_251) ;  /* 0xfffffffc00f08947 */ /* 0x004fea000383ffff */
[----:B------:R-:W-:Y:S05]  /*e120*/  BRA `(.L_x_252) ;  /* 0xffffffb400bc7947 */ /* 0x000fea000383ffff */
.L_x_131:
[----:B------:R-:W-:-:S07]  /*e130*/  MOV R6, UR6 ;  /* 0x0000000600067c02 */ /* 0x000fce0008000f00 */
.L_x_253:
[----:B-1----:R1:W2:Y:S02]  /*e140*/  SYNCS.PHASECHK.TRANS64.TRYWAIT P0, [R6+URZ+0x70], RZ ;  /* 0x000070ff060075a7 */ /* 0x0022a400080011ff */
[----:B--2---:R-:W-:Y:S05]  /*e150*/  @!P0 NANOSLEEP.SYNCS 0x989680 ;  /* 0x009896800000895d */ /* 0x004fea0003900000 */
[----:B------:R-:W2:Y:S02]  /*e160*/  @!P0 SYNCS.PHASECHK.TRANS64 P0, [R6+URZ+0x70], RZ ;  /* 0x000070ff060085a7 */ /* 0x000ea400080010ff */
[----:B--2---:R-:W-:Y:S05]  /*e170*/  @!P0 BRA `(.L_x_253) ;  /* 0xfffffffc00f08947 */ /* 0x004fea000383ffff */
[----:B------:R-:W-:Y:S05]  /*e180*/  BRA `(.L_x_254) ;  /* 0xffffffc400507947 */ /* 0x000fea000383ffff */
.L_x_133:
[----:B------:R-:W-:-:S07]  /*e190*/  MOV R4, UR6 ;  /* 0x0000000600047c02 */ /* 0x000fce0008000f00 */
.L_x_255:
[----:B--2---:R2:W3:Y:S02]  /*e1a0*/  SYNCS.PHASECHK.TRANS64.TRYWAIT P0, [R4+URZ+0x78], RZ ;  /* 0x000078ff040075a7 */ /* 0x0044e400080011ff */
[----:B---3--:R-:W-:Y:S05]  /*e1b0*/  @!P0 NANOSLEEP.SYNCS 0x989680 ;  /* 0x009896800000895d */ /* 0x008fea0003900000 */
[----:B------:R-:W3:Y:S02]  /*e1c0*/  @!P0 SYNCS.PHASECHK.TRANS64 P0, [R4+URZ+0x78], RZ ;  /* 0x000078ff040085a7 */ /* 0x000ee400080010ff */
[----:B---3--:R-:W-:Y:S05]  /*e1d0*/  @!P0 BRA `(.L_x_255) ;  /* 0xfffffffc00f08947 */ /* 0x008fea000383ffff */
[----:B------:R-:W-:Y:S05]  /*e1e0*/  BRA `(.L_x_256) ;  /* 0xffffffc800c07947 */ /* 0x000fea000383ffff */
.L_x_142:
[----:B------:R-:W-:Y:S02]  /*e1f0*/  MOV R2, UR7 ;  /* 0x0000000700027c02 */ /* 0x000fe40008000f00 */
[----:B------:R-:W-:-:S07]  /*e200*/  MOV R5, R4 ;  /* 0x0000000400057202 */ /* 0x000fce0000000f00 */
.L_x_257:
[----:B-1----:R1:W2:Y:S02]  /*e210*/  SYNCS.PHASECHK.TRANS64.TRYWAIT P0, [R2+URZ+0x90], R5 ;  /* 0x00009005020075a7 */ /* 0x0022a400080011ff */
[----:B--2---:R-:W-:Y:S05]  /*e220*/  @!P0 NANOSLEEP.SYNCS 0x989680 ;  /* 0x009896800000895d */ /* 0x004fea0003900000 */
[----:B------:R-:W2:Y:S02]  /*e230*/  @!P0 SYNCS.PHASECHK.TRANS64 P0, [R2+URZ+0x90], R5 ;  /* 0x00009005020085a7 */ /* 0x000ea400080010ff */
[----:B--2---:R-:W-:Y:S05]  /*e240*/  @!P0 BRA `(.L_x_257) ;  /* 0xfffffffc00f08947 */ /* 0x004fea000383ffff */
[----:B------:R-:W-:Y:S05]  /*e250*/  BRA `(.L_x_258) ;  /* 0xffffffd800387947 */ /* 0x000fea000383ffff */
        .weak           $__internal_0_$__cuda_sm10x_tcgen05_guardrail_trap_col_being_dealloced_not_returned_by_alloc
        .type           $__internal_0_$__cuda_sm10x_tcgen05_guardrail_trap_col_being_dealloced_not_returned_by_alloc,@function
        .size           $__internal_0_$__cuda_sm10x_tcgen05_guardrail_trap_col_being_dealloced_not_returned_by_alloc,($__internal_1_$__cuda_sm10x_tcgen05_guardrail_trap_phase_invalid_during_alloc - $__internal_0_$__cuda_sm10x_tcgen05_guardrail_trap_col_being_dealloced_not_returned_by_alloc)
$__internal_0_$__cuda_sm10x_tcgen05_guardrail_trap_col_being_dealloced_not_returned_by_alloc:
[----:B------:R-:W-:Y:S05]  /*e260*/  BPT.TRAP 0x1 ;  /* 0x000000040000795c */ /* 0x000fea0000300000 */
[----:B------:R-:W-:-:S04]  /*e270*/  HFMA2 R5, -RZ, RZ, 0, 0 ;  /* 0x00000000ff057431 */ /* 0x000fc800000001ff */
[----:B------:R-:W-:Y:S05]  /*e280*/  RET.REL.NODEC R4 `(kernel_cutlass_kernel_flash_attncuteflash_bwd_sm100FlashAttentionBackwardSm100_object_at__tensor0000o12811101213_tensor0000_o_12810111213_tensor0000o12811101213_tensor0000_o_12810111213_t_0) ;  /* 0xffffff1c045c7950 */ /* 0x000fea0003c3ffff */
        .weak           $__internal_1_$__cuda_sm10x_tcgen05_guardrail_trap_phase_invalid_during_alloc
        .type           $__internal_1_$__cuda_sm10x_tcgen05_guardrail_trap_phase_invalid_during_alloc,@function
        .size           $__internal_1_$__cuda_sm10x_tcgen05_guardrail_trap_phase_invalid_during_alloc,($__internal_2_$__cuda_sm10x_tcgen05_guardrail_trap_unallocated_columns_being_dealloced - $__internal_1_$__cuda_sm10x_tcgen05_guardrail_trap_phase_invalid_during_alloc)
$__internal_1_$__cuda_sm10x_tcgen05_guardrail_trap_phase_invalid_during_alloc:
[----:B------:R-:W-:Y:S05]  /*e290*/  BPT.TRAP 0x1 ;  /* 0x000000040000795c */ /* 0x000fea0000300000 */
[----:B------:R-:W-:-:S04]  /*e2a0*/  MOV R7, 0x0 ;  /* 0x0000000000077802 */ /* 0x000fc80000000f00 */
[----:B------:R-:W-:Y:S05]  /*e2b0*/  RET.REL.NODEC R6 `(kernel_cutlass_kernel_flash_attncuteflash_bwd_sm100FlashAttentionBackwardSm100_object_at__tensor0000o12811101213_tensor0000_o_12810111213_tensor0000o12811101213_tensor0000_o_12810111213_t_0) ;  /* 0xffffff1c06507950 */ /* 0x000fea0003c3ffff */
        .weak           $__internal_2_$__cuda_sm10x_tcgen05_guardrail_trap_unallocated_columns_being_dealloced
        .type           $__internal_2_$__cuda_sm10x_tcgen05_guardrail_trap_unallocated_columns_being_dealloced,@function
        .size           $__internal_2_$__cuda_sm10x_tcgen05_guardrail_trap_unallocated_columns_being_dealloced,(.L_x_262 - $__internal_2_$__cuda_sm10x_tcgen05_guardrail_trap_unallocated_columns_being_dealloced)
$__internal_2_$__cuda_sm10x_tcgen05_guardrail_trap_unallocated_columns_being_dealloced:
[----:B------:R-:W-:Y:S05]  /*e2c0*/  BPT.TRAP 0x1 ;  /* 0x000000040000795c */ /* 0x000fea0000300000 */
[----:B------:R-:W-:-:S04]  /*e2d0*/  HFMA2 R5, -RZ, RZ, 0, 0 ;  /* 0x00000000ff057431 */ /* 0x000fc800000001ff */
[----:B------:R-:W-:Y:S05]  /*e2e0*/  RET.REL.NODEC R4 `(kernel_cutlass_kernel_flash_attncuteflash_bwd_sm100FlashAttentionBackwardSm100_object_at__tensor0000o12811101213_tensor0000_o_12810111213_tensor0000o12811101213_tensor0000_o_12810111213_t_0) ;  /* 0xffffff1c04447950 */ /* 0x000fea0003c3ffff */
.L_x_259:
[----:B------:R-:W-:-:S00]  /*e2f0*/  BRA `(.L_x_259) ;  /* 0xfffffffc00fc7947 */ /* 0x000fc0000383ffff */
[----:B------:R-:W-:-:S00]  /*e300*/  NOP ;  /* 0x0000000000007918 */ /* 0x000fc00000000000 */
[----:B------:R-:W-:-:S00]  /*e310*/  NOP ;  /* 0x0000000000007918 */ /* 0x000fc00000000000 */
[----:B------:R-:W-:-:S00]  /*e320*/  NOP ;  /* 0x0000000000007918 */ /* 0x000fc00000000000 */
[----:B------:R-:W-:-:S00]  /*e330*/  NOP ;  /* 0x0000000000007918 */ /* 0x000fc00000000000 */
[----:B------:R-:W-:-:S00]  /*e340*/  NOP ;  /* 0x0000000000007918 */ /* 0x000fc00000000000 */
[----:B------:R-:W-:-:S00]  /*e350*/  NOP ;  /* 0x0000000000007918 */ /* 0x000fc00000000000 */
[----:B------:R-:W-:-:S00]  /*e360*/  NOP ;  /* 0x0000000000007918 */ /* 0x000fc00000000000 */
[----:B------:R-:W-:-:S00]  /*e370*/  NOP ;  /* 0x0000000000007918 */ /* 0x000fc00000000000 */
.L_x_262:


//--------------------- .nv.shared.kernel_cutlass_kernel_flash_attncuteflash_bwd_sm100FlashAttentionBackwardSm100_object_at__tensor0000o12811101213_tensor0000_o_12810111213_tensor0000o12811101213_tensor0000_o_12810111213_t_0 --------------------------
	.section	.nv.shared.kernel_cutlass_kernel_flash_attncuteflash_bwd_sm100FlashAttentionBackwardSm100_object_at__tensor0000o12811101213_tensor0000_o_12810111213_tensor0000o12811101213_tensor0000_o_12810111213_t_0,"aw",@nobits
	.sectionflags	@""
	.align	1024
	.zero		1024


//--------------------- .nv.shared.reserved.0     --------------------------
	.section	.nv.shared.reserved.0,"aw",@nobits
	.align	8
	.weak		__nv_reservedSMEM_offset_0_alias
	.size		__nv_reservedSMEM_offset_0_alias, 0, 64
	.other		__nv_reservedSMEM_offset_0_alias,@"STO_CUDA_RESERVED_SHARED STV_DEFAULT"
__nv_reservedSMEM_offset_0_alias:
	.zero		0
.nv.shared.reserved.0:
	.zero		64
	.weak		__nv_reservedSMEM_allocation_phase
	.type		__nv_reservedSMEM_allocation_phase,@object
	.size		__nv_reservedSMEM_allocation_phase,(.L_0 - __nv_reservedSMEM_allocation_phase)
__nv_reservedSMEM_allocation_phase:
	.zero		1
.L_0:
	.zero		7
	.weak		__nv_reservedSMEM_devtool_atexit_pc
	.type		__nv_reservedSMEM_devtool_atexit_pc,@object
	.size		__nv_reservedSMEM_devtool_atexit_pc,(__nv_reservedSMEM_allocation_mask - __nv_reservedSMEM_devtool_atexit_pc)
__nv_reservedSMEM_devtool_atexit_pc:
	.zero		8
	.weak		__nv_reservedSMEM_allocation_mask
	.type		__nv_reservedSMEM_allocation_mask,@object
	.size		__nv_reservedSMEM_allocation_mask,(.L_2 - __nv_reservedSMEM_allocation_mask)
__nv_reservedSMEM_allocation_mask:
	.zero		4
.L_2:
	.zero		4
	.weak		__nv_reservedSMEM_tmem_allocation_pipeline_mbarrier
	.type		__nv_reservedSMEM_tmem_allocation_pipeline_mbarrier,@object
	.size		__nv_reservedSMEM_tmem_allocation_pipeline_mbarrier,(__nv_reservedSMEM_tmem_allocation_pipeline_mbarrier_parity - __nv_reservedSMEM_tmem_allocation_pipeline_mbarrier)
__nv_reservedSMEM_tmem_allocation_pipeline_mbarrier:
	.zero		8
	.weak		__nv_reservedSMEM_tmem_allocation_pipeline_mbarrier_parity
	.type		__nv_reservedSMEM_tmem_allocation_pipeline_mbarrier_parity,@object
	.size		__nv_reservedSMEM_tmem_allocation_pipeline_mbarrier_parity,(.L_4 - __nv_reservedSMEM_tmem_allocation_pipeline_mbarrier_parity)
__nv_reservedSMEM_tmem_allocation_pipeline_mbarrier_parity:
	.zero		4
.L_4:


//--------------------- .nv.constant0.kernel_cutlass_kernel_flash_attncuteflash_bwd_sm100FlashAttentionBackwardSm100_object_at__tensor0000o12811101213_tensor0000_o_12810111213_tensor0000o12811101213_tensor0000_o_12810111213_t_0 --------------------------
	.section	.nv.constant0.kernel_cutlass_kernel_flash_attncuteflash_bwd_sm100FlashAttentionBackwardSm100_object_at__tensor0000o12811101213_tensor0000_o_12810111213_tensor0000o12811101213_tensor0000_o_12810111213_t_0,"a",@progbits
	.sectionflags	@""
	.align	4
.nv.constant0.kernel_cutlass_kernel_flash_attncuteflash_bwd_sm100FlashAttentionBackwardSm100_object_at__tensor0000o12811101213_tensor0000_o_12810111213_tensor0000o12811101213_tensor0000_o_12810111213_t_0:
	.zero		2480


//--------------------- SYMBOLS --------------------------

	.type		.nv.reservedSmem.offset0,@object
	.size		.nv.reservedSmem.offset0,0x4
	.type		.nv.reservedSmem.cap,@object
	.size		.nv.reservedSmem.cap,0x4
